//
// Generated by NVIDIA NVVM Compiler
//
// Compiler Build ID: CL-36424714
// Cuda compilation tools, release 13.0, V13.0.88
// Based on NVVM 20.0.0
//

.version 9.0
.target sm_100
.address_size 64

	// .globl	_Z19RGB2GreyscaleKernelPhS_ii
// _ZZ16rgbToRGBA_KernelP6RGBA_tPhiE9sharedRGB has been demoted
// _ZZ16rgbaToRGB_KernelPhP6RGBA_tiE9sharedRGB has been demoted
// _ZZ30Artifact_Shared_Memory_Kernel2PfPhS0_iiE9ssim_sums has been demoted
// _ZZ30Artifact_Shared_Memory_Kernel2PfPhS0_iiE4ssim has been demoted
.extern .shared .align 16 .b8 window_img[];

.visible .entry _Z19RGB2GreyscaleKernelPhS_ii(
	.param .u64 .ptr .align 1 _Z19RGB2GreyscaleKernelPhS_ii_param_0,
	.param .u64 .ptr .align 1 _Z19RGB2GreyscaleKernelPhS_ii_param_1,
	.param .u32 _Z19RGB2GreyscaleKernelPhS_ii_param_2,
	.param .u32 _Z19RGB2GreyscaleKernelPhS_ii_param_3
)
{
	.reg .pred 	%p<4>;
	.reg .b16 	%rs<15>;
	.reg .b32 	%r<13>;
	.reg .b64 	%rd<9>;

	ld.param.u64 	%rd1, [_Z19RGB2GreyscaleKernelPhS_ii_param_0];
	ld.param.u64 	%rd2, [_Z19RGB2GreyscaleKernelPhS_ii_param_1];
	ld.param.u32 	%r3, [_Z19RGB2GreyscaleKernelPhS_ii_param_2];
	ld.param.u32 	%r4, [_Z19RGB2GreyscaleKernelPhS_ii_param_3];
	mov.u32 	%r5, %ctaid.y;
	mov.u32 	%r6, %ntid.y;
	mov.u32 	%r7, %tid.y;
	mad.lo.s32 	%r1, %r5, %r6, %r7;
	mov.u32 	%r8, %ctaid.x;
	mov.u32 	%r9, %ntid.x;
	mov.u32 	%r10, %tid.x;
	mad.lo.s32 	%r2, %r8, %r9, %r10;
	setp.ge.s32 	%p1, %r1, %r4;
	setp.ge.s32 	%p2, %r2, %r3;
	or.pred  	%p3, %p2, %p1;
	@%p3 bra 	$L__BB0_2;
	cvta.to.global.u64 	%rd3, %rd1;
	cvta.to.global.u64 	%rd4, %rd2;
	mad.lo.s32 	%r11, %r3, %r1, %r2;
	mul.lo.s32 	%r12, %r11, 3;
	cvt.s64.s32 	%rd5, %r12;
	add.s64 	%rd6, %rd3, %rd5;
	ld.global.u8 	%rs1, [%rd6];
	mul.lo.s16 	%rs2, %rs1, 21;
	mul.hi.u16 	%rs3, %rs2, 5243;
	shr.u16 	%rs4, %rs3, 3;
	ld.global.u8 	%rs5, [%rd6+1];
	mul.lo.s16 	%rs6, %rs5, 71;
	mul.hi.u16 	%rs7, %rs6, 5243;
	shr.u16 	%rs8, %rs7, 3;
	add.s16 	%rs9, %rs8, %rs4;
	ld.global.u8 	%rs10, [%rd6+2];
	mul.lo.s16 	%rs11, %rs10, 7;
	mul.hi.u16 	%rs12, %rs11, 1311;
	shr.u16 	%rs13, %rs12, 1;
	add.s16 	%rs14, %rs9, %rs13;
	cvt.s64.s32 	%rd7, %r11;
	add.s64 	%rd8, %rd4, %rd7;
	st.global.u8 	[%rd8], %rs14;
$L__BB0_2:
	ret;

}
	// .globl	_Z16rgbToRGBA_KernelP6RGBA_tPhi
.visible .entry _Z16rgbToRGBA_KernelP6RGBA_tPhi(
	.param .u64 .ptr .align 1 _Z16rgbToRGBA_KernelP6RGBA_tPhi_param_0,
	.param .u64 .ptr .align 1 _Z16rgbToRGBA_KernelP6RGBA_tPhi_param_1,
	.param .u32 _Z16rgbToRGBA_KernelP6RGBA_tPhi_param_2
)
{
	.reg .pred 	%p<3>;
	.reg .b16 	%rs<4>;
	.reg .b32 	%r<15>;
	.reg .b64 	%rd<9>;
	// demoted variable
	.shared .align 1 .b8 _ZZ16rgbToRGBA_KernelP6RGBA_tPhiE9sharedRGB[768];
	ld.param.u64 	%rd1, [_Z16rgbToRGBA_KernelP6RGBA_tPhi_param_0];
	ld.param.u64 	%rd2, [_Z16rgbToRGBA_KernelP6RGBA_tPhi_param_1];
	ld.param.u32 	%r3, [_Z16rgbToRGBA_KernelP6RGBA_tPhi_param_2];
	mov.u32 	%r4, %tid.x;
	mov.u32 	%r5, %ctaid.x;
	mov.u32 	%r6, %ntid.x;
	mad.lo.s32 	%r1, %r5, %r6, %r4;
	setp.ge.s32 	%p1, %r1, %r3;
	mov.u32 	%r7, _ZZ16rgbToRGBA_KernelP6RGBA_tPhiE9sharedRGB;
	mad.lo.s32 	%r2, %r4, 3, %r7;
	@%p1 bra 	$L__BB1_2;
	cvta.to.global.u64 	%rd3, %rd2;
	mul.lo.s32 	%r8, %r1, 3;
	cvt.s64.s32 	%rd4, %r8;
	add.s64 	%rd5, %rd3, %rd4;
	ld.global.u8 	%rs1, [%rd5];
	st.shared.u8 	[%r2], %rs1;
	ld.global.u8 	%rs2, [%rd5+1];
	st.shared.u8 	[%r2+1], %rs2;
	ld.global.u8 	%rs3, [%rd5+2];
	st.shared.u8 	[%r2+2], %rs3;
$L__BB1_2:
	setp.ge.s32 	%p2, %r1, %r3;
	bar.sync 	0;
	@%p2 bra 	$L__BB1_4;
	cvta.to.global.u64 	%rd6, %rd1;
	mul.wide.s32 	%rd7, %r1, 4;
	add.s64 	%rd8, %rd6, %rd7;
	ld.shared.u8 	%r9, [%r2+1];
	ld.shared.u8 	%r10, [%r2];
	prmt.b32 	%r11, %r10, %r9, 0x3340U;
	ld.shared.u8 	%r12, [%r2+2];
	prmt.b32 	%r13, %r12, 65535, 0x3340U;
	prmt.b32 	%r14, %r11, %r13, 0x5410U;
	st.global.u32 	[%rd8], %r14;
$L__BB1_4:
	ret;

}
	// .globl	_Z16rgbaToRGB_KernelPhP6RGBA_ti
.visible .entry _Z16rgbaToRGB_KernelPhP6RGBA_ti(
	.param .u64 .ptr .align 1 _Z16rgbaToRGB_KernelPhP6RGBA_ti_param_0,
	.param .u64 .ptr .align 1 _Z16rgbaToRGB_KernelPhP6RGBA_ti_param_1,
	.param .u32 _Z16rgbaToRGB_KernelPhP6RGBA_ti_param_2
)
{
	.reg .pred 	%p<3>;
	.reg .b32 	%r<15>;
	.reg .b64 	%rd<9>;
	// demoted variable
	.shared .align 4 .b8 _ZZ16rgbaToRGB_KernelPhP6RGBA_tiE9sharedRGB[1024];
	ld.param.u64 	%rd1, [_Z16rgbaToRGB_KernelPhP6RGBA_ti_param_0];
	ld.param.u64 	%rd2, [_Z16rgbaToRGB_KernelPhP6RGBA_ti_param_1];
	ld.param.u32 	%r3, [_Z16rgbaToRGB_KernelPhP6RGBA_ti_param_2];
	mov.u32 	%r4, %tid.x;
	mov.u32 	%r5, %ctaid.x;
	mov.u32 	%r6, %ntid.x;
	mad.lo.s32 	%r1, %r5, %r6, %r4;
	setp.ge.s32 	%p1, %r1, %r3;
	shl.b32 	%r7, %r4, 2;
	mov.u32 	%r8, _ZZ16rgbaToRGB_KernelPhP6RGBA_tiE9sharedRGB;
	add.s32 	%r2, %r8, %r7;
	@%p1 bra 	$L__BB2_2;
	cvta.to.global.u64 	%rd3, %rd2;
	mul.wide.s32 	%rd4, %r1, 4;
	add.s64 	%rd5, %rd3, %rd4;
	ld.global.u32 	%r9, [%rd5];
	st.shared.u32 	[%r2], %r9;
$L__BB2_2:
	setp.ge.s32 	%p2, %r1, %r3;
	bar.sync 	0;
	@%p2 bra 	$L__BB2_4;
	.pragma "used_bytes_mask 7";
	ld.shared.u32 	%r10, [%r2];
	bfe.u32 	%r11, %r10, 0, 8;
	bfe.u32 	%r12, %r10, 8, 8;
	bfe.u32 	%r13, %r10, 16, 8;
	mul.lo.s32 	%r14, %r1, 3;
	cvt.s64.s32 	%rd6, %r14;
	cvta.to.global.u64 	%rd7, %rd1;
	add.s64 	%rd8, %rd7, %rd6;
	st.global.u8 	[%rd8], %r11;
	st.global.u8 	[%rd8+1], %r12;
	st.global.u8 	[%rd8+2], %r13;
$L__BB2_4:
	ret;

}
	// .globl	_Z12MapMulKernelPfS_S_ii
.visible .entry _Z12MapMulKernelPfS_S_ii(
	.param .u64 .ptr .align 1 _Z12MapMulKernelPfS_S_ii_param_0,
	.param .u64 .ptr .align 1 _Z12MapMulKernelPfS_S_ii_param_1,
	.param .u64 .ptr .align 1 _Z12MapMulKernelPfS_S_ii_param_2,
	.param .u32 _Z12MapMulKernelPfS_S_ii_param_3,
	.param .u32 _Z12MapMulKernelPfS_S_ii_param_4
)
{
	.reg .pred 	%p<4>;
	.reg .b32 	%r<12>;
	.reg .b32 	%f<4>;
	.reg .b64 	%rd<11>;

	ld.param.u64 	%rd1, [_Z12MapMulKernelPfS_S_ii_param_0];
	ld.param.u64 	%rd2, [_Z12MapMulKernelPfS_S_ii_param_1];
	ld.param.u64 	%rd3, [_Z12MapMulKernelPfS_S_ii_param_2];
	ld.param.u32 	%r2, [_Z12MapMulKernelPfS_S_ii_param_3];
	ld.param.u32 	%r3, [_Z12MapMulKernelPfS_S_ii_param_4];
	mov.u32 	%r4, %ctaid.y;
	mov.u32 	%r5, %ntid.y;
	mov.u32 	%r6, %tid.y;
	mad.lo.s32 	%r7, %r4, %r5, %r6;
	mov.u32 	%r8, %ctaid.x;
	mov.u32 	%r9, %ntid.x;
	mov.u32 	%r10, %tid.x;
	mad.lo.s32 	%r11, %r8, %r9, %r10;
	mad.lo.s32 	%r1, %r2, %r7, %r11;
	setp.ge.s32 	%p1, %r7, %r3;
	setp.ge.s32 	%p2, %r11, %r2;
	or.pred  	%p3, %p2, %p1;
	@%p3 bra 	$L__BB3_2;
	cvta.to.global.u64 	%rd4, %rd2;
	cvta.to.global.u64 	%rd5, %rd3;
	cvta.to.global.u64 	%rd6, %rd1;
	mul.wide.s32 	%rd7, %r1, 4;
	add.s64 	%rd8, %rd4, %rd7;
	ld.global.f32 	%f1, [%rd8];
	add.s64 	%rd9, %rd5, %rd7;
	ld.global.f32 	%f2, [%rd9];
	mul.f32 	%f3, %f1, %f2;
	add.s64 	%rd10, %rd6, %rd7;
	st.global.f32 	[%rd10], %f3;
$L__BB3_2:
	ret;

}
	// .globl	_Z16SSIM_Grey_KernelPfPhS0_ii
.visible .entry _Z16SSIM_Grey_KernelPfPhS0_ii(
	.param .u64 .ptr .align 1 _Z16SSIM_Grey_KernelPfPhS0_ii_param_0,
	.param .u64 .ptr .align 1 _Z16SSIM_Grey_KernelPfPhS0_ii_param_1,
	.param .u64 .ptr .align 1 _Z16SSIM_Grey_KernelPfPhS0_ii_param_2,
	.param .u32 _Z16SSIM_Grey_KernelPfPhS0_ii_param_3,
	.param .u32 _Z16SSIM_Grey_KernelPfPhS0_ii_param_4
)
{
	.reg .pred 	%p<260>;
	.reg .b16 	%rs<129>;
	.reg .b32 	%r<322>;
	.reg .b32 	%f<1430>;
	.reg .b64 	%rd<58>;

	ld.param.u64 	%rd20, [_Z16SSIM_Grey_KernelPfPhS0_ii_param_1];
	ld.param.u64 	%rd21, [_Z16SSIM_Grey_KernelPfPhS0_ii_param_2];
	ld.param.u32 	%r147, [_Z16SSIM_Grey_KernelPfPhS0_ii_param_3];
	ld.param.u32 	%r148, [_Z16SSIM_Grey_KernelPfPhS0_ii_param_4];
	cvta.to.global.u64 	%rd1, %rd21;
	cvta.to.global.u64 	%rd2, %rd20;
	mov.u32 	%r149, %ctaid.y;
	mov.u32 	%r150, %ntid.y;
	mov.u32 	%r151, %tid.y;
	mad.lo.s32 	%r1, %r149, %r150, %r151;
	mov.u32 	%r152, %ctaid.x;
	mov.u32 	%r153, %ntid.x;
	mov.u32 	%r154, %tid.x;
	mad.lo.s32 	%r2, %r152, %r153, %r154;
	setp.ge.s32 	%p1, %r1, %r148;
	setp.ge.s32 	%p2, %r2, %r147;
	or.pred  	%p3, %p2, %p1;
	@%p3 bra 	$L__BB4_258;
	ld.param.u32 	%r244, [_Z16SSIM_Grey_KernelPfPhS0_ii_param_4];
	ld.param.u32 	%r218, [_Z16SSIM_Grey_KernelPfPhS0_ii_param_3];
	mul.lo.s32 	%r3, %r244, %r218;
	mad.lo.s32 	%r4, %r1, %r218, %r2;
	setp.ge.s32 	%p4, %r4, %r3;
	mov.f32 	%f982, 0fBF800000;
	mov.f32 	%f983, %f982;
	@%p4 bra 	$L__BB4_3;
	cvt.s64.s32 	%rd22, %r4;
	add.s64 	%rd23, %rd2, %rd22;
	ld.global.u8 	%rs1, [%rd23];
	cvt.rn.f32.u16 	%f982, %rs1;
	add.s64 	%rd24, %rd1, %rd22;
	ld.global.u8 	%rs2, [%rd24];
	cvt.rn.f32.u16 	%f983, %rs2;
$L__BB4_3:
	add.s32 	%r5, %r4, 1;
	setp.ge.s32 	%p5, %r5, %r3;
	cvt.s64.s32 	%rd25, %r4;
	add.s64 	%rd3, %rd2, %rd25;
	add.s64 	%rd4, %rd1, %rd25;
	mov.f32 	%f984, 0fBF800000;
	mov.f32 	%f985, %f984;
	@%p5 bra 	$L__BB4_5;
	ld.global.u8 	%rs3, [%rd3+1];
	cvt.rn.f32.u16 	%f984, %rs3;
	ld.global.u8 	%rs4, [%rd4+1];
	cvt.rn.f32.u16 	%f985, %rs4;
$L__BB4_5:
	add.s32 	%r155, %r4, 2;
	setp.ge.s32 	%p6, %r155, %r3;
	mov.f32 	%f986, 0fBF800000;
	mov.f32 	%f987, %f986;
	@%p6 bra 	$L__BB4_7;
	ld.global.u8 	%rs5, [%rd3+2];
	cvt.rn.f32.u16 	%f986, %rs5;
	ld.global.u8 	%rs6, [%rd4+2];
	cvt.rn.f32.u16 	%f987, %rs6;
$L__BB4_7:
	add.s32 	%r156, %r4, 3;
	setp.ge.s32 	%p7, %r156, %r3;
	mov.f32 	%f988, 0fBF800000;
	mov.f32 	%f989, %f988;
	@%p7 bra 	$L__BB4_9;
	ld.global.u8 	%rs7, [%rd3+3];
	cvt.rn.f32.u16 	%f988, %rs7;
	ld.global.u8 	%rs8, [%rd4+3];
	cvt.rn.f32.u16 	%f989, %rs8;
$L__BB4_9:
	add.s32 	%r157, %r4, 4;
	setp.ge.s32 	%p8, %r157, %r3;
	mov.f32 	%f990, 0fBF800000;
	mov.f32 	%f991, %f990;
	@%p8 bra 	$L__BB4_11;
	ld.global.u8 	%rs9, [%rd3+4];
	cvt.rn.f32.u16 	%f990, %rs9;
	ld.global.u8 	%rs10, [%rd4+4];
	cvt.rn.f32.u16 	%f991, %rs10;
$L__BB4_11:
	add.s32 	%r158, %r4, 5;
	setp.ge.s32 	%p9, %r158, %r3;
	mov.f32 	%f992, 0fBF800000;
	mov.f32 	%f993, %f992;
	@%p9 bra 	$L__BB4_13;
	ld.global.u8 	%rs11, [%rd3+5];
	cvt.rn.f32.u16 	%f992, %rs11;
	ld.global.u8 	%rs12, [%rd4+5];
	cvt.rn.f32.u16 	%f993, %rs12;
$L__BB4_13:
	add.s32 	%r159, %r4, 6;
	setp.ge.s32 	%p10, %r159, %r3;
	mov.f32 	%f994, 0fBF800000;
	mov.f32 	%f995, %f994;
	@%p10 bra 	$L__BB4_15;
	ld.global.u8 	%rs13, [%rd3+6];
	cvt.rn.f32.u16 	%f994, %rs13;
	ld.global.u8 	%rs14, [%rd4+6];
	cvt.rn.f32.u16 	%f995, %rs14;
$L__BB4_15:
	add.s32 	%r160, %r4, 7;
	setp.ge.s32 	%p11, %r160, %r3;
	mov.f32 	%f996, 0fBF800000;
	mov.f32 	%f997, %f996;
	@%p11 bra 	$L__BB4_17;
	ld.global.u8 	%rs15, [%rd3+7];
	cvt.rn.f32.u16 	%f996, %rs15;
	ld.global.u8 	%rs16, [%rd4+7];
	cvt.rn.f32.u16 	%f997, %rs16;
$L__BB4_17:
	ld.param.u32 	%r219, [_Z16SSIM_Grey_KernelPfPhS0_ii_param_3];
	add.s32 	%r6, %r4, %r219;
	setp.ge.s32 	%p12, %r6, %r3;
	mov.f32 	%f998, 0fBF800000;
	mov.f32 	%f999, %f998;
	@%p12 bra 	$L__BB4_19;
	cvt.s64.s32 	%rd26, %r6;
	add.s64 	%rd27, %rd2, %rd26;
	ld.global.u8 	%rs17, [%rd27];
	cvt.rn.f32.u16 	%f998, %rs17;
	add.s64 	%rd28, %rd1, %rd26;
	ld.global.u8 	%rs18, [%rd28];
	cvt.rn.f32.u16 	%f999, %rs18;
$L__BB4_19:
	ld.param.u32 	%r220, [_Z16SSIM_Grey_KernelPfPhS0_ii_param_3];
	add.s32 	%r7, %r5, %r220;
	setp.ge.s32 	%p13, %r7, %r3;
	cvt.s64.s32 	%rd29, %r6;
	add.s64 	%rd5, %rd2, %rd29;
	add.s64 	%rd6, %rd1, %rd29;
	mov.f32 	%f1000, 0fBF800000;
	mov.f32 	%f1001, %f1000;
	@%p13 bra 	$L__BB4_21;
	ld.global.u8 	%rs19, [%rd5+1];
	cvt.rn.f32.u16 	%f1000, %rs19;
	ld.global.u8 	%rs20, [%rd6+1];
	cvt.rn.f32.u16 	%f1001, %rs20;
$L__BB4_21:
	add.s32 	%r161, %r7, 1;
	setp.ge.s32 	%p14, %r161, %r3;
	mov.f32 	%f1002, 0fBF800000;
	mov.f32 	%f1003, %f1002;
	@%p14 bra 	$L__BB4_23;
	ld.global.u8 	%rs21, [%rd5+2];
	cvt.rn.f32.u16 	%f1002, %rs21;
	ld.global.u8 	%rs22, [%rd6+2];
	cvt.rn.f32.u16 	%f1003, %rs22;
$L__BB4_23:
	add.s32 	%r162, %r7, 2;
	setp.ge.s32 	%p15, %r162, %r3;
	mov.f32 	%f1004, 0fBF800000;
	mov.f32 	%f1005, %f1004;
	@%p15 bra 	$L__BB4_25;
	ld.global.u8 	%rs23, [%rd5+3];
	cvt.rn.f32.u16 	%f1004, %rs23;
	ld.global.u8 	%rs24, [%rd6+3];
	cvt.rn.f32.u16 	%f1005, %rs24;
$L__BB4_25:
	add.s32 	%r163, %r7, 3;
	setp.ge.s32 	%p16, %r163, %r3;
	mov.f32 	%f1006, 0fBF800000;
	mov.f32 	%f1007, %f1006;
	@%p16 bra 	$L__BB4_27;
	ld.global.u8 	%rs25, [%rd5+4];
	cvt.rn.f32.u16 	%f1006, %rs25;
	ld.global.u8 	%rs26, [%rd6+4];
	cvt.rn.f32.u16 	%f1007, %rs26;
$L__BB4_27:
	add.s32 	%r164, %r7, 4;
	setp.ge.s32 	%p17, %r164, %r3;
	mov.f32 	%f1008, 0fBF800000;
	mov.f32 	%f1009, %f1008;
	@%p17 bra 	$L__BB4_29;
	ld.global.u8 	%rs27, [%rd5+5];
	cvt.rn.f32.u16 	%f1008, %rs27;
	ld.global.u8 	%rs28, [%rd6+5];
	cvt.rn.f32.u16 	%f1009, %rs28;
$L__BB4_29:
	add.s32 	%r165, %r7, 5;
	setp.ge.s32 	%p18, %r165, %r3;
	mov.f32 	%f1010, 0fBF800000;
	mov.f32 	%f1011, %f1010;
	@%p18 bra 	$L__BB4_31;
	ld.global.u8 	%rs29, [%rd5+6];
	cvt.rn.f32.u16 	%f1010, %rs29;
	ld.global.u8 	%rs30, [%rd6+6];
	cvt.rn.f32.u16 	%f1011, %rs30;
$L__BB4_31:
	add.s32 	%r166, %r7, 6;
	setp.ge.s32 	%p19, %r166, %r3;
	mov.f32 	%f1012, 0fBF800000;
	mov.f32 	%f1013, %f1012;
	@%p19 bra 	$L__BB4_33;
	ld.global.u8 	%rs31, [%rd5+7];
	cvt.rn.f32.u16 	%f1012, %rs31;
	ld.global.u8 	%rs32, [%rd6+7];
	cvt.rn.f32.u16 	%f1013, %rs32;
$L__BB4_33:
	ld.param.u32 	%r221, [_Z16SSIM_Grey_KernelPfPhS0_ii_param_3];
	add.s32 	%r8, %r6, %r221;
	setp.ge.s32 	%p20, %r8, %r3;
	mov.f32 	%f1014, 0fBF800000;
	mov.f32 	%f1015, %f1014;
	@%p20 bra 	$L__BB4_35;
	cvt.s64.s32 	%rd30, %r8;
	add.s64 	%rd31, %rd2, %rd30;
	ld.global.u8 	%rs33, [%rd31];
	cvt.rn.f32.u16 	%f1014, %rs33;
	add.s64 	%rd32, %rd1, %rd30;
	ld.global.u8 	%rs34, [%rd32];
	cvt.rn.f32.u16 	%f1015, %rs34;
$L__BB4_35:
	ld.param.u32 	%r222, [_Z16SSIM_Grey_KernelPfPhS0_ii_param_3];
	add.s32 	%r9, %r7, %r222;
	setp.ge.s32 	%p21, %r9, %r3;
	cvt.s64.s32 	%rd33, %r8;
	add.s64 	%rd7, %rd2, %rd33;
	add.s64 	%rd8, %rd1, %rd33;
	mov.f32 	%f1016, 0fBF800000;
	mov.f32 	%f1017, %f1016;
	@%p21 bra 	$L__BB4_37;
	ld.global.u8 	%rs35, [%rd7+1];
	cvt.rn.f32.u16 	%f1016, %rs35;
	ld.global.u8 	%rs36, [%rd8+1];
	cvt.rn.f32.u16 	%f1017, %rs36;
$L__BB4_37:
	add.s32 	%r167, %r9, 1;
	setp.ge.s32 	%p22, %r167, %r3;
	mov.f32 	%f1018, 0fBF800000;
	mov.f32 	%f1019, %f1018;
	@%p22 bra 	$L__BB4_39;
	ld.global.u8 	%rs37, [%rd7+2];
	cvt.rn.f32.u16 	%f1018, %rs37;
	ld.global.u8 	%rs38, [%rd8+2];
	cvt.rn.f32.u16 	%f1019, %rs38;
$L__BB4_39:
	add.s32 	%r168, %r9, 2;
	setp.ge.s32 	%p23, %r168, %r3;
	mov.f32 	%f1020, 0fBF800000;
	mov.f32 	%f1021, %f1020;
	@%p23 bra 	$L__BB4_41;
	ld.global.u8 	%rs39, [%rd7+3];
	cvt.rn.f32.u16 	%f1020, %rs39;
	ld.global.u8 	%rs40, [%rd8+3];
	cvt.rn.f32.u16 	%f1021, %rs40;
$L__BB4_41:
	add.s32 	%r169, %r9, 3;
	setp.ge.s32 	%p24, %r169, %r3;
	mov.f32 	%f1022, 0fBF800000;
	mov.f32 	%f1023, %f1022;
	@%p24 bra 	$L__BB4_43;
	ld.global.u8 	%rs41, [%rd7+4];
	cvt.rn.f32.u16 	%f1022, %rs41;
	ld.global.u8 	%rs42, [%rd8+4];
	cvt.rn.f32.u16 	%f1023, %rs42;
$L__BB4_43:
	add.s32 	%r170, %r9, 4;
	setp.ge.s32 	%p25, %r170, %r3;
	mov.f32 	%f1024, 0fBF800000;
	mov.f32 	%f1025, %f1024;
	@%p25 bra 	$L__BB4_45;
	ld.global.u8 	%rs43, [%rd7+5];
	cvt.rn.f32.u16 	%f1024, %rs43;
	ld.global.u8 	%rs44, [%rd8+5];
	cvt.rn.f32.u16 	%f1025, %rs44;
$L__BB4_45:
	add.s32 	%r171, %r9, 5;
	setp.ge.s32 	%p26, %r171, %r3;
	mov.f32 	%f1026, 0fBF800000;
	mov.f32 	%f1027, %f1026;
	@%p26 bra 	$L__BB4_47;
	ld.global.u8 	%rs45, [%rd7+6];
	cvt.rn.f32.u16 	%f1026, %rs45;
	ld.global.u8 	%rs46, [%rd8+6];
	cvt.rn.f32.u16 	%f1027, %rs46;
$L__BB4_47:
	add.s32 	%r172, %r9, 6;
	setp.ge.s32 	%p27, %r172, %r3;
	mov.f32 	%f1028, 0fBF800000;
	mov.f32 	%f1029, %f1028;
	@%p27 bra 	$L__BB4_49;
	ld.global.u8 	%rs47, [%rd7+7];
	cvt.rn.f32.u16 	%f1028, %rs47;
	ld.global.u8 	%rs48, [%rd8+7];
	cvt.rn.f32.u16 	%f1029, %rs48;
$L__BB4_49:
	ld.param.u32 	%r223, [_Z16SSIM_Grey_KernelPfPhS0_ii_param_3];
	add.s32 	%r10, %r8, %r223;
	setp.ge.s32 	%p28, %r10, %r3;
	mov.f32 	%f1030, 0fBF800000;
	mov.f32 	%f1031, %f1030;
	@%p28 bra 	$L__BB4_51;
	cvt.s64.s32 	%rd34, %r10;
	add.s64 	%rd35, %rd2, %rd34;
	ld.global.u8 	%rs49, [%rd35];
	cvt.rn.f32.u16 	%f1030, %rs49;
	add.s64 	%rd36, %rd1, %rd34;
	ld.global.u8 	%rs50, [%rd36];
	cvt.rn.f32.u16 	%f1031, %rs50;
$L__BB4_51:
	ld.param.u32 	%r224, [_Z16SSIM_Grey_KernelPfPhS0_ii_param_3];
	add.s32 	%r11, %r9, %r224;
	setp.ge.s32 	%p29, %r11, %r3;
	cvt.s64.s32 	%rd37, %r10;
	add.s64 	%rd9, %rd2, %rd37;
	add.s64 	%rd10, %rd1, %rd37;
	mov.f32 	%f1032, 0fBF800000;
	mov.f32 	%f1033, %f1032;
	@%p29 bra 	$L__BB4_53;
	ld.global.u8 	%rs51, [%rd9+1];
	cvt.rn.f32.u16 	%f1032, %rs51;
	ld.global.u8 	%rs52, [%rd10+1];
	cvt.rn.f32.u16 	%f1033, %rs52;
$L__BB4_53:
	add.s32 	%r173, %r11, 1;
	setp.ge.s32 	%p30, %r173, %r3;
	mov.f32 	%f1034, 0fBF800000;
	mov.f32 	%f1035, %f1034;
	@%p30 bra 	$L__BB4_55;
	ld.global.u8 	%rs53, [%rd9+2];
	cvt.rn.f32.u16 	%f1034, %rs53;
	ld.global.u8 	%rs54, [%rd10+2];
	cvt.rn.f32.u16 	%f1035, %rs54;
$L__BB4_55:
	add.s32 	%r174, %r11, 2;
	setp.ge.s32 	%p31, %r174, %r3;
	mov.f32 	%f1036, 0fBF800000;
	mov.f32 	%f1037, %f1036;
	@%p31 bra 	$L__BB4_57;
	ld.global.u8 	%rs55, [%rd9+3];
	cvt.rn.f32.u16 	%f1036, %rs55;
	ld.global.u8 	%rs56, [%rd10+3];
	cvt.rn.f32.u16 	%f1037, %rs56;
$L__BB4_57:
	add.s32 	%r175, %r11, 3;
	setp.ge.s32 	%p32, %r175, %r3;
	mov.f32 	%f1038, 0fBF800000;
	mov.f32 	%f1039, %f1038;
	@%p32 bra 	$L__BB4_59;
	ld.global.u8 	%rs57, [%rd9+4];
	cvt.rn.f32.u16 	%f1038, %rs57;
	ld.global.u8 	%rs58, [%rd10+4];
	cvt.rn.f32.u16 	%f1039, %rs58;
$L__BB4_59:
	add.s32 	%r176, %r11, 4;
	setp.ge.s32 	%p33, %r176, %r3;
	mov.f32 	%f1040, 0fBF800000;
	mov.f32 	%f1041, %f1040;
	@%p33 bra 	$L__BB4_61;
	ld.global.u8 	%rs59, [%rd9+5];
	cvt.rn.f32.u16 	%f1040, %rs59;
	ld.global.u8 	%rs60, [%rd10+5];
	cvt.rn.f32.u16 	%f1041, %rs60;
$L__BB4_61:
	add.s32 	%r177, %r11, 5;
	setp.ge.s32 	%p34, %r177, %r3;
	mov.f32 	%f1042, 0fBF800000;
	mov.f32 	%f1043, %f1042;
	@%p34 bra 	$L__BB4_63;
	ld.global.u8 	%rs61, [%rd9+6];
	cvt.rn.f32.u16 	%f1042, %rs61;
	ld.global.u8 	%rs62, [%rd10+6];
	cvt.rn.f32.u16 	%f1043, %rs62;
$L__BB4_63:
	add.s32 	%r178, %r11, 6;
	setp.ge.s32 	%p35, %r178, %r3;
	mov.f32 	%f1044, 0fBF800000;
	mov.f32 	%f1045, %f1044;
	@%p35 bra 	$L__BB4_65;
	ld.global.u8 	%rs63, [%rd9+7];
	cvt.rn.f32.u16 	%f1044, %rs63;
	ld.global.u8 	%rs64, [%rd10+7];
	cvt.rn.f32.u16 	%f1045, %rs64;
$L__BB4_65:
	ld.param.u32 	%r225, [_Z16SSIM_Grey_KernelPfPhS0_ii_param_3];
	add.s32 	%r12, %r10, %r225;
	setp.ge.s32 	%p36, %r12, %r3;
	mov.f32 	%f1046, 0fBF800000;
	mov.f32 	%f1047, %f1046;
	@%p36 bra 	$L__BB4_67;
	cvt.s64.s32 	%rd38, %r12;
	add.s64 	%rd39, %rd2, %rd38;
	ld.global.u8 	%rs65, [%rd39];
	cvt.rn.f32.u16 	%f1046, %rs65;
	add.s64 	%rd40, %rd1, %rd38;
	ld.global.u8 	%rs66, [%rd40];
	cvt.rn.f32.u16 	%f1047, %rs66;
$L__BB4_67:
	ld.param.u32 	%r226, [_Z16SSIM_Grey_KernelPfPhS0_ii_param_3];
	add.s32 	%r13, %r11, %r226;
	setp.ge.s32 	%p37, %r13, %r3;
	cvt.s64.s32 	%rd41, %r12;
	add.s64 	%rd11, %rd2, %rd41;
	add.s64 	%rd12, %rd1, %rd41;
	mov.f32 	%f1048, 0fBF800000;
	mov.f32 	%f1049, %f1048;
	@%p37 bra 	$L__BB4_69;
	ld.global.u8 	%rs67, [%rd11+1];
	cvt.rn.f32.u16 	%f1048, %rs67;
	ld.global.u8 	%rs68, [%rd12+1];
	cvt.rn.f32.u16 	%f1049, %rs68;
$L__BB4_69:
	add.s32 	%r179, %r13, 1;
	setp.ge.s32 	%p38, %r179, %r3;
	mov.f32 	%f1050, 0fBF800000;
	mov.f32 	%f1051, %f1050;
	@%p38 bra 	$L__BB4_71;
	ld.global.u8 	%rs69, [%rd11+2];
	cvt.rn.f32.u16 	%f1050, %rs69;
	ld.global.u8 	%rs70, [%rd12+2];
	cvt.rn.f32.u16 	%f1051, %rs70;
$L__BB4_71:
	add.s32 	%r180, %r13, 2;
	setp.ge.s32 	%p39, %r180, %r3;
	mov.f32 	%f1052, 0fBF800000;
	mov.f32 	%f1053, %f1052;
	@%p39 bra 	$L__BB4_73;
	ld.global.u8 	%rs71, [%rd11+3];
	cvt.rn.f32.u16 	%f1052, %rs71;
	ld.global.u8 	%rs72, [%rd12+3];
	cvt.rn.f32.u16 	%f1053, %rs72;
$L__BB4_73:
	add.s32 	%r181, %r13, 3;
	setp.ge.s32 	%p40, %r181, %r3;
	mov.f32 	%f1054, 0fBF800000;
	mov.f32 	%f1055, %f1054;
	@%p40 bra 	$L__BB4_75;
	ld.global.u8 	%rs73, [%rd11+4];
	cvt.rn.f32.u16 	%f1054, %rs73;
	ld.global.u8 	%rs74, [%rd12+4];
	cvt.rn.f32.u16 	%f1055, %rs74;
$L__BB4_75:
	add.s32 	%r182, %r13, 4;
	setp.ge.s32 	%p41, %r182, %r3;
	mov.f32 	%f1056, 0fBF800000;
	mov.f32 	%f1057, %f1056;
	@%p41 bra 	$L__BB4_77;
	ld.global.u8 	%rs75, [%rd11+5];
	cvt.rn.f32.u16 	%f1056, %rs75;
	ld.global.u8 	%rs76, [%rd12+5];
	cvt.rn.f32.u16 	%f1057, %rs76;
$L__BB4_77:
	add.s32 	%r183, %r13, 5;
	setp.ge.s32 	%p42, %r183, %r3;
	mov.f32 	%f1058, 0fBF800000;
	mov.f32 	%f1059, %f1058;
	@%p42 bra 	$L__BB4_79;
	ld.global.u8 	%rs77, [%rd11+6];
	cvt.rn.f32.u16 	%f1058, %rs77;
	ld.global.u8 	%rs78, [%rd12+6];
	cvt.rn.f32.u16 	%f1059, %rs78;
$L__BB4_79:
	add.s32 	%r184, %r13, 6;
	setp.ge.s32 	%p43, %r184, %r3;
	mov.f32 	%f1060, 0fBF800000;
	mov.f32 	%f1061, %f1060;
	@%p43 bra 	$L__BB4_81;
	ld.global.u8 	%rs79, [%rd11+7];
	cvt.rn.f32.u16 	%f1060, %rs79;
	ld.global.u8 	%rs80, [%rd12+7];
	cvt.rn.f32.u16 	%f1061, %rs80;
$L__BB4_81:
	ld.param.u32 	%r227, [_Z16SSIM_Grey_KernelPfPhS0_ii_param_3];
	add.s32 	%r14, %r12, %r227;
	setp.ge.s32 	%p44, %r14, %r3;
	mov.f32 	%f1062, 0fBF800000;
	mov.f32 	%f1063, %f1062;
	@%p44 bra 	$L__BB4_83;
	cvt.s64.s32 	%rd42, %r14;
	add.s64 	%rd43, %rd2, %rd42;
	ld.global.u8 	%rs81, [%rd43];
	cvt.rn.f32.u16 	%f1062, %rs81;
	add.s64 	%rd44, %rd1, %rd42;
	ld.global.u8 	%rs82, [%rd44];
	cvt.rn.f32.u16 	%f1063, %rs82;
$L__BB4_83:
	ld.param.u32 	%r228, [_Z16SSIM_Grey_KernelPfPhS0_ii_param_3];
	add.s32 	%r15, %r13, %r228;
	setp.ge.s32 	%p45, %r15, %r3;
	cvt.s64.s32 	%rd45, %r14;
	add.s64 	%rd13, %rd2, %rd45;
	add.s64 	%rd14, %rd1, %rd45;
	mov.f32 	%f1064, 0fBF800000;
	mov.f32 	%f1065, %f1064;
	@%p45 bra 	$L__BB4_85;
	ld.global.u8 	%rs83, [%rd13+1];
	cvt.rn.f32.u16 	%f1064, %rs83;
	ld.global.u8 	%rs84, [%rd14+1];
	cvt.rn.f32.u16 	%f1065, %rs84;
$L__BB4_85:
	add.s32 	%r185, %r15, 1;
	setp.ge.s32 	%p46, %r185, %r3;
	mov.f32 	%f1066, 0fBF800000;
	mov.f32 	%f1067, %f1066;
	@%p46 bra 	$L__BB4_87;
	ld.global.u8 	%rs85, [%rd13+2];
	cvt.rn.f32.u16 	%f1066, %rs85;
	ld.global.u8 	%rs86, [%rd14+2];
	cvt.rn.f32.u16 	%f1067, %rs86;
$L__BB4_87:
	add.s32 	%r186, %r15, 2;
	setp.ge.s32 	%p47, %r186, %r3;
	mov.f32 	%f1068, 0fBF800000;
	mov.f32 	%f1069, %f1068;
	@%p47 bra 	$L__BB4_89;
	ld.global.u8 	%rs87, [%rd13+3];
	cvt.rn.f32.u16 	%f1068, %rs87;
	ld.global.u8 	%rs88, [%rd14+3];
	cvt.rn.f32.u16 	%f1069, %rs88;
$L__BB4_89:
	add.s32 	%r187, %r15, 3;
	setp.ge.s32 	%p48, %r187, %r3;
	mov.f32 	%f1070, 0fBF800000;
	mov.f32 	%f1071, %f1070;
	@%p48 bra 	$L__BB4_91;
	ld.global.u8 	%rs89, [%rd13+4];
	cvt.rn.f32.u16 	%f1070, %rs89;
	ld.global.u8 	%rs90, [%rd14+4];
	cvt.rn.f32.u16 	%f1071, %rs90;
$L__BB4_91:
	add.s32 	%r188, %r15, 4;
	setp.ge.s32 	%p49, %r188, %r3;
	mov.f32 	%f1072, 0fBF800000;
	mov.f32 	%f1073, %f1072;
	@%p49 bra 	$L__BB4_93;
	ld.global.u8 	%rs91, [%rd13+5];
	cvt.rn.f32.u16 	%f1072, %rs91;
	ld.global.u8 	%rs92, [%rd14+5];
	cvt.rn.f32.u16 	%f1073, %rs92;
$L__BB4_93:
	add.s32 	%r189, %r15, 5;
	setp.ge.s32 	%p50, %r189, %r3;
	mov.f32 	%f1074, 0fBF800000;
	mov.f32 	%f1075, %f1074;
	@%p50 bra 	$L__BB4_95;
	ld.global.u8 	%rs93, [%rd13+6];
	cvt.rn.f32.u16 	%f1074, %rs93;
	ld.global.u8 	%rs94, [%rd14+6];
	cvt.rn.f32.u16 	%f1075, %rs94;
$L__BB4_95:
	add.s32 	%r190, %r15, 6;
	setp.ge.s32 	%p51, %r190, %r3;
	mov.f32 	%f1076, 0fBF800000;
	mov.f32 	%f1077, %f1076;
	@%p51 bra 	$L__BB4_97;
	ld.global.u8 	%rs95, [%rd13+7];
	cvt.rn.f32.u16 	%f1076, %rs95;
	ld.global.u8 	%rs96, [%rd14+7];
	cvt.rn.f32.u16 	%f1077, %rs96;
$L__BB4_97:
	ld.param.u32 	%r229, [_Z16SSIM_Grey_KernelPfPhS0_ii_param_3];
	add.s32 	%r16, %r14, %r229;
	setp.ge.s32 	%p52, %r16, %r3;
	mov.f32 	%f1078, 0fBF800000;
	mov.f32 	%f1079, %f1078;
	@%p52 bra 	$L__BB4_99;
	cvt.s64.s32 	%rd46, %r16;
	add.s64 	%rd47, %rd2, %rd46;
	ld.global.u8 	%rs97, [%rd47];
	cvt.rn.f32.u16 	%f1078, %rs97;
	add.s64 	%rd48, %rd1, %rd46;
	ld.global.u8 	%rs98, [%rd48];
	cvt.rn.f32.u16 	%f1079, %rs98;
$L__BB4_99:
	ld.param.u32 	%r230, [_Z16SSIM_Grey_KernelPfPhS0_ii_param_3];
	add.s32 	%r17, %r15, %r230;
	setp.ge.s32 	%p53, %r17, %r3;
	cvt.s64.s32 	%rd49, %r16;
	add.s64 	%rd15, %rd2, %rd49;
	add.s64 	%rd16, %rd1, %rd49;
	mov.f32 	%f1080, 0fBF800000;
	mov.f32 	%f1081, %f1080;
	@%p53 bra 	$L__BB4_101;
	ld.global.u8 	%rs99, [%rd15+1];
	cvt.rn.f32.u16 	%f1080, %rs99;
	ld.global.u8 	%rs100, [%rd16+1];
	cvt.rn.f32.u16 	%f1081, %rs100;
$L__BB4_101:
	add.s32 	%r191, %r17, 1;
	setp.ge.s32 	%p54, %r191, %r3;
	mov.f32 	%f1082, 0fBF800000;
	mov.f32 	%f1083, %f1082;
	@%p54 bra 	$L__BB4_103;
	ld.global.u8 	%rs101, [%rd15+2];
	cvt.rn.f32.u16 	%f1082, %rs101;
	ld.global.u8 	%rs102, [%rd16+2];
	cvt.rn.f32.u16 	%f1083, %rs102;
$L__BB4_103:
	ld.param.u32 	%r245, [_Z16SSIM_Grey_KernelPfPhS0_ii_param_4];
	ld.param.u32 	%r231, [_Z16SSIM_Grey_KernelPfPhS0_ii_param_3];
	add.s32 	%r192, %r17, 2;
	mul.lo.s32 	%r193, %r245, %r231;
	setp.ge.s32 	%p55, %r192, %r193;
	mov.f32 	%f1084, 0fBF800000;
	mov.f32 	%f1085, %f1084;
	@%p55 bra 	$L__BB4_105;
	ld.global.u8 	%rs103, [%rd15+3];
	cvt.rn.f32.u16 	%f1084, %rs103;
	ld.global.u8 	%rs104, [%rd16+3];
	cvt.rn.f32.u16 	%f1085, %rs104;
$L__BB4_105:
	ld.param.u32 	%r246, [_Z16SSIM_Grey_KernelPfPhS0_ii_param_4];
	ld.param.u32 	%r232, [_Z16SSIM_Grey_KernelPfPhS0_ii_param_3];
	add.s32 	%r194, %r17, 3;
	mul.lo.s32 	%r195, %r246, %r232;
	setp.ge.s32 	%p56, %r194, %r195;
	mov.f32 	%f1086, 0fBF800000;
	mov.f32 	%f1087, %f1086;
	@%p56 bra 	$L__BB4_107;
	ld.global.u8 	%rs105, [%rd15+4];
	cvt.rn.f32.u16 	%f1086, %rs105;
	ld.global.u8 	%rs106, [%rd16+4];
	cvt.rn.f32.u16 	%f1087, %rs106;
$L__BB4_107:
	ld.param.u32 	%r247, [_Z16SSIM_Grey_KernelPfPhS0_ii_param_4];
	ld.param.u32 	%r233, [_Z16SSIM_Grey_KernelPfPhS0_ii_param_3];
	add.s32 	%r196, %r17, 4;
	mul.lo.s32 	%r197, %r247, %r233;
	setp.ge.s32 	%p57, %r196, %r197;
	mov.f32 	%f1088, 0fBF800000;
	mov.f32 	%f1089, %f1088;
	@%p57 bra 	$L__BB4_109;
	ld.global.u8 	%rs107, [%rd15+5];
	cvt.rn.f32.u16 	%f1088, %rs107;
	ld.global.u8 	%rs108, [%rd16+5];
	cvt.rn.f32.u16 	%f1089, %rs108;
$L__BB4_109:
	ld.param.u32 	%r248, [_Z16SSIM_Grey_KernelPfPhS0_ii_param_4];
	ld.param.u32 	%r234, [_Z16SSIM_Grey_KernelPfPhS0_ii_param_3];
	add.s32 	%r198, %r17, 5;
	mul.lo.s32 	%r199, %r248, %r234;
	setp.ge.s32 	%p58, %r198, %r199;
	mov.f32 	%f1090, 0fBF800000;
	mov.f32 	%f1091, %f1090;
	@%p58 bra 	$L__BB4_111;
	ld.global.u8 	%rs109, [%rd15+6];
	cvt.rn.f32.u16 	%f1090, %rs109;
	ld.global.u8 	%rs110, [%rd16+6];
	cvt.rn.f32.u16 	%f1091, %rs110;
$L__BB4_111:
	ld.param.u32 	%r249, [_Z16SSIM_Grey_KernelPfPhS0_ii_param_4];
	ld.param.u32 	%r235, [_Z16SSIM_Grey_KernelPfPhS0_ii_param_3];
	add.s32 	%r200, %r17, 6;
	mul.lo.s32 	%r201, %r249, %r235;
	setp.ge.s32 	%p59, %r200, %r201;
	mov.f32 	%f1092, 0fBF800000;
	mov.f32 	%f1093, %f1092;
	@%p59 bra 	$L__BB4_113;
	ld.global.u8 	%rs111, [%rd15+7];
	cvt.rn.f32.u16 	%f1092, %rs111;
	ld.global.u8 	%rs112, [%rd16+7];
	cvt.rn.f32.u16 	%f1093, %rs112;
$L__BB4_113:
	ld.param.u32 	%r250, [_Z16SSIM_Grey_KernelPfPhS0_ii_param_4];
	ld.param.u32 	%r236, [_Z16SSIM_Grey_KernelPfPhS0_ii_param_3];
	add.s32 	%r18, %r16, %r236;
	mul.lo.s32 	%r202, %r250, %r236;
	setp.ge.s32 	%p60, %r18, %r202;
	mov.f32 	%f1094, 0fBF800000;
	mov.f32 	%f1095, %f1094;
	@%p60 bra 	$L__BB4_115;
	cvt.s64.s32 	%rd50, %r18;
	add.s64 	%rd51, %rd2, %rd50;
	ld.global.u8 	%rs113, [%rd51];
	cvt.rn.f32.u16 	%f1094, %rs113;
	add.s64 	%rd52, %rd1, %rd50;
	ld.global.u8 	%rs114, [%rd52];
	cvt.rn.f32.u16 	%f1095, %rs114;
$L__BB4_115:
	ld.param.u32 	%r251, [_Z16SSIM_Grey_KernelPfPhS0_ii_param_4];
	ld.param.u32 	%r237, [_Z16SSIM_Grey_KernelPfPhS0_ii_param_3];
	add.s32 	%r19, %r17, %r237;
	mul.lo.s32 	%r203, %r251, %r237;
	setp.ge.s32 	%p61, %r19, %r203;
	cvt.s64.s32 	%rd53, %r18;
	add.s64 	%rd17, %rd2, %rd53;
	add.s64 	%rd18, %rd1, %rd53;
	mov.f32 	%f1096, 0fBF800000;
	mov.f32 	%f1097, %f1096;
	@%p61 bra 	$L__BB4_117;
	ld.global.u8 	%rs115, [%rd17+1];
	cvt.rn.f32.u16 	%f1096, %rs115;
	ld.global.u8 	%rs116, [%rd18+1];
	cvt.rn.f32.u16 	%f1097, %rs116;
$L__BB4_117:
	ld.param.u32 	%r252, [_Z16SSIM_Grey_KernelPfPhS0_ii_param_4];
	ld.param.u32 	%r238, [_Z16SSIM_Grey_KernelPfPhS0_ii_param_3];
	add.s32 	%r204, %r19, 1;
	mul.lo.s32 	%r205, %r252, %r238;
	setp.ge.s32 	%p62, %r204, %r205;
	mov.f32 	%f1098, 0fBF800000;
	mov.f32 	%f1099, %f1098;
	@%p62 bra 	$L__BB4_119;
	ld.global.u8 	%rs117, [%rd17+2];
	cvt.rn.f32.u16 	%f1098, %rs117;
	ld.global.u8 	%rs118, [%rd18+2];
	cvt.rn.f32.u16 	%f1099, %rs118;
$L__BB4_119:
	ld.param.u32 	%r253, [_Z16SSIM_Grey_KernelPfPhS0_ii_param_4];
	ld.param.u32 	%r239, [_Z16SSIM_Grey_KernelPfPhS0_ii_param_3];
	add.s32 	%r206, %r19, 2;
	mul.lo.s32 	%r207, %r253, %r239;
	setp.ge.s32 	%p63, %r206, %r207;
	mov.f32 	%f1100, 0fBF800000;
	mov.f32 	%f1101, %f1100;
	@%p63 bra 	$L__BB4_121;
	ld.global.u8 	%rs119, [%rd17+3];
	cvt.rn.f32.u16 	%f1100, %rs119;
	ld.global.u8 	%rs120, [%rd18+3];
	cvt.rn.f32.u16 	%f1101, %rs120;
$L__BB4_121:
	ld.param.u32 	%r254, [_Z16SSIM_Grey_KernelPfPhS0_ii_param_4];
	ld.param.u32 	%r240, [_Z16SSIM_Grey_KernelPfPhS0_ii_param_3];
	add.s32 	%r208, %r19, 3;
	mul.lo.s32 	%r209, %r254, %r240;
	setp.ge.s32 	%p64, %r208, %r209;
	mov.f32 	%f1102, 0fBF800000;
	mov.f32 	%f1103, %f1102;
	@%p64 bra 	$L__BB4_123;
	ld.global.u8 	%rs121, [%rd17+4];
	cvt.rn.f32.u16 	%f1102, %rs121;
	ld.global.u8 	%rs122, [%rd18+4];
	cvt.rn.f32.u16 	%f1103, %rs122;
$L__BB4_123:
	ld.param.u32 	%r255, [_Z16SSIM_Grey_KernelPfPhS0_ii_param_4];
	ld.param.u32 	%r241, [_Z16SSIM_Grey_KernelPfPhS0_ii_param_3];
	add.s32 	%r210, %r19, 4;
	mul.lo.s32 	%r211, %r255, %r241;
	setp.ge.s32 	%p65, %r210, %r211;
	mov.f32 	%f1104, 0fBF800000;
	mov.f32 	%f1105, %f1104;
	@%p65 bra 	$L__BB4_125;
	ld.global.u8 	%rs123, [%rd17+5];
	cvt.rn.f32.u16 	%f1104, %rs123;
	ld.global.u8 	%rs124, [%rd18+5];
	cvt.rn.f32.u16 	%f1105, %rs124;
$L__BB4_125:
	ld.param.u32 	%r256, [_Z16SSIM_Grey_KernelPfPhS0_ii_param_4];
	ld.param.u32 	%r242, [_Z16SSIM_Grey_KernelPfPhS0_ii_param_3];
	add.s32 	%r212, %r19, 5;
	mul.lo.s32 	%r213, %r256, %r242;
	setp.ge.s32 	%p66, %r212, %r213;
	mov.f32 	%f1106, 0fBF800000;
	mov.f32 	%f1107, %f1106;
	@%p66 bra 	$L__BB4_127;
	ld.global.u8 	%rs125, [%rd17+6];
	cvt.rn.f32.u16 	%f1106, %rs125;
	ld.global.u8 	%rs126, [%rd18+6];
	cvt.rn.f32.u16 	%f1107, %rs126;
$L__BB4_127:
	ld.param.u32 	%r257, [_Z16SSIM_Grey_KernelPfPhS0_ii_param_4];
	ld.param.u32 	%r243, [_Z16SSIM_Grey_KernelPfPhS0_ii_param_3];
	add.s32 	%r214, %r19, 6;
	mul.lo.s32 	%r215, %r257, %r243;
	setp.ge.s32 	%p67, %r214, %r215;
	mov.f32 	%f1108, 0fBF800000;
	mov.f32 	%f1109, %f1108;
	@%p67 bra 	$L__BB4_129;
	ld.global.u8 	%rs127, [%rd17+7];
	cvt.rn.f32.u16 	%f1108, %rs127;
	ld.global.u8 	%rs128, [%rd18+7];
	cvt.rn.f32.u16 	%f1109, %rs128;
$L__BB4_129:
	setp.ltu.f32 	%p68, %f982, 0f00000000;
	setp.ltu.f32 	%p69, %f983, 0f00000000;
	or.pred  	%p70, %p68, %p69;
	mov.b32 	%r259, 0;
	mov.f32 	%f1115, 0f00000000;
	mov.f32 	%f1116, %f1115;
	mov.f32 	%f1117, %f1115;
	mov.f32 	%f1118, %f1115;
	mov.f32 	%f1119, %f1115;
	@%p70 bra 	$L__BB4_131;
	mul.f32 	%f1115, %f982, %f982;
	mul.f32 	%f1118, %f983, %f983;
	fma.rn.f32 	%f1119, %f982, %f983, 0f00000000;
	mov.b32 	%r259, 1;
	mov.f32 	%f1116, %f983;
	mov.f32 	%f1117, %f982;
$L__BB4_131:
	setp.ltu.f32 	%p71, %f984, 0f00000000;
	setp.ltu.f32 	%p72, %f985, 0f00000000;
	or.pred  	%p73, %p71, %p72;
	@%p73 bra 	$L__BB4_133;
	add.f32 	%f1117, %f1117, %f984;
	add.f32 	%f1116, %f1116, %f985;
	fma.rn.f32 	%f1115, %f984, %f984, %f1115;
	fma.rn.f32 	%f1118, %f985, %f985, %f1118;
	fma.rn.f32 	%f1119, %f984, %f985, %f1119;
	add.s32 	%r259, %r259, 1;
$L__BB4_133:
	setp.ltu.f32 	%p74, %f986, 0f00000000;
	setp.ltu.f32 	%p75, %f987, 0f00000000;
	or.pred  	%p76, %p74, %p75;
	@%p76 bra 	$L__BB4_135;
	add.f32 	%f1117, %f1117, %f986;
	add.f32 	%f1116, %f1116, %f987;
	fma.rn.f32 	%f1115, %f986, %f986, %f1115;
	fma.rn.f32 	%f1118, %f987, %f987, %f1118;
	fma.rn.f32 	%f1119, %f986, %f987, %f1119;
	add.s32 	%r259, %r259, 1;
$L__BB4_135:
	setp.ltu.f32 	%p77, %f988, 0f00000000;
	setp.ltu.f32 	%p78, %f989, 0f00000000;
	or.pred  	%p79, %p77, %p78;
	@%p79 bra 	$L__BB4_137;
	add.f32 	%f1117, %f1117, %f988;
	add.f32 	%f1116, %f1116, %f989;
	fma.rn.f32 	%f1115, %f988, %f988, %f1115;
	fma.rn.f32 	%f1118, %f989, %f989, %f1118;
	fma.rn.f32 	%f1119, %f988, %f989, %f1119;
	add.s32 	%r259, %r259, 1;
$L__BB4_137:
	setp.ltu.f32 	%p80, %f990, 0f00000000;
	setp.ltu.f32 	%p81, %f991, 0f00000000;
	or.pred  	%p82, %p80, %p81;
	@%p82 bra 	$L__BB4_139;
	add.f32 	%f1117, %f1117, %f990;
	add.f32 	%f1116, %f1116, %f991;
	fma.rn.f32 	%f1115, %f990, %f990, %f1115;
	fma.rn.f32 	%f1118, %f991, %f991, %f1118;
	fma.rn.f32 	%f1119, %f990, %f991, %f1119;
	add.s32 	%r259, %r259, 1;
$L__BB4_139:
	setp.ltu.f32 	%p83, %f992, 0f00000000;
	setp.ltu.f32 	%p84, %f993, 0f00000000;
	or.pred  	%p85, %p83, %p84;
	@%p85 bra 	$L__BB4_141;
	add.f32 	%f1117, %f1117, %f992;
	add.f32 	%f1116, %f1116, %f993;
	fma.rn.f32 	%f1115, %f992, %f992, %f1115;
	fma.rn.f32 	%f1118, %f993, %f993, %f1118;
	fma.rn.f32 	%f1119, %f992, %f993, %f1119;
	add.s32 	%r259, %r259, 1;
$L__BB4_141:
	setp.ltu.f32 	%p86, %f994, 0f00000000;
	setp.ltu.f32 	%p87, %f995, 0f00000000;
	or.pred  	%p88, %p86, %p87;
	@%p88 bra 	$L__BB4_143;
	add.f32 	%f1117, %f1117, %f994;
	add.f32 	%f1116, %f1116, %f995;
	fma.rn.f32 	%f1115, %f994, %f994, %f1115;
	fma.rn.f32 	%f1118, %f995, %f995, %f1118;
	fma.rn.f32 	%f1119, %f994, %f995, %f1119;
	add.s32 	%r259, %r259, 1;
$L__BB4_143:
	setp.ltu.f32 	%p89, %f996, 0f00000000;
	setp.ltu.f32 	%p90, %f997, 0f00000000;
	or.pred  	%p91, %p89, %p90;
	@%p91 bra 	$L__BB4_145;
	add.f32 	%f1117, %f1117, %f996;
	add.f32 	%f1116, %f1116, %f997;
	fma.rn.f32 	%f1115, %f996, %f996, %f1115;
	fma.rn.f32 	%f1118, %f997, %f997, %f1118;
	fma.rn.f32 	%f1119, %f996, %f997, %f1119;
	add.s32 	%r259, %r259, 1;
$L__BB4_145:
	setp.ltu.f32 	%p92, %f998, 0f00000000;
	setp.ltu.f32 	%p93, %f999, 0f00000000;
	or.pred  	%p94, %p92, %p93;
	@%p94 bra 	$L__BB4_147;
	add.f32 	%f1117, %f1117, %f998;
	add.f32 	%f1116, %f1116, %f999;
	fma.rn.f32 	%f1115, %f998, %f998, %f1115;
	fma.rn.f32 	%f1118, %f999, %f999, %f1118;
	fma.rn.f32 	%f1119, %f998, %f999, %f1119;
	add.s32 	%r259, %r259, 1;
$L__BB4_147:
	setp.ltu.f32 	%p95, %f1000, 0f00000000;
	setp.ltu.f32 	%p96, %f1001, 0f00000000;
	or.pred  	%p97, %p95, %p96;
	@%p97 bra 	$L__BB4_149;
	add.f32 	%f1117, %f1117, %f1000;
	add.f32 	%f1116, %f1116, %f1001;
	fma.rn.f32 	%f1115, %f1000, %f1000, %f1115;
	fma.rn.f32 	%f1118, %f1001, %f1001, %f1118;
	fma.rn.f32 	%f1119, %f1000, %f1001, %f1119;
	add.s32 	%r259, %r259, 1;
$L__BB4_149:
	setp.ltu.f32 	%p98, %f1002, 0f00000000;
	setp.ltu.f32 	%p99, %f1003, 0f00000000;
	or.pred  	%p100, %p98, %p99;
	@%p100 bra 	$L__BB4_151;
	add.f32 	%f1117, %f1117, %f1002;
	add.f32 	%f1116, %f1116, %f1003;
	fma.rn.f32 	%f1115, %f1002, %f1002, %f1115;
	fma.rn.f32 	%f1118, %f1003, %f1003, %f1118;
	fma.rn.f32 	%f1119, %f1002, %f1003, %f1119;
	add.s32 	%r259, %r259, 1;
$L__BB4_151:
	setp.ltu.f32 	%p101, %f1004, 0f00000000;
	setp.ltu.f32 	%p102, %f1005, 0f00000000;
	or.pred  	%p103, %p101, %p102;
	@%p103 bra 	$L__BB4_153;
	add.f32 	%f1117, %f1117, %f1004;
	add.f32 	%f1116, %f1116, %f1005;
	fma.rn.f32 	%f1115, %f1004, %f1004, %f1115;
	fma.rn.f32 	%f1118, %f1005, %f1005, %f1118;
	fma.rn.f32 	%f1119, %f1004, %f1005, %f1119;
	add.s32 	%r259, %r259, 1;
$L__BB4_153:
	setp.ltu.f32 	%p104, %f1006, 0f00000000;
	setp.ltu.f32 	%p105, %f1007, 0f00000000;
	or.pred  	%p106, %p104, %p105;
	@%p106 bra 	$L__BB4_155;
	add.f32 	%f1117, %f1117, %f1006;
	add.f32 	%f1116, %f1116, %f1007;
	fma.rn.f32 	%f1115, %f1006, %f1006, %f1115;
	fma.rn.f32 	%f1118, %f1007, %f1007, %f1118;
	fma.rn.f32 	%f1119, %f1006, %f1007, %f1119;
	add.s32 	%r259, %r259, 1;
$L__BB4_155:
	setp.ltu.f32 	%p107, %f1008, 0f00000000;
	setp.ltu.f32 	%p108, %f1009, 0f00000000;
	or.pred  	%p109, %p107, %p108;
	@%p109 bra 	$L__BB4_157;
	add.f32 	%f1117, %f1117, %f1008;
	add.f32 	%f1116, %f1116, %f1009;
	fma.rn.f32 	%f1115, %f1008, %f1008, %f1115;
	fma.rn.f32 	%f1118, %f1009, %f1009, %f1118;
	fma.rn.f32 	%f1119, %f1008, %f1009, %f1119;
	add.s32 	%r259, %r259, 1;
$L__BB4_157:
	setp.ltu.f32 	%p110, %f1010, 0f00000000;
	setp.ltu.f32 	%p111, %f1011, 0f00000000;
	or.pred  	%p112, %p110, %p111;
	@%p112 bra 	$L__BB4_159;
	add.f32 	%f1117, %f1117, %f1010;
	add.f32 	%f1116, %f1116, %f1011;
	fma.rn.f32 	%f1115, %f1010, %f1010, %f1115;
	fma.rn.f32 	%f1118, %f1011, %f1011, %f1118;
	fma.rn.f32 	%f1119, %f1010, %f1011, %f1119;
	add.s32 	%r259, %r259, 1;
$L__BB4_159:
	setp.ltu.f32 	%p113, %f1012, 0f00000000;
	setp.ltu.f32 	%p114, %f1013, 0f00000000;
	or.pred  	%p115, %p113, %p114;
	@%p115 bra 	$L__BB4_161;
	add.f32 	%f1117, %f1117, %f1012;
	add.f32 	%f1116, %f1116, %f1013;
	fma.rn.f32 	%f1115, %f1012, %f1012, %f1115;
	fma.rn.f32 	%f1118, %f1013, %f1013, %f1118;
	fma.rn.f32 	%f1119, %f1012, %f1013, %f1119;
	add.s32 	%r259, %r259, 1;
$L__BB4_161:
	setp.ltu.f32 	%p116, %f1014, 0f00000000;
	setp.ltu.f32 	%p117, %f1015, 0f00000000;
	or.pred  	%p118, %p116, %p117;
	@%p118 bra 	$L__BB4_163;
	add.f32 	%f1117, %f1117, %f1014;
	add.f32 	%f1116, %f1116, %f1015;
	fma.rn.f32 	%f1115, %f1014, %f1014, %f1115;
	fma.rn.f32 	%f1118, %f1015, %f1015, %f1118;
	fma.rn.f32 	%f1119, %f1014, %f1015, %f1119;
	add.s32 	%r259, %r259, 1;
$L__BB4_163:
	setp.ltu.f32 	%p119, %f1016, 0f00000000;
	setp.ltu.f32 	%p120, %f1017, 0f00000000;
	or.pred  	%p121, %p119, %p120;
	@%p121 bra 	$L__BB4_165;
	add.f32 	%f1117, %f1117, %f1016;
	add.f32 	%f1116, %f1116, %f1017;
	fma.rn.f32 	%f1115, %f1016, %f1016, %f1115;
	fma.rn.f32 	%f1118, %f1017, %f1017, %f1118;
	fma.rn.f32 	%f1119, %f1016, %f1017, %f1119;
	add.s32 	%r259, %r259, 1;
$L__BB4_165:
	setp.ltu.f32 	%p122, %f1018, 0f00000000;
	setp.ltu.f32 	%p123, %f1019, 0f00000000;
	or.pred  	%p124, %p122, %p123;
	@%p124 bra 	$L__BB4_167;
	add.f32 	%f1117, %f1117, %f1018;
	add.f32 	%f1116, %f1116, %f1019;
	fma.rn.f32 	%f1115, %f1018, %f1018, %f1115;
	fma.rn.f32 	%f1118, %f1019, %f1019, %f1118;
	fma.rn.f32 	%f1119, %f1018, %f1019, %f1119;
	add.s32 	%r259, %r259, 1;
$L__BB4_167:
	setp.ltu.f32 	%p125, %f1020, 0f00000000;
	setp.ltu.f32 	%p126, %f1021, 0f00000000;
	or.pred  	%p127, %p125, %p126;
	@%p127 bra 	$L__BB4_169;
	add.f32 	%f1117, %f1117, %f1020;
	add.f32 	%f1116, %f1116, %f1021;
	fma.rn.f32 	%f1115, %f1020, %f1020, %f1115;
	fma.rn.f32 	%f1118, %f1021, %f1021, %f1118;
	fma.rn.f32 	%f1119, %f1020, %f1021, %f1119;
	add.s32 	%r259, %r259, 1;
$L__BB4_169:
	setp.ltu.f32 	%p128, %f1022, 0f00000000;
	setp.ltu.f32 	%p129, %f1023, 0f00000000;
	or.pred  	%p130, %p128, %p129;
	@%p130 bra 	$L__BB4_171;
	add.f32 	%f1117, %f1117, %f1022;
	add.f32 	%f1116, %f1116, %f1023;
	fma.rn.f32 	%f1115, %f1022, %f1022, %f1115;
	fma.rn.f32 	%f1118, %f1023, %f1023, %f1118;
	fma.rn.f32 	%f1119, %f1022, %f1023, %f1119;
	add.s32 	%r259, %r259, 1;
$L__BB4_171:
	setp.ltu.f32 	%p131, %f1024, 0f00000000;
	setp.ltu.f32 	%p132, %f1025, 0f00000000;
	or.pred  	%p133, %p131, %p132;
	@%p133 bra 	$L__BB4_173;
	add.f32 	%f1117, %f1117, %f1024;
	add.f32 	%f1116, %f1116, %f1025;
	fma.rn.f32 	%f1115, %f1024, %f1024, %f1115;
	fma.rn.f32 	%f1118, %f1025, %f1025, %f1118;
	fma.rn.f32 	%f1119, %f1024, %f1025, %f1119;
	add.s32 	%r259, %r259, 1;
$L__BB4_173:
	setp.ltu.f32 	%p134, %f1026, 0f00000000;
	setp.ltu.f32 	%p135, %f1027, 0f00000000;
	or.pred  	%p136, %p134, %p135;
	@%p136 bra 	$L__BB4_175;
	add.f32 	%f1117, %f1117, %f1026;
	add.f32 	%f1116, %f1116, %f1027;
	fma.rn.f32 	%f1115, %f1026, %f1026, %f1115;
	fma.rn.f32 	%f1118, %f1027, %f1027, %f1118;
	fma.rn.f32 	%f1119, %f1026, %f1027, %f1119;
	add.s32 	%r259, %r259, 1;
$L__BB4_175:
	setp.ltu.f32 	%p137, %f1028, 0f00000000;
	setp.ltu.f32 	%p138, %f1029, 0f00000000;
	or.pred  	%p139, %p137, %p138;
	@%p139 bra 	$L__BB4_177;
	add.f32 	%f1117, %f1117, %f1028;
	add.f32 	%f1116, %f1116, %f1029;
	fma.rn.f32 	%f1115, %f1028, %f1028, %f1115;
	fma.rn.f32 	%f1118, %f1029, %f1029, %f1118;
	fma.rn.f32 	%f1119, %f1028, %f1029, %f1119;
	add.s32 	%r259, %r259, 1;
$L__BB4_177:
	setp.ltu.f32 	%p140, %f1030, 0f00000000;
	setp.ltu.f32 	%p141, %f1031, 0f00000000;
	or.pred  	%p142, %p140, %p141;
	@%p142 bra 	$L__BB4_179;
	add.f32 	%f1117, %f1117, %f1030;
	add.f32 	%f1116, %f1116, %f1031;
	fma.rn.f32 	%f1115, %f1030, %f1030, %f1115;
	fma.rn.f32 	%f1118, %f1031, %f1031, %f1118;
	fma.rn.f32 	%f1119, %f1030, %f1031, %f1119;
	add.s32 	%r259, %r259, 1;
$L__BB4_179:
	setp.ltu.f32 	%p143, %f1032, 0f00000000;
	setp.ltu.f32 	%p144, %f1033, 0f00000000;
	or.pred  	%p145, %p143, %p144;
	@%p145 bra 	$L__BB4_181;
	add.f32 	%f1117, %f1117, %f1032;
	add.f32 	%f1116, %f1116, %f1033;
	fma.rn.f32 	%f1115, %f1032, %f1032, %f1115;
	fma.rn.f32 	%f1118, %f1033, %f1033, %f1118;
	fma.rn.f32 	%f1119, %f1032, %f1033, %f1119;
	add.s32 	%r259, %r259, 1;
$L__BB4_181:
	setp.ltu.f32 	%p146, %f1034, 0f00000000;
	setp.ltu.f32 	%p147, %f1035, 0f00000000;
	or.pred  	%p148, %p146, %p147;
	@%p148 bra 	$L__BB4_183;
	add.f32 	%f1117, %f1117, %f1034;
	add.f32 	%f1116, %f1116, %f1035;
	fma.rn.f32 	%f1115, %f1034, %f1034, %f1115;
	fma.rn.f32 	%f1118, %f1035, %f1035, %f1118;
	fma.rn.f32 	%f1119, %f1034, %f1035, %f1119;
	add.s32 	%r259, %r259, 1;
$L__BB4_183:
	setp.ltu.f32 	%p149, %f1036, 0f00000000;
	setp.ltu.f32 	%p150, %f1037, 0f00000000;
	or.pred  	%p151, %p149, %p150;
	@%p151 bra 	$L__BB4_185;
	add.f32 	%f1117, %f1117, %f1036;
	add.f32 	%f1116, %f1116, %f1037;
	fma.rn.f32 	%f1115, %f1036, %f1036, %f1115;
	fma.rn.f32 	%f1118, %f1037, %f1037, %f1118;
	fma.rn.f32 	%f1119, %f1036, %f1037, %f1119;
	add.s32 	%r259, %r259, 1;
$L__BB4_185:
	setp.ltu.f32 	%p152, %f1038, 0f00000000;
	setp.ltu.f32 	%p153, %f1039, 0f00000000;
	or.pred  	%p154, %p152, %p153;
	@%p154 bra 	$L__BB4_187;
	add.f32 	%f1117, %f1117, %f1038;
	add.f32 	%f1116, %f1116, %f1039;
	fma.rn.f32 	%f1115, %f1038, %f1038, %f1115;
	fma.rn.f32 	%f1118, %f1039, %f1039, %f1118;
	fma.rn.f32 	%f1119, %f1038, %f1039, %f1119;
	add.s32 	%r259, %r259, 1;
$L__BB4_187:
	setp.ltu.f32 	%p155, %f1040, 0f00000000;
	setp.ltu.f32 	%p156, %f1041, 0f00000000;
	or.pred  	%p157, %p155, %p156;
	@%p157 bra 	$L__BB4_189;
	add.f32 	%f1117, %f1117, %f1040;
	add.f32 	%f1116, %f1116, %f1041;
	fma.rn.f32 	%f1115, %f1040, %f1040, %f1115;
	fma.rn.f32 	%f1118, %f1041, %f1041, %f1118;
	fma.rn.f32 	%f1119, %f1040, %f1041, %f1119;
	add.s32 	%r259, %r259, 1;
$L__BB4_189:
	setp.ltu.f32 	%p158, %f1042, 0f00000000;
	setp.ltu.f32 	%p159, %f1043, 0f00000000;
	or.pred  	%p160, %p158, %p159;
	@%p160 bra 	$L__BB4_191;
	add.f32 	%f1117, %f1117, %f1042;
	add.f32 	%f1116, %f1116, %f1043;
	fma.rn.f32 	%f1115, %f1042, %f1042, %f1115;
	fma.rn.f32 	%f1118, %f1043, %f1043, %f1118;
	fma.rn.f32 	%f1119, %f1042, %f1043, %f1119;
	add.s32 	%r259, %r259, 1;
$L__BB4_191:
	setp.ltu.f32 	%p161, %f1044, 0f00000000;
	setp.ltu.f32 	%p162, %f1045, 0f00000000;
	or.pred  	%p163, %p161, %p162;
	@%p163 bra 	$L__BB4_193;
	add.f32 	%f1117, %f1117, %f1044;
	add.f32 	%f1116, %f1116, %f1045;
	fma.rn.f32 	%f1115, %f1044, %f1044, %f1115;
	fma.rn.f32 	%f1118, %f1045, %f1045, %f1118;
	fma.rn.f32 	%f1119, %f1044, %f1045, %f1119;
	add.s32 	%r259, %r259, 1;
$L__BB4_193:
	setp.ltu.f32 	%p164, %f1046, 0f00000000;
	setp.ltu.f32 	%p165, %f1047, 0f00000000;
	or.pred  	%p166, %p164, %p165;
	@%p166 bra 	$L__BB4_195;
	add.f32 	%f1117, %f1117, %f1046;
	add.f32 	%f1116, %f1116, %f1047;
	fma.rn.f32 	%f1115, %f1046, %f1046, %f1115;
	fma.rn.f32 	%f1118, %f1047, %f1047, %f1118;
	fma.rn.f32 	%f1119, %f1046, %f1047, %f1119;
	add.s32 	%r259, %r259, 1;
$L__BB4_195:
	setp.ltu.f32 	%p167, %f1048, 0f00000000;
	setp.ltu.f32 	%p168, %f1049, 0f00000000;
	or.pred  	%p169, %p167, %p168;
	@%p169 bra 	$L__BB4_197;
	add.f32 	%f1117, %f1117, %f1048;
	add.f32 	%f1116, %f1116, %f1049;
	fma.rn.f32 	%f1115, %f1048, %f1048, %f1115;
	fma.rn.f32 	%f1118, %f1049, %f1049, %f1118;
	fma.rn.f32 	%f1119, %f1048, %f1049, %f1119;
	add.s32 	%r259, %r259, 1;
$L__BB4_197:
	setp.ltu.f32 	%p170, %f1050, 0f00000000;
	setp.ltu.f32 	%p171, %f1051, 0f00000000;
	or.pred  	%p172, %p170, %p171;
	@%p172 bra 	$L__BB4_199;
	add.f32 	%f1117, %f1117, %f1050;
	add.f32 	%f1116, %f1116, %f1051;
	fma.rn.f32 	%f1115, %f1050, %f1050, %f1115;
	fma.rn.f32 	%f1118, %f1051, %f1051, %f1118;
	fma.rn.f32 	%f1119, %f1050, %f1051, %f1119;
	add.s32 	%r259, %r259, 1;
$L__BB4_199:
	setp.ltu.f32 	%p173, %f1052, 0f00000000;
	setp.ltu.f32 	%p174, %f1053, 0f00000000;
	or.pred  	%p175, %p173, %p174;
	@%p175 bra 	$L__BB4_201;
	add.f32 	%f1117, %f1117, %f1052;
	add.f32 	%f1116, %f1116, %f1053;
	fma.rn.f32 	%f1115, %f1052, %f1052, %f1115;
	fma.rn.f32 	%f1118, %f1053, %f1053, %f1118;
	fma.rn.f32 	%f1119, %f1052, %f1053, %f1119;
	add.s32 	%r259, %r259, 1;
$L__BB4_201:
	setp.ltu.f32 	%p176, %f1054, 0f00000000;
	setp.ltu.f32 	%p177, %f1055, 0f00000000;
	or.pred  	%p178, %p176, %p177;
	@%p178 bra 	$L__BB4_203;
	add.f32 	%f1117, %f1117, %f1054;
	add.f32 	%f1116, %f1116, %f1055;
	fma.rn.f32 	%f1115, %f1054, %f1054, %f1115;
	fma.rn.f32 	%f1118, %f1055, %f1055, %f1118;
	fma.rn.f32 	%f1119, %f1054, %f1055, %f1119;
	add.s32 	%r259, %r259, 1;
$L__BB4_203:
	setp.ltu.f32 	%p179, %f1056, 0f00000000;
	setp.ltu.f32 	%p180, %f1057, 0f00000000;
	or.pred  	%p181, %p179, %p180;
	@%p181 bra 	$L__BB4_205;
	add.f32 	%f1117, %f1117, %f1056;
	add.f32 	%f1116, %f1116, %f1057;
	fma.rn.f32 	%f1115, %f1056, %f1056, %f1115;
	fma.rn.f32 	%f1118, %f1057, %f1057, %f1118;
	fma.rn.f32 	%f1119, %f1056, %f1057, %f1119;
	add.s32 	%r259, %r259, 1;
$L__BB4_205:
	setp.ltu.f32 	%p182, %f1058, 0f00000000;
	setp.ltu.f32 	%p183, %f1059, 0f00000000;
	or.pred  	%p184, %p182, %p183;
	@%p184 bra 	$L__BB4_207;
	add.f32 	%f1117, %f1117, %f1058;
	add.f32 	%f1116, %f1116, %f1059;
	fma.rn.f32 	%f1115, %f1058, %f1058, %f1115;
	fma.rn.f32 	%f1118, %f1059, %f1059, %f1118;
	fma.rn.f32 	%f1119, %f1058, %f1059, %f1119;
	add.s32 	%r259, %r259, 1;
$L__BB4_207:
	setp.ltu.f32 	%p185, %f1060, 0f00000000;
	setp.ltu.f32 	%p186, %f1061, 0f00000000;
	or.pred  	%p187, %p185, %p186;
	@%p187 bra 	$L__BB4_209;
	add.f32 	%f1117, %f1117, %f1060;
	add.f32 	%f1116, %f1116, %f1061;
	fma.rn.f32 	%f1115, %f1060, %f1060, %f1115;
	fma.rn.f32 	%f1118, %f1061, %f1061, %f1118;
	fma.rn.f32 	%f1119, %f1060, %f1061, %f1119;
	add.s32 	%r259, %r259, 1;
$L__BB4_209:
	setp.ltu.f32 	%p188, %f1062, 0f00000000;
	setp.ltu.f32 	%p189, %f1063, 0f00000000;
	or.pred  	%p190, %p188, %p189;
	@%p190 bra 	$L__BB4_211;
	add.f32 	%f1117, %f1117, %f1062;
	add.f32 	%f1116, %f1116, %f1063;
	fma.rn.f32 	%f1115, %f1062, %f1062, %f1115;
	fma.rn.f32 	%f1118, %f1063, %f1063, %f1118;
	fma.rn.f32 	%f1119, %f1062, %f1063, %f1119;
	add.s32 	%r259, %r259, 1;
$L__BB4_211:
	setp.ltu.f32 	%p191, %f1064, 0f00000000;
	setp.ltu.f32 	%p192, %f1065, 0f00000000;
	or.pred  	%p193, %p191, %p192;
	@%p193 bra 	$L__BB4_213;
	add.f32 	%f1117, %f1117, %f1064;
	add.f32 	%f1116, %f1116, %f1065;
	fma.rn.f32 	%f1115, %f1064, %f1064, %f1115;
	fma.rn.f32 	%f1118, %f1065, %f1065, %f1118;
	fma.rn.f32 	%f1119, %f1064, %f1065, %f1119;
	add.s32 	%r259, %r259, 1;
$L__BB4_213:
	setp.ltu.f32 	%p194, %f1066, 0f00000000;
	setp.ltu.f32 	%p195, %f1067, 0f00000000;
	or.pred  	%p196, %p194, %p195;
	@%p196 bra 	$L__BB4_215;
	add.f32 	%f1117, %f1117, %f1066;
	add.f32 	%f1116, %f1116, %f1067;
	fma.rn.f32 	%f1115, %f1066, %f1066, %f1115;
	fma.rn.f32 	%f1118, %f1067, %f1067, %f1118;
	fma.rn.f32 	%f1119, %f1066, %f1067, %f1119;
	add.s32 	%r259, %r259, 1;
$L__BB4_215:
	setp.ltu.f32 	%p197, %f1068, 0f00000000;
	setp.ltu.f32 	%p198, %f1069, 0f00000000;
	or.pred  	%p199, %p197, %p198;
	@%p199 bra 	$L__BB4_217;
	add.f32 	%f1117, %f1117, %f1068;
	add.f32 	%f1116, %f1116, %f1069;
	fma.rn.f32 	%f1115, %f1068, %f1068, %f1115;
	fma.rn.f32 	%f1118, %f1069, %f1069, %f1118;
	fma.rn.f32 	%f1119, %f1068, %f1069, %f1119;
	add.s32 	%r259, %r259, 1;
$L__BB4_217:
	setp.ltu.f32 	%p200, %f1070, 0f00000000;
	setp.ltu.f32 	%p201, %f1071, 0f00000000;
	or.pred  	%p202, %p200, %p201;
	@%p202 bra 	$L__BB4_219;
	add.f32 	%f1117, %f1117, %f1070;
	add.f32 	%f1116, %f1116, %f1071;
	fma.rn.f32 	%f1115, %f1070, %f1070, %f1115;
	fma.rn.f32 	%f1118, %f1071, %f1071, %f1118;
	fma.rn.f32 	%f1119, %f1070, %f1071, %f1119;
	add.s32 	%r259, %r259, 1;
$L__BB4_219:
	setp.ltu.f32 	%p203, %f1072, 0f00000000;
	setp.ltu.f32 	%p204, %f1073, 0f00000000;
	or.pred  	%p205, %p203, %p204;
	@%p205 bra 	$L__BB4_221;
	add.f32 	%f1117, %f1117, %f1072;
	add.f32 	%f1116, %f1116, %f1073;
	fma.rn.f32 	%f1115, %f1072, %f1072, %f1115;
	fma.rn.f32 	%f1118, %f1073, %f1073, %f1118;
	fma.rn.f32 	%f1119, %f1072, %f1073, %f1119;
	add.s32 	%r259, %r259, 1;
$L__BB4_221:
	setp.ltu.f32 	%p206, %f1074, 0f00000000;
	setp.ltu.f32 	%p207, %f1075, 0f00000000;
	or.pred  	%p208, %p206, %p207;
	@%p208 bra 	$L__BB4_223;
	add.f32 	%f1117, %f1117, %f1074;
	add.f32 	%f1116, %f1116, %f1075;
	fma.rn.f32 	%f1115, %f1074, %f1074, %f1115;
	fma.rn.f32 	%f1118, %f1075, %f1075, %f1118;
	fma.rn.f32 	%f1119, %f1074, %f1075, %f1119;
	add.s32 	%r259, %r259, 1;
$L__BB4_223:
	setp.ltu.f32 	%p209, %f1076, 0f00000000;
	setp.ltu.f32 	%p210, %f1077, 0f00000000;
	or.pred  	%p211, %p209, %p210;
	@%p211 bra 	$L__BB4_225;
	add.f32 	%f1117, %f1117, %f1076;
	add.f32 	%f1116, %f1116, %f1077;
	fma.rn.f32 	%f1115, %f1076, %f1076, %f1115;
	fma.rn.f32 	%f1118, %f1077, %f1077, %f1118;
	fma.rn.f32 	%f1119, %f1076, %f1077, %f1119;
	add.s32 	%r259, %r259, 1;
$L__BB4_225:
	setp.ltu.f32 	%p212, %f1078, 0f00000000;
	setp.ltu.f32 	%p213, %f1079, 0f00000000;
	or.pred  	%p214, %p212, %p213;
	@%p214 bra 	$L__BB4_227;
	add.f32 	%f1117, %f1117, %f1078;
	add.f32 	%f1116, %f1116, %f1079;
	fma.rn.f32 	%f1115, %f1078, %f1078, %f1115;
	fma.rn.f32 	%f1118, %f1079, %f1079, %f1118;
	fma.rn.f32 	%f1119, %f1078, %f1079, %f1119;
	add.s32 	%r259, %r259, 1;
$L__BB4_227:
	setp.ltu.f32 	%p215, %f1080, 0f00000000;
	setp.ltu.f32 	%p216, %f1081, 0f00000000;
	or.pred  	%p217, %p215, %p216;
	@%p217 bra 	$L__BB4_229;
	add.f32 	%f1117, %f1117, %f1080;
	add.f32 	%f1116, %f1116, %f1081;
	fma.rn.f32 	%f1115, %f1080, %f1080, %f1115;
	fma.rn.f32 	%f1118, %f1081, %f1081, %f1118;
	fma.rn.f32 	%f1119, %f1080, %f1081, %f1119;
	add.s32 	%r259, %r259, 1;
$L__BB4_229:
	setp.ltu.f32 	%p218, %f1082, 0f00000000;
	setp.ltu.f32 	%p219, %f1083, 0f00000000;
	or.pred  	%p220, %p218, %p219;
	@%p220 bra 	$L__BB4_231;
	add.f32 	%f1117, %f1117, %f1082;
	add.f32 	%f1116, %f1116, %f1083;
	fma.rn.f32 	%f1115, %f1082, %f1082, %f1115;
	fma.rn.f32 	%f1118, %f1083, %f1083, %f1118;
	fma.rn.f32 	%f1119, %f1082, %f1083, %f1119;
	add.s32 	%r259, %r259, 1;
$L__BB4_231:
	setp.ltu.f32 	%p221, %f1084, 0f00000000;
	setp.ltu.f32 	%p222, %f1085, 0f00000000;
	or.pred  	%p223, %p221, %p222;
	@%p223 bra 	$L__BB4_233;
	add.f32 	%f1117, %f1117, %f1084;
	add.f32 	%f1116, %f1116, %f1085;
	fma.rn.f32 	%f1115, %f1084, %f1084, %f1115;
	fma.rn.f32 	%f1118, %f1085, %f1085, %f1118;
	fma.rn.f32 	%f1119, %f1084, %f1085, %f1119;
	add.s32 	%r259, %r259, 1;
$L__BB4_233:
	setp.ltu.f32 	%p224, %f1086, 0f00000000;
	setp.ltu.f32 	%p225, %f1087, 0f00000000;
	or.pred  	%p226, %p224, %p225;
	@%p226 bra 	$L__BB4_235;
	add.f32 	%f1117, %f1117, %f1086;
	add.f32 	%f1116, %f1116, %f1087;
	fma.rn.f32 	%f1115, %f1086, %f1086, %f1115;
	fma.rn.f32 	%f1118, %f1087, %f1087, %f1118;
	fma.rn.f32 	%f1119, %f1086, %f1087, %f1119;
	add.s32 	%r259, %r259, 1;
$L__BB4_235:
	setp.ltu.f32 	%p227, %f1088, 0f00000000;
	setp.ltu.f32 	%p228, %f1089, 0f00000000;
	or.pred  	%p229, %p227, %p228;
	@%p229 bra 	$L__BB4_237;
	add.f32 	%f1117, %f1117, %f1088;
	add.f32 	%f1116, %f1116, %f1089;
	fma.rn.f32 	%f1115, %f1088, %f1088, %f1115;
	fma.rn.f32 	%f1118, %f1089, %f1089, %f1118;
	fma.rn.f32 	%f1119, %f1088, %f1089, %f1119;
	add.s32 	%r259, %r259, 1;
$L__BB4_237:
	setp.ltu.f32 	%p230, %f1090, 0f00000000;
	setp.ltu.f32 	%p231, %f1091, 0f00000000;
	or.pred  	%p232, %p230, %p231;
	@%p232 bra 	$L__BB4_239;
	add.f32 	%f1117, %f1117, %f1090;
	add.f32 	%f1116, %f1116, %f1091;
	fma.rn.f32 	%f1115, %f1090, %f1090, %f1115;
	fma.rn.f32 	%f1118, %f1091, %f1091, %f1118;
	fma.rn.f32 	%f1119, %f1090, %f1091, %f1119;
	add.s32 	%r259, %r259, 1;
$L__BB4_239:
	setp.ltu.f32 	%p233, %f1092, 0f00000000;
	setp.ltu.f32 	%p234, %f1093, 0f00000000;
	or.pred  	%p235, %p233, %p234;
	@%p235 bra 	$L__BB4_241;
	add.f32 	%f1117, %f1117, %f1092;
	add.f32 	%f1116, %f1116, %f1093;
	fma.rn.f32 	%f1115, %f1092, %f1092, %f1115;
	fma.rn.f32 	%f1118, %f1093, %f1093, %f1118;
	fma.rn.f32 	%f1119, %f1092, %f1093, %f1119;
	add.s32 	%r259, %r259, 1;
$L__BB4_241:
	setp.ltu.f32 	%p236, %f1094, 0f00000000;
	setp.ltu.f32 	%p237, %f1095, 0f00000000;
	or.pred  	%p238, %p236, %p237;
	@%p238 bra 	$L__BB4_243;
	add.f32 	%f1117, %f1117, %f1094;
	add.f32 	%f1116, %f1116, %f1095;
	fma.rn.f32 	%f1115, %f1094, %f1094, %f1115;
	fma.rn.f32 	%f1118, %f1095, %f1095, %f1118;
	fma.rn.f32 	%f1119, %f1094, %f1095, %f1119;
	add.s32 	%r259, %r259, 1;
$L__BB4_243:
	setp.ltu.f32 	%p239, %f1096, 0f00000000;
	setp.ltu.f32 	%p240, %f1097, 0f00000000;
	or.pred  	%p241, %p239, %p240;
	@%p241 bra 	$L__BB4_245;
	add.f32 	%f1117, %f1117, %f1096;
	add.f32 	%f1116, %f1116, %f1097;
	fma.rn.f32 	%f1115, %f1096, %f1096, %f1115;
	fma.rn.f32 	%f1118, %f1097, %f1097, %f1118;
	fma.rn.f32 	%f1119, %f1096, %f1097, %f1119;
	add.s32 	%r259, %r259, 1;
$L__BB4_245:
	setp.ltu.f32 	%p242, %f1098, 0f00000000;
	setp.ltu.f32 	%p243, %f1099, 0f00000000;
	or.pred  	%p244, %p242, %p243;
	@%p244 bra 	$L__BB4_247;
	add.f32 	%f1117, %f1117, %f1098;
	add.f32 	%f1116, %f1116, %f1099;
	fma.rn.f32 	%f1115, %f1098, %f1098, %f1115;
	fma.rn.f32 	%f1118, %f1099, %f1099, %f1118;
	fma.rn.f32 	%f1119, %f1098, %f1099, %f1119;
	add.s32 	%r259, %r259, 1;
$L__BB4_247:
	setp.ltu.f32 	%p245, %f1100, 0f00000000;
	setp.ltu.f32 	%p246, %f1101, 0f00000000;
	or.pred  	%p247, %p245, %p246;
	@%p247 bra 	$L__BB4_249;
	add.f32 	%f1117, %f1117, %f1100;
	add.f32 	%f1116, %f1116, %f1101;
	fma.rn.f32 	%f1115, %f1100, %f1100, %f1115;
	fma.rn.f32 	%f1118, %f1101, %f1101, %f1118;
	fma.rn.f32 	%f1119, %f1100, %f1101, %f1119;
	add.s32 	%r259, %r259, 1;
$L__BB4_249:
	setp.ltu.f32 	%p248, %f1102, 0f00000000;
	setp.ltu.f32 	%p249, %f1103, 0f00000000;
	or.pred  	%p250, %p248, %p249;
	@%p250 bra 	$L__BB4_251;
	add.f32 	%f1117, %f1117, %f1102;
	add.f32 	%f1116, %f1116, %f1103;
	fma.rn.f32 	%f1115, %f1102, %f1102, %f1115;
	fma.rn.f32 	%f1118, %f1103, %f1103, %f1118;
	fma.rn.f32 	%f1119, %f1102, %f1103, %f1119;
	add.s32 	%r259, %r259, 1;
$L__BB4_251:
	setp.ltu.f32 	%p251, %f1104, 0f00000000;
	setp.ltu.f32 	%p252, %f1105, 0f00000000;
	or.pred  	%p253, %p251, %p252;
	@%p253 bra 	$L__BB4_253;
	add.f32 	%f1117, %f1117, %f1104;
	add.f32 	%f1116, %f1116, %f1105;
	fma.rn.f32 	%f1115, %f1104, %f1104, %f1115;
	fma.rn.f32 	%f1118, %f1105, %f1105, %f1118;
	fma.rn.f32 	%f1119, %f1104, %f1105, %f1119;
	add.s32 	%r259, %r259, 1;
$L__BB4_253:
	setp.ltu.f32 	%p254, %f1106, 0f00000000;
	setp.ltu.f32 	%p255, %f1107, 0f00000000;
	or.pred  	%p256, %p254, %p255;
	@%p256 bra 	$L__BB4_255;
	add.f32 	%f1117, %f1117, %f1106;
	add.f32 	%f1116, %f1116, %f1107;
	fma.rn.f32 	%f1115, %f1106, %f1106, %f1115;
	fma.rn.f32 	%f1118, %f1107, %f1107, %f1118;
	fma.rn.f32 	%f1119, %f1106, %f1107, %f1119;
	add.s32 	%r259, %r259, 1;
$L__BB4_255:
	setp.ltu.f32 	%p257, %f1108, 0f00000000;
	setp.ltu.f32 	%p258, %f1109, 0f00000000;
	or.pred  	%p259, %p257, %p258;
	@%p259 bra 	$L__BB4_257;
	add.f32 	%f1117, %f1117, %f1108;
	add.f32 	%f1116, %f1116, %f1109;
	fma.rn.f32 	%f1115, %f1108, %f1108, %f1115;
	fma.rn.f32 	%f1118, %f1109, %f1109, %f1118;
	fma.rn.f32 	%f1119, %f1108, %f1109, %f1119;
	add.s32 	%r259, %r259, 1;
$L__BB4_257:
	ld.param.u64 	%rd57, [_Z16SSIM_Grey_KernelPfPhS0_ii_param_0];
	cvt.rn.f32.u32 	%f960, %r259;
	div.rn.f32 	%f961, %f1117, %f960;
	div.rn.f32 	%f962, %f1116, %f960;
	div.rn.f32 	%f963, %f1115, %f960;
	mul.f32 	%f964, %f961, %f961;
	sub.f32 	%f965, %f963, %f964;
	div.rn.f32 	%f966, %f1118, %f960;
	mul.f32 	%f967, %f962, %f962;
	sub.f32 	%f968, %f966, %f967;
	div.rn.f32 	%f969, %f1119, %f960;
	mul.f32 	%f970, %f961, %f962;
	sub.f32 	%f971, %f969, %f970;
	add.f32 	%f972, %f961, %f961;
	fma.rn.f32 	%f973, %f962, %f972, 0f40D0147B;
	fma.rn.f32 	%f974, %f971, 0f40000000, 0f426A170A;
	mul.f32 	%f975, %f973, %f974;
	add.f32 	%f976, %f964, %f967;
	add.f32 	%f977, %f976, 0f40D0147B;
	add.f32 	%f978, %f965, %f968;
	add.f32 	%f979, %f978, 0f426A170A;
	mul.f32 	%f980, %f977, %f979;
	div.rn.f32 	%f981, %f975, %f980;
	cvta.to.global.u64 	%rd54, %rd57;
	mul.wide.s32 	%rd55, %r4, 4;
	add.s64 	%rd56, %rd54, %rd55;
	st.global.f32 	[%rd56], %f981;
$L__BB4_258:
	ret;

}
	// .globl	_Z26ABS_Difference_Grey_KernelPfPhS0_ii
.visible .entry _Z26ABS_Difference_Grey_KernelPfPhS0_ii(
	.param .u64 .ptr .align 1 _Z26ABS_Difference_Grey_KernelPfPhS0_ii_param_0,
	.param .u64 .ptr .align 1 _Z26ABS_Difference_Grey_KernelPfPhS0_ii_param_1,
	.param .u64 .ptr .align 1 _Z26ABS_Difference_Grey_KernelPfPhS0_ii_param_2,
	.param .u32 _Z26ABS_Difference_Grey_KernelPfPhS0_ii_param_3,
	.param .u32 _Z26ABS_Difference_Grey_KernelPfPhS0_ii_param_4
)
{
	.reg .pred 	%p<4>;
	.reg .b16 	%rs<3>;
	.reg .b32 	%r<12>;
	.reg .b32 	%f<6>;
	.reg .b64 	%rd<12>;

	ld.param.u64 	%rd1, [_Z26ABS_Difference_Grey_KernelPfPhS0_ii_param_0];
	ld.param.u64 	%rd2, [_Z26ABS_Difference_Grey_KernelPfPhS0_ii_param_1];
	ld.param.u64 	%rd3, [_Z26ABS_Difference_Grey_KernelPfPhS0_ii_param_2];
	ld.param.u32 	%r3, [_Z26ABS_Difference_Grey_KernelPfPhS0_ii_param_3];
	ld.param.u32 	%r4, [_Z26ABS_Difference_Grey_KernelPfPhS0_ii_param_4];
	mov.u32 	%r5, %ctaid.y;
	mov.u32 	%r6, %ntid.y;
	mov.u32 	%r7, %tid.y;
	mad.lo.s32 	%r1, %r5, %r6, %r7;
	mov.u32 	%r8, %ctaid.x;
	mov.u32 	%r9, %ntid.x;
	mov.u32 	%r10, %tid.x;
	mad.lo.s32 	%r2, %r8, %r9, %r10;
	setp.ge.s32 	%p1, %r1, %r4;
	setp.ge.s32 	%p2, %r2, %r3;
	or.pred  	%p3, %p2, %p1;
	@%p3 bra 	$L__BB5_2;
	cvta.to.global.u64 	%rd4, %rd2;
	cvta.to.global.u64 	%rd5, %rd3;
	cvta.to.global.u64 	%rd6, %rd1;
	mad.lo.s32 	%r11, %r3, %r1, %r2;
	cvt.s64.s32 	%rd7, %r11;
	add.s64 	%rd8, %rd4, %rd7;
	ld.global.u8 	%rs1, [%rd8];
	cvt.rn.f32.u16 	%f1, %rs1;
	add.s64 	%rd9, %rd5, %rd7;
	ld.global.u8 	%rs2, [%rd9];
	cvt.rn.f32.u16 	%f2, %rs2;
	sub.f32 	%f3, %f1, %f2;
	div.rn.f32 	%f4, %f3, 0f437F0000;
	abs.f32 	%f5, %f4;
	mul.wide.s32 	%rd10, %r11, 4;
	add.s64 	%rd11, %rd6, %rd10;
	st.global.f32 	[%rd11], %f5;
$L__BB5_2:
	ret;

}
	// .globl	_Z20Artifact_Grey_KernelPfPhS0_ii
.visible .entry _Z20Artifact_Grey_KernelPfPhS0_ii(
	.param .u64 .ptr .align 1 _Z20Artifact_Grey_KernelPfPhS0_ii_param_0,
	.param .u64 .ptr .align 1 _Z20Artifact_Grey_KernelPfPhS0_ii_param_1,
	.param .u64 .ptr .align 1 _Z20Artifact_Grey_KernelPfPhS0_ii_param_2,
	.param .u32 _Z20Artifact_Grey_KernelPfPhS0_ii_param_3,
	.param .u32 _Z20Artifact_Grey_KernelPfPhS0_ii_param_4
)
{
	.reg .pred 	%p<260>;
	.reg .b16 	%rs<129>;
	.reg .b32 	%r<322>;
	.reg .b32 	%f<1434>;
	.reg .b64 	%rd<58>;

	ld.param.u64 	%rd20, [_Z20Artifact_Grey_KernelPfPhS0_ii_param_1];
	ld.param.u64 	%rd21, [_Z20Artifact_Grey_KernelPfPhS0_ii_param_2];
	ld.param.u32 	%r147, [_Z20Artifact_Grey_KernelPfPhS0_ii_param_3];
	ld.param.u32 	%r148, [_Z20Artifact_Grey_KernelPfPhS0_ii_param_4];
	cvta.to.global.u64 	%rd1, %rd21;
	cvta.to.global.u64 	%rd2, %rd20;
	mov.u32 	%r149, %ctaid.y;
	mov.u32 	%r150, %ntid.y;
	mov.u32 	%r151, %tid.y;
	mad.lo.s32 	%r1, %r149, %r150, %r151;
	mov.u32 	%r152, %ctaid.x;
	mov.u32 	%r153, %ntid.x;
	mov.u32 	%r154, %tid.x;
	mad.lo.s32 	%r2, %r152, %r153, %r154;
	setp.ge.s32 	%p1, %r1, %r148;
	setp.ge.s32 	%p2, %r2, %r147;
	or.pred  	%p3, %p2, %p1;
	@%p3 bra 	$L__BB6_258;
	ld.param.u32 	%r244, [_Z20Artifact_Grey_KernelPfPhS0_ii_param_4];
	ld.param.u32 	%r218, [_Z20Artifact_Grey_KernelPfPhS0_ii_param_3];
	mul.lo.s32 	%r3, %r244, %r218;
	mad.lo.s32 	%r4, %r1, %r218, %r2;
	setp.ge.s32 	%p4, %r4, %r3;
	mov.f32 	%f986, 0fBF800000;
	mov.f32 	%f987, %f986;
	@%p4 bra 	$L__BB6_3;
	cvt.s64.s32 	%rd22, %r4;
	add.s64 	%rd23, %rd2, %rd22;
	ld.global.u8 	%rs1, [%rd23];
	cvt.rn.f32.u16 	%f986, %rs1;
	add.s64 	%rd24, %rd1, %rd22;
	ld.global.u8 	%rs2, [%rd24];
	cvt.rn.f32.u16 	%f987, %rs2;
$L__BB6_3:
	add.s32 	%r5, %r4, 1;
	setp.ge.s32 	%p5, %r5, %r3;
	cvt.s64.s32 	%rd25, %r4;
	add.s64 	%rd3, %rd2, %rd25;
	add.s64 	%rd4, %rd1, %rd25;
	mov.f32 	%f988, 0fBF800000;
	mov.f32 	%f989, %f988;
	@%p5 bra 	$L__BB6_5;
	ld.global.u8 	%rs3, [%rd3+1];
	cvt.rn.f32.u16 	%f988, %rs3;
	ld.global.u8 	%rs4, [%rd4+1];
	cvt.rn.f32.u16 	%f989, %rs4;
$L__BB6_5:
	add.s32 	%r155, %r4, 2;
	setp.ge.s32 	%p6, %r155, %r3;
	mov.f32 	%f990, 0fBF800000;
	mov.f32 	%f991, %f990;
	@%p6 bra 	$L__BB6_7;
	ld.global.u8 	%rs5, [%rd3+2];
	cvt.rn.f32.u16 	%f990, %rs5;
	ld.global.u8 	%rs6, [%rd4+2];
	cvt.rn.f32.u16 	%f991, %rs6;
$L__BB6_7:
	add.s32 	%r156, %r4, 3;
	setp.ge.s32 	%p7, %r156, %r3;
	mov.f32 	%f992, 0fBF800000;
	mov.f32 	%f993, %f992;
	@%p7 bra 	$L__BB6_9;
	ld.global.u8 	%rs7, [%rd3+3];
	cvt.rn.f32.u16 	%f992, %rs7;
	ld.global.u8 	%rs8, [%rd4+3];
	cvt.rn.f32.u16 	%f993, %rs8;
$L__BB6_9:
	add.s32 	%r157, %r4, 4;
	setp.ge.s32 	%p8, %r157, %r3;
	mov.f32 	%f994, 0fBF800000;
	mov.f32 	%f995, %f994;
	@%p8 bra 	$L__BB6_11;
	ld.global.u8 	%rs9, [%rd3+4];
	cvt.rn.f32.u16 	%f994, %rs9;
	ld.global.u8 	%rs10, [%rd4+4];
	cvt.rn.f32.u16 	%f995, %rs10;
$L__BB6_11:
	add.s32 	%r158, %r4, 5;
	setp.ge.s32 	%p9, %r158, %r3;
	mov.f32 	%f996, 0fBF800000;
	mov.f32 	%f997, %f996;
	@%p9 bra 	$L__BB6_13;
	ld.global.u8 	%rs11, [%rd3+5];
	cvt.rn.f32.u16 	%f996, %rs11;
	ld.global.u8 	%rs12, [%rd4+5];
	cvt.rn.f32.u16 	%f997, %rs12;
$L__BB6_13:
	add.s32 	%r159, %r4, 6;
	setp.ge.s32 	%p10, %r159, %r3;
	mov.f32 	%f998, 0fBF800000;
	mov.f32 	%f999, %f998;
	@%p10 bra 	$L__BB6_15;
	ld.global.u8 	%rs13, [%rd3+6];
	cvt.rn.f32.u16 	%f998, %rs13;
	ld.global.u8 	%rs14, [%rd4+6];
	cvt.rn.f32.u16 	%f999, %rs14;
$L__BB6_15:
	add.s32 	%r160, %r4, 7;
	setp.ge.s32 	%p11, %r160, %r3;
	mov.f32 	%f1000, 0fBF800000;
	mov.f32 	%f1001, %f1000;
	@%p11 bra 	$L__BB6_17;
	ld.global.u8 	%rs15, [%rd3+7];
	cvt.rn.f32.u16 	%f1000, %rs15;
	ld.global.u8 	%rs16, [%rd4+7];
	cvt.rn.f32.u16 	%f1001, %rs16;
$L__BB6_17:
	ld.param.u32 	%r219, [_Z20Artifact_Grey_KernelPfPhS0_ii_param_3];
	add.s32 	%r6, %r4, %r219;
	setp.ge.s32 	%p12, %r6, %r3;
	mov.f32 	%f1002, 0fBF800000;
	mov.f32 	%f1003, %f1002;
	@%p12 bra 	$L__BB6_19;
	cvt.s64.s32 	%rd26, %r6;
	add.s64 	%rd27, %rd2, %rd26;
	ld.global.u8 	%rs17, [%rd27];
	cvt.rn.f32.u16 	%f1002, %rs17;
	add.s64 	%rd28, %rd1, %rd26;
	ld.global.u8 	%rs18, [%rd28];
	cvt.rn.f32.u16 	%f1003, %rs18;
$L__BB6_19:
	ld.param.u32 	%r220, [_Z20Artifact_Grey_KernelPfPhS0_ii_param_3];
	add.s32 	%r7, %r5, %r220;
	setp.ge.s32 	%p13, %r7, %r3;
	cvt.s64.s32 	%rd29, %r6;
	add.s64 	%rd5, %rd2, %rd29;
	add.s64 	%rd6, %rd1, %rd29;
	mov.f32 	%f1004, 0fBF800000;
	mov.f32 	%f1005, %f1004;
	@%p13 bra 	$L__BB6_21;
	ld.global.u8 	%rs19, [%rd5+1];
	cvt.rn.f32.u16 	%f1004, %rs19;
	ld.global.u8 	%rs20, [%rd6+1];
	cvt.rn.f32.u16 	%f1005, %rs20;
$L__BB6_21:
	add.s32 	%r161, %r7, 1;
	setp.ge.s32 	%p14, %r161, %r3;
	mov.f32 	%f1006, 0fBF800000;
	mov.f32 	%f1007, %f1006;
	@%p14 bra 	$L__BB6_23;
	ld.global.u8 	%rs21, [%rd5+2];
	cvt.rn.f32.u16 	%f1006, %rs21;
	ld.global.u8 	%rs22, [%rd6+2];
	cvt.rn.f32.u16 	%f1007, %rs22;
$L__BB6_23:
	add.s32 	%r162, %r7, 2;
	setp.ge.s32 	%p15, %r162, %r3;
	mov.f32 	%f1008, 0fBF800000;
	mov.f32 	%f1009, %f1008;
	@%p15 bra 	$L__BB6_25;
	ld.global.u8 	%rs23, [%rd5+3];
	cvt.rn.f32.u16 	%f1008, %rs23;
	ld.global.u8 	%rs24, [%rd6+3];
	cvt.rn.f32.u16 	%f1009, %rs24;
$L__BB6_25:
	add.s32 	%r163, %r7, 3;
	setp.ge.s32 	%p16, %r163, %r3;
	mov.f32 	%f1010, 0fBF800000;
	mov.f32 	%f1011, %f1010;
	@%p16 bra 	$L__BB6_27;
	ld.global.u8 	%rs25, [%rd5+4];
	cvt.rn.f32.u16 	%f1010, %rs25;
	ld.global.u8 	%rs26, [%rd6+4];
	cvt.rn.f32.u16 	%f1011, %rs26;
$L__BB6_27:
	add.s32 	%r164, %r7, 4;
	setp.ge.s32 	%p17, %r164, %r3;
	mov.f32 	%f1012, 0fBF800000;
	mov.f32 	%f1013, %f1012;
	@%p17 bra 	$L__BB6_29;
	ld.global.u8 	%rs27, [%rd5+5];
	cvt.rn.f32.u16 	%f1012, %rs27;
	ld.global.u8 	%rs28, [%rd6+5];
	cvt.rn.f32.u16 	%f1013, %rs28;
$L__BB6_29:
	add.s32 	%r165, %r7, 5;
	setp.ge.s32 	%p18, %r165, %r3;
	mov.f32 	%f1014, 0fBF800000;
	mov.f32 	%f1015, %f1014;
	@%p18 bra 	$L__BB6_31;
	ld.global.u8 	%rs29, [%rd5+6];
	cvt.rn.f32.u16 	%f1014, %rs29;
	ld.global.u8 	%rs30, [%rd6+6];
	cvt.rn.f32.u16 	%f1015, %rs30;
$L__BB6_31:
	add.s32 	%r166, %r7, 6;
	setp.ge.s32 	%p19, %r166, %r3;
	mov.f32 	%f1016, 0fBF800000;
	mov.f32 	%f1017, %f1016;
	@%p19 bra 	$L__BB6_33;
	ld.global.u8 	%rs31, [%rd5+7];
	cvt.rn.f32.u16 	%f1016, %rs31;
	ld.global.u8 	%rs32, [%rd6+7];
	cvt.rn.f32.u16 	%f1017, %rs32;
$L__BB6_33:
	ld.param.u32 	%r221, [_Z20Artifact_Grey_KernelPfPhS0_ii_param_3];
	add.s32 	%r8, %r6, %r221;
	setp.ge.s32 	%p20, %r8, %r3;
	mov.f32 	%f1018, 0fBF800000;
	mov.f32 	%f1019, %f1018;
	@%p20 bra 	$L__BB6_35;
	cvt.s64.s32 	%rd30, %r8;
	add.s64 	%rd31, %rd2, %rd30;
	ld.global.u8 	%rs33, [%rd31];
	cvt.rn.f32.u16 	%f1018, %rs33;
	add.s64 	%rd32, %rd1, %rd30;
	ld.global.u8 	%rs34, [%rd32];
	cvt.rn.f32.u16 	%f1019, %rs34;
$L__BB6_35:
	ld.param.u32 	%r222, [_Z20Artifact_Grey_KernelPfPhS0_ii_param_3];
	add.s32 	%r9, %r7, %r222;
	setp.ge.s32 	%p21, %r9, %r3;
	cvt.s64.s32 	%rd33, %r8;
	add.s64 	%rd7, %rd2, %rd33;
	add.s64 	%rd8, %rd1, %rd33;
	mov.f32 	%f1020, 0fBF800000;
	mov.f32 	%f1021, %f1020;
	@%p21 bra 	$L__BB6_37;
	ld.global.u8 	%rs35, [%rd7+1];
	cvt.rn.f32.u16 	%f1020, %rs35;
	ld.global.u8 	%rs36, [%rd8+1];
	cvt.rn.f32.u16 	%f1021, %rs36;
$L__BB6_37:
	add.s32 	%r167, %r9, 1;
	setp.ge.s32 	%p22, %r167, %r3;
	mov.f32 	%f1022, 0fBF800000;
	mov.f32 	%f1023, %f1022;
	@%p22 bra 	$L__BB6_39;
	ld.global.u8 	%rs37, [%rd7+2];
	cvt.rn.f32.u16 	%f1022, %rs37;
	ld.global.u8 	%rs38, [%rd8+2];
	cvt.rn.f32.u16 	%f1023, %rs38;
$L__BB6_39:
	add.s32 	%r168, %r9, 2;
	setp.ge.s32 	%p23, %r168, %r3;
	mov.f32 	%f1024, 0fBF800000;
	mov.f32 	%f1025, %f1024;
	@%p23 bra 	$L__BB6_41;
	ld.global.u8 	%rs39, [%rd7+3];
	cvt.rn.f32.u16 	%f1024, %rs39;
	ld.global.u8 	%rs40, [%rd8+3];
	cvt.rn.f32.u16 	%f1025, %rs40;
$L__BB6_41:
	add.s32 	%r169, %r9, 3;
	setp.ge.s32 	%p24, %r169, %r3;
	mov.f32 	%f1026, 0fBF800000;
	mov.f32 	%f1027, %f1026;
	@%p24 bra 	$L__BB6_43;
	ld.global.u8 	%rs41, [%rd7+4];
	cvt.rn.f32.u16 	%f1026, %rs41;
	ld.global.u8 	%rs42, [%rd8+4];
	cvt.rn.f32.u16 	%f1027, %rs42;
$L__BB6_43:
	add.s32 	%r170, %r9, 4;
	setp.ge.s32 	%p25, %r170, %r3;
	mov.f32 	%f1028, 0fBF800000;
	mov.f32 	%f1029, %f1028;
	@%p25 bra 	$L__BB6_45;
	ld.global.u8 	%rs43, [%rd7+5];
	cvt.rn.f32.u16 	%f1028, %rs43;
	ld.global.u8 	%rs44, [%rd8+5];
	cvt.rn.f32.u16 	%f1029, %rs44;
$L__BB6_45:
	add.s32 	%r171, %r9, 5;
	setp.ge.s32 	%p26, %r171, %r3;
	mov.f32 	%f1030, 0fBF800000;
	mov.f32 	%f1031, %f1030;
	@%p26 bra 	$L__BB6_47;
	ld.global.u8 	%rs45, [%rd7+6];
	cvt.rn.f32.u16 	%f1030, %rs45;
	ld.global.u8 	%rs46, [%rd8+6];
	cvt.rn.f32.u16 	%f1031, %rs46;
$L__BB6_47:
	add.s32 	%r172, %r9, 6;
	setp.ge.s32 	%p27, %r172, %r3;
	mov.f32 	%f1032, 0fBF800000;
	mov.f32 	%f1033, %f1032;
	@%p27 bra 	$L__BB6_49;
	ld.global.u8 	%rs47, [%rd7+7];
	cvt.rn.f32.u16 	%f1032, %rs47;
	ld.global.u8 	%rs48, [%rd8+7];
	cvt.rn.f32.u16 	%f1033, %rs48;
$L__BB6_49:
	ld.param.u32 	%r223, [_Z20Artifact_Grey_KernelPfPhS0_ii_param_3];
	add.s32 	%r10, %r8, %r223;
	setp.ge.s32 	%p28, %r10, %r3;
	mov.f32 	%f1034, 0fBF800000;
	mov.f32 	%f1035, %f1034;
	@%p28 bra 	$L__BB6_51;
	cvt.s64.s32 	%rd34, %r10;
	add.s64 	%rd35, %rd2, %rd34;
	ld.global.u8 	%rs49, [%rd35];
	cvt.rn.f32.u16 	%f1034, %rs49;
	add.s64 	%rd36, %rd1, %rd34;
	ld.global.u8 	%rs50, [%rd36];
	cvt.rn.f32.u16 	%f1035, %rs50;
$L__BB6_51:
	ld.param.u32 	%r224, [_Z20Artifact_Grey_KernelPfPhS0_ii_param_3];
	add.s32 	%r11, %r9, %r224;
	setp.ge.s32 	%p29, %r11, %r3;
	cvt.s64.s32 	%rd37, %r10;
	add.s64 	%rd9, %rd2, %rd37;
	add.s64 	%rd10, %rd1, %rd37;
	mov.f32 	%f1036, 0fBF800000;
	mov.f32 	%f1037, %f1036;
	@%p29 bra 	$L__BB6_53;
	ld.global.u8 	%rs51, [%rd9+1];
	cvt.rn.f32.u16 	%f1036, %rs51;
	ld.global.u8 	%rs52, [%rd10+1];
	cvt.rn.f32.u16 	%f1037, %rs52;
$L__BB6_53:
	add.s32 	%r173, %r11, 1;
	setp.ge.s32 	%p30, %r173, %r3;
	mov.f32 	%f1038, 0fBF800000;
	mov.f32 	%f1039, %f1038;
	@%p30 bra 	$L__BB6_55;
	ld.global.u8 	%rs53, [%rd9+2];
	cvt.rn.f32.u16 	%f1038, %rs53;
	ld.global.u8 	%rs54, [%rd10+2];
	cvt.rn.f32.u16 	%f1039, %rs54;
$L__BB6_55:
	add.s32 	%r174, %r11, 2;
	setp.ge.s32 	%p31, %r174, %r3;
	mov.f32 	%f1040, 0fBF800000;
	mov.f32 	%f1041, %f1040;
	@%p31 bra 	$L__BB6_57;
	ld.global.u8 	%rs55, [%rd9+3];
	cvt.rn.f32.u16 	%f1040, %rs55;
	ld.global.u8 	%rs56, [%rd10+3];
	cvt.rn.f32.u16 	%f1041, %rs56;
$L__BB6_57:
	add.s32 	%r175, %r11, 3;
	setp.ge.s32 	%p32, %r175, %r3;
	mov.f32 	%f1042, 0fBF800000;
	mov.f32 	%f1043, %f1042;
	@%p32 bra 	$L__BB6_59;
	ld.global.u8 	%rs57, [%rd9+4];
	cvt.rn.f32.u16 	%f1042, %rs57;
	ld.global.u8 	%rs58, [%rd10+4];
	cvt.rn.f32.u16 	%f1043, %rs58;
$L__BB6_59:
	add.s32 	%r176, %r11, 4;
	setp.ge.s32 	%p33, %r176, %r3;
	mov.f32 	%f1044, 0fBF800000;
	mov.f32 	%f1045, %f1044;
	@%p33 bra 	$L__BB6_61;
	ld.global.u8 	%rs59, [%rd9+5];
	cvt.rn.f32.u16 	%f1044, %rs59;
	ld.global.u8 	%rs60, [%rd10+5];
	cvt.rn.f32.u16 	%f1045, %rs60;
$L__BB6_61:
	add.s32 	%r177, %r11, 5;
	setp.ge.s32 	%p34, %r177, %r3;
	mov.f32 	%f1046, 0fBF800000;
	mov.f32 	%f1047, %f1046;
	@%p34 bra 	$L__BB6_63;
	ld.global.u8 	%rs61, [%rd9+6];
	cvt.rn.f32.u16 	%f1046, %rs61;
	ld.global.u8 	%rs62, [%rd10+6];
	cvt.rn.f32.u16 	%f1047, %rs62;
$L__BB6_63:
	add.s32 	%r178, %r11, 6;
	setp.ge.s32 	%p35, %r178, %r3;
	mov.f32 	%f1048, 0fBF800000;
	mov.f32 	%f1049, %f1048;
	@%p35 bra 	$L__BB6_65;
	ld.global.u8 	%rs63, [%rd9+7];
	cvt.rn.f32.u16 	%f1048, %rs63;
	ld.global.u8 	%rs64, [%rd10+7];
	cvt.rn.f32.u16 	%f1049, %rs64;
$L__BB6_65:
	ld.param.u32 	%r225, [_Z20Artifact_Grey_KernelPfPhS0_ii_param_3];
	add.s32 	%r12, %r10, %r225;
	setp.ge.s32 	%p36, %r12, %r3;
	mov.f32 	%f1050, 0fBF800000;
	mov.f32 	%f1051, %f1050;
	@%p36 bra 	$L__BB6_67;
	cvt.s64.s32 	%rd38, %r12;
	add.s64 	%rd39, %rd2, %rd38;
	ld.global.u8 	%rs65, [%rd39];
	cvt.rn.f32.u16 	%f1050, %rs65;
	add.s64 	%rd40, %rd1, %rd38;
	ld.global.u8 	%rs66, [%rd40];
	cvt.rn.f32.u16 	%f1051, %rs66;
$L__BB6_67:
	ld.param.u32 	%r226, [_Z20Artifact_Grey_KernelPfPhS0_ii_param_3];
	add.s32 	%r13, %r11, %r226;
	setp.ge.s32 	%p37, %r13, %r3;
	cvt.s64.s32 	%rd41, %r12;
	add.s64 	%rd11, %rd2, %rd41;
	add.s64 	%rd12, %rd1, %rd41;
	mov.f32 	%f1052, 0fBF800000;
	mov.f32 	%f1053, %f1052;
	@%p37 bra 	$L__BB6_69;
	ld.global.u8 	%rs67, [%rd11+1];
	cvt.rn.f32.u16 	%f1052, %rs67;
	ld.global.u8 	%rs68, [%rd12+1];
	cvt.rn.f32.u16 	%f1053, %rs68;
$L__BB6_69:
	add.s32 	%r179, %r13, 1;
	setp.ge.s32 	%p38, %r179, %r3;
	mov.f32 	%f1054, 0fBF800000;
	mov.f32 	%f1055, %f1054;
	@%p38 bra 	$L__BB6_71;
	ld.global.u8 	%rs69, [%rd11+2];
	cvt.rn.f32.u16 	%f1054, %rs69;
	ld.global.u8 	%rs70, [%rd12+2];
	cvt.rn.f32.u16 	%f1055, %rs70;
$L__BB6_71:
	add.s32 	%r180, %r13, 2;
	setp.ge.s32 	%p39, %r180, %r3;
	mov.f32 	%f1056, 0fBF800000;
	mov.f32 	%f1057, %f1056;
	@%p39 bra 	$L__BB6_73;
	ld.global.u8 	%rs71, [%rd11+3];
	cvt.rn.f32.u16 	%f1056, %rs71;
	ld.global.u8 	%rs72, [%rd12+3];
	cvt.rn.f32.u16 	%f1057, %rs72;
$L__BB6_73:
	add.s32 	%r181, %r13, 3;
	setp.ge.s32 	%p40, %r181, %r3;
	mov.f32 	%f1058, 0fBF800000;
	mov.f32 	%f1059, %f1058;
	@%p40 bra 	$L__BB6_75;
	ld.global.u8 	%rs73, [%rd11+4];
	cvt.rn.f32.u16 	%f1058, %rs73;
	ld.global.u8 	%rs74, [%rd12+4];
	cvt.rn.f32.u16 	%f1059, %rs74;
$L__BB6_75:
	add.s32 	%r182, %r13, 4;
	setp.ge.s32 	%p41, %r182, %r3;
	mov.f32 	%f1060, 0fBF800000;
	mov.f32 	%f1061, %f1060;
	@%p41 bra 	$L__BB6_77;
	ld.global.u8 	%rs75, [%rd11+5];
	cvt.rn.f32.u16 	%f1060, %rs75;
	ld.global.u8 	%rs76, [%rd12+5];
	cvt.rn.f32.u16 	%f1061, %rs76;
$L__BB6_77:
	add.s32 	%r183, %r13, 5;
	setp.ge.s32 	%p42, %r183, %r3;
	mov.f32 	%f1062, 0fBF800000;
	mov.f32 	%f1063, %f1062;
	@%p42 bra 	$L__BB6_79;
	ld.global.u8 	%rs77, [%rd11+6];
	cvt.rn.f32.u16 	%f1062, %rs77;
	ld.global.u8 	%rs78, [%rd12+6];
	cvt.rn.f32.u16 	%f1063, %rs78;
$L__BB6_79:
	add.s32 	%r184, %r13, 6;
	setp.ge.s32 	%p43, %r184, %r3;
	mov.f32 	%f1064, 0fBF800000;
	mov.f32 	%f1065, %f1064;
	@%p43 bra 	$L__BB6_81;
	ld.global.u8 	%rs79, [%rd11+7];
	cvt.rn.f32.u16 	%f1064, %rs79;
	ld.global.u8 	%rs80, [%rd12+7];
	cvt.rn.f32.u16 	%f1065, %rs80;
$L__BB6_81:
	ld.param.u32 	%r227, [_Z20Artifact_Grey_KernelPfPhS0_ii_param_3];
	add.s32 	%r14, %r12, %r227;
	setp.ge.s32 	%p44, %r14, %r3;
	mov.f32 	%f1066, 0fBF800000;
	mov.f32 	%f1067, %f1066;
	@%p44 bra 	$L__BB6_83;
	cvt.s64.s32 	%rd42, %r14;
	add.s64 	%rd43, %rd2, %rd42;
	ld.global.u8 	%rs81, [%rd43];
	cvt.rn.f32.u16 	%f1066, %rs81;
	add.s64 	%rd44, %rd1, %rd42;
	ld.global.u8 	%rs82, [%rd44];
	cvt.rn.f32.u16 	%f1067, %rs82;
$L__BB6_83:
	ld.param.u32 	%r228, [_Z20Artifact_Grey_KernelPfPhS0_ii_param_3];
	add.s32 	%r15, %r13, %r228;
	setp.ge.s32 	%p45, %r15, %r3;
	cvt.s64.s32 	%rd45, %r14;
	add.s64 	%rd13, %rd2, %rd45;
	add.s64 	%rd14, %rd1, %rd45;
	mov.f32 	%f1068, 0fBF800000;
	mov.f32 	%f1069, %f1068;
	@%p45 bra 	$L__BB6_85;
	ld.global.u8 	%rs83, [%rd13+1];
	cvt.rn.f32.u16 	%f1068, %rs83;
	ld.global.u8 	%rs84, [%rd14+1];
	cvt.rn.f32.u16 	%f1069, %rs84;
$L__BB6_85:
	add.s32 	%r185, %r15, 1;
	setp.ge.s32 	%p46, %r185, %r3;
	mov.f32 	%f1070, 0fBF800000;
	mov.f32 	%f1071, %f1070;
	@%p46 bra 	$L__BB6_87;
	ld.global.u8 	%rs85, [%rd13+2];
	cvt.rn.f32.u16 	%f1070, %rs85;
	ld.global.u8 	%rs86, [%rd14+2];
	cvt.rn.f32.u16 	%f1071, %rs86;
$L__BB6_87:
	add.s32 	%r186, %r15, 2;
	setp.ge.s32 	%p47, %r186, %r3;
	mov.f32 	%f1072, 0fBF800000;
	mov.f32 	%f1073, %f1072;
	@%p47 bra 	$L__BB6_89;
	ld.global.u8 	%rs87, [%rd13+3];
	cvt.rn.f32.u16 	%f1072, %rs87;
	ld.global.u8 	%rs88, [%rd14+3];
	cvt.rn.f32.u16 	%f1073, %rs88;
$L__BB6_89:
	add.s32 	%r187, %r15, 3;
	setp.ge.s32 	%p48, %r187, %r3;
	mov.f32 	%f1074, 0fBF800000;
	mov.f32 	%f1075, %f1074;
	@%p48 bra 	$L__BB6_91;
	ld.global.u8 	%rs89, [%rd13+4];
	cvt.rn.f32.u16 	%f1074, %rs89;
	ld.global.u8 	%rs90, [%rd14+4];
	cvt.rn.f32.u16 	%f1075, %rs90;
$L__BB6_91:
	add.s32 	%r188, %r15, 4;
	setp.ge.s32 	%p49, %r188, %r3;
	mov.f32 	%f1076, 0fBF800000;
	mov.f32 	%f1077, %f1076;
	@%p49 bra 	$L__BB6_93;
	ld.global.u8 	%rs91, [%rd13+5];
	cvt.rn.f32.u16 	%f1076, %rs91;
	ld.global.u8 	%rs92, [%rd14+5];
	cvt.rn.f32.u16 	%f1077, %rs92;
$L__BB6_93:
	add.s32 	%r189, %r15, 5;
	setp.ge.s32 	%p50, %r189, %r3;
	mov.f32 	%f1078, 0fBF800000;
	mov.f32 	%f1079, %f1078;
	@%p50 bra 	$L__BB6_95;
	ld.global.u8 	%rs93, [%rd13+6];
	cvt.rn.f32.u16 	%f1078, %rs93;
	ld.global.u8 	%rs94, [%rd14+6];
	cvt.rn.f32.u16 	%f1079, %rs94;
$L__BB6_95:
	add.s32 	%r190, %r15, 6;
	setp.ge.s32 	%p51, %r190, %r3;
	mov.f32 	%f1080, 0fBF800000;
	mov.f32 	%f1081, %f1080;
	@%p51 bra 	$L__BB6_97;
	ld.global.u8 	%rs95, [%rd13+7];
	cvt.rn.f32.u16 	%f1080, %rs95;
	ld.global.u8 	%rs96, [%rd14+7];
	cvt.rn.f32.u16 	%f1081, %rs96;
$L__BB6_97:
	ld.param.u32 	%r229, [_Z20Artifact_Grey_KernelPfPhS0_ii_param_3];
	add.s32 	%r16, %r14, %r229;
	setp.ge.s32 	%p52, %r16, %r3;
	mov.f32 	%f1082, 0fBF800000;
	mov.f32 	%f1083, %f1082;
	@%p52 bra 	$L__BB6_99;
	cvt.s64.s32 	%rd46, %r16;
	add.s64 	%rd47, %rd2, %rd46;
	ld.global.u8 	%rs97, [%rd47];
	cvt.rn.f32.u16 	%f1082, %rs97;
	add.s64 	%rd48, %rd1, %rd46;
	ld.global.u8 	%rs98, [%rd48];
	cvt.rn.f32.u16 	%f1083, %rs98;
$L__BB6_99:
	ld.param.u32 	%r230, [_Z20Artifact_Grey_KernelPfPhS0_ii_param_3];
	add.s32 	%r17, %r15, %r230;
	setp.ge.s32 	%p53, %r17, %r3;
	cvt.s64.s32 	%rd49, %r16;
	add.s64 	%rd15, %rd2, %rd49;
	add.s64 	%rd16, %rd1, %rd49;
	mov.f32 	%f1084, 0fBF800000;
	mov.f32 	%f1085, %f1084;
	@%p53 bra 	$L__BB6_101;
	ld.global.u8 	%rs99, [%rd15+1];
	cvt.rn.f32.u16 	%f1084, %rs99;
	ld.global.u8 	%rs100, [%rd16+1];
	cvt.rn.f32.u16 	%f1085, %rs100;
$L__BB6_101:
	add.s32 	%r191, %r17, 1;
	setp.ge.s32 	%p54, %r191, %r3;
	mov.f32 	%f1086, 0fBF800000;
	mov.f32 	%f1087, %f1086;
	@%p54 bra 	$L__BB6_103;
	ld.global.u8 	%rs101, [%rd15+2];
	cvt.rn.f32.u16 	%f1086, %rs101;
	ld.global.u8 	%rs102, [%rd16+2];
	cvt.rn.f32.u16 	%f1087, %rs102;
$L__BB6_103:
	ld.param.u32 	%r245, [_Z20Artifact_Grey_KernelPfPhS0_ii_param_4];
	ld.param.u32 	%r231, [_Z20Artifact_Grey_KernelPfPhS0_ii_param_3];
	add.s32 	%r192, %r17, 2;
	mul.lo.s32 	%r193, %r245, %r231;
	setp.ge.s32 	%p55, %r192, %r193;
	mov.f32 	%f1088, 0fBF800000;
	mov.f32 	%f1089, %f1088;
	@%p55 bra 	$L__BB6_105;
	ld.global.u8 	%rs103, [%rd15+3];
	cvt.rn.f32.u16 	%f1088, %rs103;
	ld.global.u8 	%rs104, [%rd16+3];
	cvt.rn.f32.u16 	%f1089, %rs104;
$L__BB6_105:
	ld.param.u32 	%r246, [_Z20Artifact_Grey_KernelPfPhS0_ii_param_4];
	ld.param.u32 	%r232, [_Z20Artifact_Grey_KernelPfPhS0_ii_param_3];
	add.s32 	%r194, %r17, 3;
	mul.lo.s32 	%r195, %r246, %r232;
	setp.ge.s32 	%p56, %r194, %r195;
	mov.f32 	%f1090, 0fBF800000;
	mov.f32 	%f1091, %f1090;
	@%p56 bra 	$L__BB6_107;
	ld.global.u8 	%rs105, [%rd15+4];
	cvt.rn.f32.u16 	%f1090, %rs105;
	ld.global.u8 	%rs106, [%rd16+4];
	cvt.rn.f32.u16 	%f1091, %rs106;
$L__BB6_107:
	ld.param.u32 	%r247, [_Z20Artifact_Grey_KernelPfPhS0_ii_param_4];
	ld.param.u32 	%r233, [_Z20Artifact_Grey_KernelPfPhS0_ii_param_3];
	add.s32 	%r196, %r17, 4;
	mul.lo.s32 	%r197, %r247, %r233;
	setp.ge.s32 	%p57, %r196, %r197;
	mov.f32 	%f1092, 0fBF800000;
	mov.f32 	%f1093, %f1092;
	@%p57 bra 	$L__BB6_109;
	ld.global.u8 	%rs107, [%rd15+5];
	cvt.rn.f32.u16 	%f1092, %rs107;
	ld.global.u8 	%rs108, [%rd16+5];
	cvt.rn.f32.u16 	%f1093, %rs108;
$L__BB6_109:
	ld.param.u32 	%r248, [_Z20Artifact_Grey_KernelPfPhS0_ii_param_4];
	ld.param.u32 	%r234, [_Z20Artifact_Grey_KernelPfPhS0_ii_param_3];
	add.s32 	%r198, %r17, 5;
	mul.lo.s32 	%r199, %r248, %r234;
	setp.ge.s32 	%p58, %r198, %r199;
	mov.f32 	%f1094, 0fBF800000;
	mov.f32 	%f1095, %f1094;
	@%p58 bra 	$L__BB6_111;
	ld.global.u8 	%rs109, [%rd15+6];
	cvt.rn.f32.u16 	%f1094, %rs109;
	ld.global.u8 	%rs110, [%rd16+6];
	cvt.rn.f32.u16 	%f1095, %rs110;
$L__BB6_111:
	ld.param.u32 	%r249, [_Z20Artifact_Grey_KernelPfPhS0_ii_param_4];
	ld.param.u32 	%r235, [_Z20Artifact_Grey_KernelPfPhS0_ii_param_3];
	add.s32 	%r200, %r17, 6;
	mul.lo.s32 	%r201, %r249, %r235;
	setp.ge.s32 	%p59, %r200, %r201;
	mov.f32 	%f1096, 0fBF800000;
	mov.f32 	%f1097, %f1096;
	@%p59 bra 	$L__BB6_113;
	ld.global.u8 	%rs111, [%rd15+7];
	cvt.rn.f32.u16 	%f1096, %rs111;
	ld.global.u8 	%rs112, [%rd16+7];
	cvt.rn.f32.u16 	%f1097, %rs112;
$L__BB6_113:
	ld.param.u32 	%r250, [_Z20Artifact_Grey_KernelPfPhS0_ii_param_4];
	ld.param.u32 	%r236, [_Z20Artifact_Grey_KernelPfPhS0_ii_param_3];
	add.s32 	%r18, %r16, %r236;
	mul.lo.s32 	%r202, %r250, %r236;
	setp.ge.s32 	%p60, %r18, %r202;
	mov.f32 	%f1098, 0fBF800000;
	mov.f32 	%f1099, %f1098;
	@%p60 bra 	$L__BB6_115;
	cvt.s64.s32 	%rd50, %r18;
	add.s64 	%rd51, %rd2, %rd50;
	ld.global.u8 	%rs113, [%rd51];
	cvt.rn.f32.u16 	%f1098, %rs113;
	add.s64 	%rd52, %rd1, %rd50;
	ld.global.u8 	%rs114, [%rd52];
	cvt.rn.f32.u16 	%f1099, %rs114;
$L__BB6_115:
	ld.param.u32 	%r251, [_Z20Artifact_Grey_KernelPfPhS0_ii_param_4];
	ld.param.u32 	%r237, [_Z20Artifact_Grey_KernelPfPhS0_ii_param_3];
	add.s32 	%r19, %r17, %r237;
	mul.lo.s32 	%r203, %r251, %r237;
	setp.ge.s32 	%p61, %r19, %r203;
	cvt.s64.s32 	%rd53, %r18;
	add.s64 	%rd17, %rd2, %rd53;
	add.s64 	%rd18, %rd1, %rd53;
	mov.f32 	%f1100, 0fBF800000;
	mov.f32 	%f1101, %f1100;
	@%p61 bra 	$L__BB6_117;
	ld.global.u8 	%rs115, [%rd17+1];
	cvt.rn.f32.u16 	%f1100, %rs115;
	ld.global.u8 	%rs116, [%rd18+1];
	cvt.rn.f32.u16 	%f1101, %rs116;
$L__BB6_117:
	ld.param.u32 	%r252, [_Z20Artifact_Grey_KernelPfPhS0_ii_param_4];
	ld.param.u32 	%r238, [_Z20Artifact_Grey_KernelPfPhS0_ii_param_3];
	add.s32 	%r204, %r19, 1;
	mul.lo.s32 	%r205, %r252, %r238;
	setp.ge.s32 	%p62, %r204, %r205;
	mov.f32 	%f1102, 0fBF800000;
	mov.f32 	%f1103, %f1102;
	@%p62 bra 	$L__BB6_119;
	ld.global.u8 	%rs117, [%rd17+2];
	cvt.rn.f32.u16 	%f1102, %rs117;
	ld.global.u8 	%rs118, [%rd18+2];
	cvt.rn.f32.u16 	%f1103, %rs118;
$L__BB6_119:
	ld.param.u32 	%r253, [_Z20Artifact_Grey_KernelPfPhS0_ii_param_4];
	ld.param.u32 	%r239, [_Z20Artifact_Grey_KernelPfPhS0_ii_param_3];
	add.s32 	%r206, %r19, 2;
	mul.lo.s32 	%r207, %r253, %r239;
	setp.ge.s32 	%p63, %r206, %r207;
	mov.f32 	%f1104, 0fBF800000;
	mov.f32 	%f1105, %f1104;
	@%p63 bra 	$L__BB6_121;
	ld.global.u8 	%rs119, [%rd17+3];
	cvt.rn.f32.u16 	%f1104, %rs119;
	ld.global.u8 	%rs120, [%rd18+3];
	cvt.rn.f32.u16 	%f1105, %rs120;
$L__BB6_121:
	ld.param.u32 	%r254, [_Z20Artifact_Grey_KernelPfPhS0_ii_param_4];
	ld.param.u32 	%r240, [_Z20Artifact_Grey_KernelPfPhS0_ii_param_3];
	add.s32 	%r208, %r19, 3;
	mul.lo.s32 	%r209, %r254, %r240;
	setp.ge.s32 	%p64, %r208, %r209;
	mov.f32 	%f1106, 0fBF800000;
	mov.f32 	%f1107, %f1106;
	@%p64 bra 	$L__BB6_123;
	ld.global.u8 	%rs121, [%rd17+4];
	cvt.rn.f32.u16 	%f1106, %rs121;
	ld.global.u8 	%rs122, [%rd18+4];
	cvt.rn.f32.u16 	%f1107, %rs122;
$L__BB6_123:
	ld.param.u32 	%r255, [_Z20Artifact_Grey_KernelPfPhS0_ii_param_4];
	ld.param.u32 	%r241, [_Z20Artifact_Grey_KernelPfPhS0_ii_param_3];
	add.s32 	%r210, %r19, 4;
	mul.lo.s32 	%r211, %r255, %r241;
	setp.ge.s32 	%p65, %r210, %r211;
	mov.f32 	%f1108, 0fBF800000;
	mov.f32 	%f1109, %f1108;
	@%p65 bra 	$L__BB6_125;
	ld.global.u8 	%rs123, [%rd17+5];
	cvt.rn.f32.u16 	%f1108, %rs123;
	ld.global.u8 	%rs124, [%rd18+5];
	cvt.rn.f32.u16 	%f1109, %rs124;
$L__BB6_125:
	ld.param.u32 	%r256, [_Z20Artifact_Grey_KernelPfPhS0_ii_param_4];
	ld.param.u32 	%r242, [_Z20Artifact_Grey_KernelPfPhS0_ii_param_3];
	add.s32 	%r212, %r19, 5;
	mul.lo.s32 	%r213, %r256, %r242;
	setp.ge.s32 	%p66, %r212, %r213;
	mov.f32 	%f1110, 0fBF800000;
	mov.f32 	%f1111, %f1110;
	@%p66 bra 	$L__BB6_127;
	ld.global.u8 	%rs125, [%rd17+6];
	cvt.rn.f32.u16 	%f1110, %rs125;
	ld.global.u8 	%rs126, [%rd18+6];
	cvt.rn.f32.u16 	%f1111, %rs126;
$L__BB6_127:
	ld.param.u32 	%r257, [_Z20Artifact_Grey_KernelPfPhS0_ii_param_4];
	ld.param.u32 	%r243, [_Z20Artifact_Grey_KernelPfPhS0_ii_param_3];
	add.s32 	%r214, %r19, 6;
	mul.lo.s32 	%r215, %r257, %r243;
	setp.ge.s32 	%p67, %r214, %r215;
	mov.f32 	%f1112, 0fBF800000;
	mov.f32 	%f1113, %f1112;
	@%p67 bra 	$L__BB6_129;
	ld.global.u8 	%rs127, [%rd17+7];
	cvt.rn.f32.u16 	%f1112, %rs127;
	ld.global.u8 	%rs128, [%rd18+7];
	cvt.rn.f32.u16 	%f1113, %rs128;
$L__BB6_129:
	setp.ltu.f32 	%p68, %f986, 0f00000000;
	setp.ltu.f32 	%p69, %f987, 0f00000000;
	or.pred  	%p70, %p68, %p69;
	mov.b32 	%r259, 0;
	mov.f32 	%f1119, 0f00000000;
	mov.f32 	%f1120, %f1119;
	mov.f32 	%f1121, %f1119;
	mov.f32 	%f1122, %f1119;
	mov.f32 	%f1123, %f1119;
	@%p70 bra 	$L__BB6_131;
	mul.f32 	%f1119, %f986, %f986;
	mul.f32 	%f1122, %f987, %f987;
	fma.rn.f32 	%f1123, %f986, %f987, 0f00000000;
	mov.b32 	%r259, 1;
	mov.f32 	%f1120, %f987;
	mov.f32 	%f1121, %f986;
$L__BB6_131:
	setp.ltu.f32 	%p71, %f988, 0f00000000;
	setp.ltu.f32 	%p72, %f989, 0f00000000;
	or.pred  	%p73, %p71, %p72;
	@%p73 bra 	$L__BB6_133;
	add.f32 	%f1121, %f1121, %f988;
	add.f32 	%f1120, %f1120, %f989;
	fma.rn.f32 	%f1119, %f988, %f988, %f1119;
	fma.rn.f32 	%f1122, %f989, %f989, %f1122;
	fma.rn.f32 	%f1123, %f988, %f989, %f1123;
	add.s32 	%r259, %r259, 1;
$L__BB6_133:
	setp.ltu.f32 	%p74, %f990, 0f00000000;
	setp.ltu.f32 	%p75, %f991, 0f00000000;
	or.pred  	%p76, %p74, %p75;
	@%p76 bra 	$L__BB6_135;
	add.f32 	%f1121, %f1121, %f990;
	add.f32 	%f1120, %f1120, %f991;
	fma.rn.f32 	%f1119, %f990, %f990, %f1119;
	fma.rn.f32 	%f1122, %f991, %f991, %f1122;
	fma.rn.f32 	%f1123, %f990, %f991, %f1123;
	add.s32 	%r259, %r259, 1;
$L__BB6_135:
	setp.ltu.f32 	%p77, %f992, 0f00000000;
	setp.ltu.f32 	%p78, %f993, 0f00000000;
	or.pred  	%p79, %p77, %p78;
	@%p79 bra 	$L__BB6_137;
	add.f32 	%f1121, %f1121, %f992;
	add.f32 	%f1120, %f1120, %f993;
	fma.rn.f32 	%f1119, %f992, %f992, %f1119;
	fma.rn.f32 	%f1122, %f993, %f993, %f1122;
	fma.rn.f32 	%f1123, %f992, %f993, %f1123;
	add.s32 	%r259, %r259, 1;
$L__BB6_137:
	setp.ltu.f32 	%p80, %f994, 0f00000000;
	setp.ltu.f32 	%p81, %f995, 0f00000000;
	or.pred  	%p82, %p80, %p81;
	@%p82 bra 	$L__BB6_139;
	add.f32 	%f1121, %f1121, %f994;
	add.f32 	%f1120, %f1120, %f995;
	fma.rn.f32 	%f1119, %f994, %f994, %f1119;
	fma.rn.f32 	%f1122, %f995, %f995, %f1122;
	fma.rn.f32 	%f1123, %f994, %f995, %f1123;
	add.s32 	%r259, %r259, 1;
$L__BB6_139:
	setp.ltu.f32 	%p83, %f996, 0f00000000;
	setp.ltu.f32 	%p84, %f997, 0f00000000;
	or.pred  	%p85, %p83, %p84;
	@%p85 bra 	$L__BB6_141;
	add.f32 	%f1121, %f1121, %f996;
	add.f32 	%f1120, %f1120, %f997;
	fma.rn.f32 	%f1119, %f996, %f996, %f1119;
	fma.rn.f32 	%f1122, %f997, %f997, %f1122;
	fma.rn.f32 	%f1123, %f996, %f997, %f1123;
	add.s32 	%r259, %r259, 1;
$L__BB6_141:
	setp.ltu.f32 	%p86, %f998, 0f00000000;
	setp.ltu.f32 	%p87, %f999, 0f00000000;
	or.pred  	%p88, %p86, %p87;
	@%p88 bra 	$L__BB6_143;
	add.f32 	%f1121, %f1121, %f998;
	add.f32 	%f1120, %f1120, %f999;
	fma.rn.f32 	%f1119, %f998, %f998, %f1119;
	fma.rn.f32 	%f1122, %f999, %f999, %f1122;
	fma.rn.f32 	%f1123, %f998, %f999, %f1123;
	add.s32 	%r259, %r259, 1;
$L__BB6_143:
	setp.ltu.f32 	%p89, %f1000, 0f00000000;
	setp.ltu.f32 	%p90, %f1001, 0f00000000;
	or.pred  	%p91, %p89, %p90;
	@%p91 bra 	$L__BB6_145;
	add.f32 	%f1121, %f1121, %f1000;
	add.f32 	%f1120, %f1120, %f1001;
	fma.rn.f32 	%f1119, %f1000, %f1000, %f1119;
	fma.rn.f32 	%f1122, %f1001, %f1001, %f1122;
	fma.rn.f32 	%f1123, %f1000, %f1001, %f1123;
	add.s32 	%r259, %r259, 1;
$L__BB6_145:
	setp.ltu.f32 	%p92, %f1002, 0f00000000;
	setp.ltu.f32 	%p93, %f1003, 0f00000000;
	or.pred  	%p94, %p92, %p93;
	@%p94 bra 	$L__BB6_147;
	add.f32 	%f1121, %f1121, %f1002;
	add.f32 	%f1120, %f1120, %f1003;
	fma.rn.f32 	%f1119, %f1002, %f1002, %f1119;
	fma.rn.f32 	%f1122, %f1003, %f1003, %f1122;
	fma.rn.f32 	%f1123, %f1002, %f1003, %f1123;
	add.s32 	%r259, %r259, 1;
$L__BB6_147:
	setp.ltu.f32 	%p95, %f1004, 0f00000000;
	setp.ltu.f32 	%p96, %f1005, 0f00000000;
	or.pred  	%p97, %p95, %p96;
	@%p97 bra 	$L__BB6_149;
	add.f32 	%f1121, %f1121, %f1004;
	add.f32 	%f1120, %f1120, %f1005;
	fma.rn.f32 	%f1119, %f1004, %f1004, %f1119;
	fma.rn.f32 	%f1122, %f1005, %f1005, %f1122;
	fma.rn.f32 	%f1123, %f1004, %f1005, %f1123;
	add.s32 	%r259, %r259, 1;
$L__BB6_149:
	setp.ltu.f32 	%p98, %f1006, 0f00000000;
	setp.ltu.f32 	%p99, %f1007, 0f00000000;
	or.pred  	%p100, %p98, %p99;
	@%p100 bra 	$L__BB6_151;
	add.f32 	%f1121, %f1121, %f1006;
	add.f32 	%f1120, %f1120, %f1007;
	fma.rn.f32 	%f1119, %f1006, %f1006, %f1119;
	fma.rn.f32 	%f1122, %f1007, %f1007, %f1122;
	fma.rn.f32 	%f1123, %f1006, %f1007, %f1123;
	add.s32 	%r259, %r259, 1;
$L__BB6_151:
	setp.ltu.f32 	%p101, %f1008, 0f00000000;
	setp.ltu.f32 	%p102, %f1009, 0f00000000;
	or.pred  	%p103, %p101, %p102;
	@%p103 bra 	$L__BB6_153;
	add.f32 	%f1121, %f1121, %f1008;
	add.f32 	%f1120, %f1120, %f1009;
	fma.rn.f32 	%f1119, %f1008, %f1008, %f1119;
	fma.rn.f32 	%f1122, %f1009, %f1009, %f1122;
	fma.rn.f32 	%f1123, %f1008, %f1009, %f1123;
	add.s32 	%r259, %r259, 1;
$L__BB6_153:
	setp.ltu.f32 	%p104, %f1010, 0f00000000;
	setp.ltu.f32 	%p105, %f1011, 0f00000000;
	or.pred  	%p106, %p104, %p105;
	@%p106 bra 	$L__BB6_155;
	add.f32 	%f1121, %f1121, %f1010;
	add.f32 	%f1120, %f1120, %f1011;
	fma.rn.f32 	%f1119, %f1010, %f1010, %f1119;
	fma.rn.f32 	%f1122, %f1011, %f1011, %f1122;
	fma.rn.f32 	%f1123, %f1010, %f1011, %f1123;
	add.s32 	%r259, %r259, 1;
$L__BB6_155:
	setp.ltu.f32 	%p107, %f1012, 0f00000000;
	setp.ltu.f32 	%p108, %f1013, 0f00000000;
	or.pred  	%p109, %p107, %p108;
	@%p109 bra 	$L__BB6_157;
	add.f32 	%f1121, %f1121, %f1012;
	add.f32 	%f1120, %f1120, %f1013;
	fma.rn.f32 	%f1119, %f1012, %f1012, %f1119;
	fma.rn.f32 	%f1122, %f1013, %f1013, %f1122;
	fma.rn.f32 	%f1123, %f1012, %f1013, %f1123;
	add.s32 	%r259, %r259, 1;
$L__BB6_157:
	setp.ltu.f32 	%p110, %f1014, 0f00000000;
	setp.ltu.f32 	%p111, %f1015, 0f00000000;
	or.pred  	%p112, %p110, %p111;
	@%p112 bra 	$L__BB6_159;
	add.f32 	%f1121, %f1121, %f1014;
	add.f32 	%f1120, %f1120, %f1015;
	fma.rn.f32 	%f1119, %f1014, %f1014, %f1119;
	fma.rn.f32 	%f1122, %f1015, %f1015, %f1122;
	fma.rn.f32 	%f1123, %f1014, %f1015, %f1123;
	add.s32 	%r259, %r259, 1;
$L__BB6_159:
	setp.ltu.f32 	%p113, %f1016, 0f00000000;
	setp.ltu.f32 	%p114, %f1017, 0f00000000;
	or.pred  	%p115, %p113, %p114;
	@%p115 bra 	$L__BB6_161;
	add.f32 	%f1121, %f1121, %f1016;
	add.f32 	%f1120, %f1120, %f1017;
	fma.rn.f32 	%f1119, %f1016, %f1016, %f1119;
	fma.rn.f32 	%f1122, %f1017, %f1017, %f1122;
	fma.rn.f32 	%f1123, %f1016, %f1017, %f1123;
	add.s32 	%r259, %r259, 1;
$L__BB6_161:
	setp.ltu.f32 	%p116, %f1018, 0f00000000;
	setp.ltu.f32 	%p117, %f1019, 0f00000000;
	or.pred  	%p118, %p116, %p117;
	@%p118 bra 	$L__BB6_163;
	add.f32 	%f1121, %f1121, %f1018;
	add.f32 	%f1120, %f1120, %f1019;
	fma.rn.f32 	%f1119, %f1018, %f1018, %f1119;
	fma.rn.f32 	%f1122, %f1019, %f1019, %f1122;
	fma.rn.f32 	%f1123, %f1018, %f1019, %f1123;
	add.s32 	%r259, %r259, 1;
$L__BB6_163:
	setp.ltu.f32 	%p119, %f1020, 0f00000000;
	setp.ltu.f32 	%p120, %f1021, 0f00000000;
	or.pred  	%p121, %p119, %p120;
	@%p121 bra 	$L__BB6_165;
	add.f32 	%f1121, %f1121, %f1020;
	add.f32 	%f1120, %f1120, %f1021;
	fma.rn.f32 	%f1119, %f1020, %f1020, %f1119;
	fma.rn.f32 	%f1122, %f1021, %f1021, %f1122;
	fma.rn.f32 	%f1123, %f1020, %f1021, %f1123;
	add.s32 	%r259, %r259, 1;
$L__BB6_165:
	setp.ltu.f32 	%p122, %f1022, 0f00000000;
	setp.ltu.f32 	%p123, %f1023, 0f00000000;
	or.pred  	%p124, %p122, %p123;
	@%p124 bra 	$L__BB6_167;
	add.f32 	%f1121, %f1121, %f1022;
	add.f32 	%f1120, %f1120, %f1023;
	fma.rn.f32 	%f1119, %f1022, %f1022, %f1119;
	fma.rn.f32 	%f1122, %f1023, %f1023, %f1122;
	fma.rn.f32 	%f1123, %f1022, %f1023, %f1123;
	add.s32 	%r259, %r259, 1;
$L__BB6_167:
	setp.ltu.f32 	%p125, %f1024, 0f00000000;
	setp.ltu.f32 	%p126, %f1025, 0f00000000;
	or.pred  	%p127, %p125, %p126;
	@%p127 bra 	$L__BB6_169;
	add.f32 	%f1121, %f1121, %f1024;
	add.f32 	%f1120, %f1120, %f1025;
	fma.rn.f32 	%f1119, %f1024, %f1024, %f1119;
	fma.rn.f32 	%f1122, %f1025, %f1025, %f1122;
	fma.rn.f32 	%f1123, %f1024, %f1025, %f1123;
	add.s32 	%r259, %r259, 1;
$L__BB6_169:
	setp.ltu.f32 	%p128, %f1026, 0f00000000;
	setp.ltu.f32 	%p129, %f1027, 0f00000000;
	or.pred  	%p130, %p128, %p129;
	@%p130 bra 	$L__BB6_171;
	add.f32 	%f1121, %f1121, %f1026;
	add.f32 	%f1120, %f1120, %f1027;
	fma.rn.f32 	%f1119, %f1026, %f1026, %f1119;
	fma.rn.f32 	%f1122, %f1027, %f1027, %f1122;
	fma.rn.f32 	%f1123, %f1026, %f1027, %f1123;
	add.s32 	%r259, %r259, 1;
$L__BB6_171:
	setp.ltu.f32 	%p131, %f1028, 0f00000000;
	setp.ltu.f32 	%p132, %f1029, 0f00000000;
	or.pred  	%p133, %p131, %p132;
	@%p133 bra 	$L__BB6_173;
	add.f32 	%f1121, %f1121, %f1028;
	add.f32 	%f1120, %f1120, %f1029;
	fma.rn.f32 	%f1119, %f1028, %f1028, %f1119;
	fma.rn.f32 	%f1122, %f1029, %f1029, %f1122;
	fma.rn.f32 	%f1123, %f1028, %f1029, %f1123;
	add.s32 	%r259, %r259, 1;
$L__BB6_173:
	setp.ltu.f32 	%p134, %f1030, 0f00000000;
	setp.ltu.f32 	%p135, %f1031, 0f00000000;
	or.pred  	%p136, %p134, %p135;
	@%p136 bra 	$L__BB6_175;
	add.f32 	%f1121, %f1121, %f1030;
	add.f32 	%f1120, %f1120, %f1031;
	fma.rn.f32 	%f1119, %f1030, %f1030, %f1119;
	fma.rn.f32 	%f1122, %f1031, %f1031, %f1122;
	fma.rn.f32 	%f1123, %f1030, %f1031, %f1123;
	add.s32 	%r259, %r259, 1;
$L__BB6_175:
	setp.ltu.f32 	%p137, %f1032, 0f00000000;
	setp.ltu.f32 	%p138, %f1033, 0f00000000;
	or.pred  	%p139, %p137, %p138;
	@%p139 bra 	$L__BB6_177;
	add.f32 	%f1121, %f1121, %f1032;
	add.f32 	%f1120, %f1120, %f1033;
	fma.rn.f32 	%f1119, %f1032, %f1032, %f1119;
	fma.rn.f32 	%f1122, %f1033, %f1033, %f1122;
	fma.rn.f32 	%f1123, %f1032, %f1033, %f1123;
	add.s32 	%r259, %r259, 1;
$L__BB6_177:
	setp.ltu.f32 	%p140, %f1034, 0f00000000;
	setp.ltu.f32 	%p141, %f1035, 0f00000000;
	or.pred  	%p142, %p140, %p141;
	@%p142 bra 	$L__BB6_179;
	add.f32 	%f1121, %f1121, %f1034;
	add.f32 	%f1120, %f1120, %f1035;
	fma.rn.f32 	%f1119, %f1034, %f1034, %f1119;
	fma.rn.f32 	%f1122, %f1035, %f1035, %f1122;
	fma.rn.f32 	%f1123, %f1034, %f1035, %f1123;
	add.s32 	%r259, %r259, 1;
$L__BB6_179:
	setp.ltu.f32 	%p143, %f1036, 0f00000000;
	setp.ltu.f32 	%p144, %f1037, 0f00000000;
	or.pred  	%p145, %p143, %p144;
	@%p145 bra 	$L__BB6_181;
	add.f32 	%f1121, %f1121, %f1036;
	add.f32 	%f1120, %f1120, %f1037;
	fma.rn.f32 	%f1119, %f1036, %f1036, %f1119;
	fma.rn.f32 	%f1122, %f1037, %f1037, %f1122;
	fma.rn.f32 	%f1123, %f1036, %f1037, %f1123;
	add.s32 	%r259, %r259, 1;
$L__BB6_181:
	setp.ltu.f32 	%p146, %f1038, 0f00000000;
	setp.ltu.f32 	%p147, %f1039, 0f00000000;
	or.pred  	%p148, %p146, %p147;
	@%p148 bra 	$L__BB6_183;
	add.f32 	%f1121, %f1121, %f1038;
	add.f32 	%f1120, %f1120, %f1039;
	fma.rn.f32 	%f1119, %f1038, %f1038, %f1119;
	fma.rn.f32 	%f1122, %f1039, %f1039, %f1122;
	fma.rn.f32 	%f1123, %f1038, %f1039, %f1123;
	add.s32 	%r259, %r259, 1;
$L__BB6_183:
	setp.ltu.f32 	%p149, %f1040, 0f00000000;
	setp.ltu.f32 	%p150, %f1041, 0f00000000;
	or.pred  	%p151, %p149, %p150;
	@%p151 bra 	$L__BB6_185;
	add.f32 	%f1121, %f1121, %f1040;
	add.f32 	%f1120, %f1120, %f1041;
	fma.rn.f32 	%f1119, %f1040, %f1040, %f1119;
	fma.rn.f32 	%f1122, %f1041, %f1041, %f1122;
	fma.rn.f32 	%f1123, %f1040, %f1041, %f1123;
	add.s32 	%r259, %r259, 1;
$L__BB6_185:
	setp.ltu.f32 	%p152, %f1042, 0f00000000;
	setp.ltu.f32 	%p153, %f1043, 0f00000000;
	or.pred  	%p154, %p152, %p153;
	@%p154 bra 	$L__BB6_187;
	add.f32 	%f1121, %f1121, %f1042;
	add.f32 	%f1120, %f1120, %f1043;
	fma.rn.f32 	%f1119, %f1042, %f1042, %f1119;
	fma.rn.f32 	%f1122, %f1043, %f1043, %f1122;
	fma.rn.f32 	%f1123, %f1042, %f1043, %f1123;
	add.s32 	%r259, %r259, 1;
$L__BB6_187:
	setp.ltu.f32 	%p155, %f1044, 0f00000000;
	setp.ltu.f32 	%p156, %f1045, 0f00000000;
	or.pred  	%p157, %p155, %p156;
	@%p157 bra 	$L__BB6_189;
	add.f32 	%f1121, %f1121, %f1044;
	add.f32 	%f1120, %f1120, %f1045;
	fma.rn.f32 	%f1119, %f1044, %f1044, %f1119;
	fma.rn.f32 	%f1122, %f1045, %f1045, %f1122;
	fma.rn.f32 	%f1123, %f1044, %f1045, %f1123;
	add.s32 	%r259, %r259, 1;
$L__BB6_189:
	setp.ltu.f32 	%p158, %f1046, 0f00000000;
	setp.ltu.f32 	%p159, %f1047, 0f00000000;
	or.pred  	%p160, %p158, %p159;
	@%p160 bra 	$L__BB6_191;
	add.f32 	%f1121, %f1121, %f1046;
	add.f32 	%f1120, %f1120, %f1047;
	fma.rn.f32 	%f1119, %f1046, %f1046, %f1119;
	fma.rn.f32 	%f1122, %f1047, %f1047, %f1122;
	fma.rn.f32 	%f1123, %f1046, %f1047, %f1123;
	add.s32 	%r259, %r259, 1;
$L__BB6_191:
	setp.ltu.f32 	%p161, %f1048, 0f00000000;
	setp.ltu.f32 	%p162, %f1049, 0f00000000;
	or.pred  	%p163, %p161, %p162;
	@%p163 bra 	$L__BB6_193;
	add.f32 	%f1121, %f1121, %f1048;
	add.f32 	%f1120, %f1120, %f1049;
	fma.rn.f32 	%f1119, %f1048, %f1048, %f1119;
	fma.rn.f32 	%f1122, %f1049, %f1049, %f1122;
	fma.rn.f32 	%f1123, %f1048, %f1049, %f1123;
	add.s32 	%r259, %r259, 1;
$L__BB6_193:
	setp.ltu.f32 	%p164, %f1050, 0f00000000;
	setp.ltu.f32 	%p165, %f1051, 0f00000000;
	or.pred  	%p166, %p164, %p165;
	@%p166 bra 	$L__BB6_195;
	add.f32 	%f1121, %f1121, %f1050;
	add.f32 	%f1120, %f1120, %f1051;
	fma.rn.f32 	%f1119, %f1050, %f1050, %f1119;
	fma.rn.f32 	%f1122, %f1051, %f1051, %f1122;
	fma.rn.f32 	%f1123, %f1050, %f1051, %f1123;
	add.s32 	%r259, %r259, 1;
$L__BB6_195:
	setp.ltu.f32 	%p167, %f1052, 0f00000000;
	setp.ltu.f32 	%p168, %f1053, 0f00000000;
	or.pred  	%p169, %p167, %p168;
	@%p169 bra 	$L__BB6_197;
	add.f32 	%f1121, %f1121, %f1052;
	add.f32 	%f1120, %f1120, %f1053;
	fma.rn.f32 	%f1119, %f1052, %f1052, %f1119;
	fma.rn.f32 	%f1122, %f1053, %f1053, %f1122;
	fma.rn.f32 	%f1123, %f1052, %f1053, %f1123;
	add.s32 	%r259, %r259, 1;
$L__BB6_197:
	setp.ltu.f32 	%p170, %f1054, 0f00000000;
	setp.ltu.f32 	%p171, %f1055, 0f00000000;
	or.pred  	%p172, %p170, %p171;
	@%p172 bra 	$L__BB6_199;
	add.f32 	%f1121, %f1121, %f1054;
	add.f32 	%f1120, %f1120, %f1055;
	fma.rn.f32 	%f1119, %f1054, %f1054, %f1119;
	fma.rn.f32 	%f1122, %f1055, %f1055, %f1122;
	fma.rn.f32 	%f1123, %f1054, %f1055, %f1123;
	add.s32 	%r259, %r259, 1;
$L__BB6_199:
	setp.ltu.f32 	%p173, %f1056, 0f00000000;
	setp.ltu.f32 	%p174, %f1057, 0f00000000;
	or.pred  	%p175, %p173, %p174;
	@%p175 bra 	$L__BB6_201;
	add.f32 	%f1121, %f1121, %f1056;
	add.f32 	%f1120, %f1120, %f1057;
	fma.rn.f32 	%f1119, %f1056, %f1056, %f1119;
	fma.rn.f32 	%f1122, %f1057, %f1057, %f1122;
	fma.rn.f32 	%f1123, %f1056, %f1057, %f1123;
	add.s32 	%r259, %r259, 1;
$L__BB6_201:
	setp.ltu.f32 	%p176, %f1058, 0f00000000;
	setp.ltu.f32 	%p177, %f1059, 0f00000000;
	or.pred  	%p178, %p176, %p177;
	@%p178 bra 	$L__BB6_203;
	add.f32 	%f1121, %f1121, %f1058;
	add.f32 	%f1120, %f1120, %f1059;
	fma.rn.f32 	%f1119, %f1058, %f1058, %f1119;
	fma.rn.f32 	%f1122, %f1059, %f1059, %f1122;
	fma.rn.f32 	%f1123, %f1058, %f1059, %f1123;
	add.s32 	%r259, %r259, 1;
$L__BB6_203:
	setp.ltu.f32 	%p179, %f1060, 0f00000000;
	setp.ltu.f32 	%p180, %f1061, 0f00000000;
	or.pred  	%p181, %p179, %p180;
	@%p181 bra 	$L__BB6_205;
	add.f32 	%f1121, %f1121, %f1060;
	add.f32 	%f1120, %f1120, %f1061;
	fma.rn.f32 	%f1119, %f1060, %f1060, %f1119;
	fma.rn.f32 	%f1122, %f1061, %f1061, %f1122;
	fma.rn.f32 	%f1123, %f1060, %f1061, %f1123;
	add.s32 	%r259, %r259, 1;
$L__BB6_205:
	setp.ltu.f32 	%p182, %f1062, 0f00000000;
	setp.ltu.f32 	%p183, %f1063, 0f00000000;
	or.pred  	%p184, %p182, %p183;
	@%p184 bra 	$L__BB6_207;
	add.f32 	%f1121, %f1121, %f1062;
	add.f32 	%f1120, %f1120, %f1063;
	fma.rn.f32 	%f1119, %f1062, %f1062, %f1119;
	fma.rn.f32 	%f1122, %f1063, %f1063, %f1122;
	fma.rn.f32 	%f1123, %f1062, %f1063, %f1123;
	add.s32 	%r259, %r259, 1;
$L__BB6_207:
	setp.ltu.f32 	%p185, %f1064, 0f00000000;
	setp.ltu.f32 	%p186, %f1065, 0f00000000;
	or.pred  	%p187, %p185, %p186;
	@%p187 bra 	$L__BB6_209;
	add.f32 	%f1121, %f1121, %f1064;
	add.f32 	%f1120, %f1120, %f1065;
	fma.rn.f32 	%f1119, %f1064, %f1064, %f1119;
	fma.rn.f32 	%f1122, %f1065, %f1065, %f1122;
	fma.rn.f32 	%f1123, %f1064, %f1065, %f1123;
	add.s32 	%r259, %r259, 1;
$L__BB6_209:
	setp.ltu.f32 	%p188, %f1066, 0f00000000;
	setp.ltu.f32 	%p189, %f1067, 0f00000000;
	or.pred  	%p190, %p188, %p189;
	@%p190 bra 	$L__BB6_211;
	add.f32 	%f1121, %f1121, %f1066;
	add.f32 	%f1120, %f1120, %f1067;
	fma.rn.f32 	%f1119, %f1066, %f1066, %f1119;
	fma.rn.f32 	%f1122, %f1067, %f1067, %f1122;
	fma.rn.f32 	%f1123, %f1066, %f1067, %f1123;
	add.s32 	%r259, %r259, 1;
$L__BB6_211:
	setp.ltu.f32 	%p191, %f1068, 0f00000000;
	setp.ltu.f32 	%p192, %f1069, 0f00000000;
	or.pred  	%p193, %p191, %p192;
	@%p193 bra 	$L__BB6_213;
	add.f32 	%f1121, %f1121, %f1068;
	add.f32 	%f1120, %f1120, %f1069;
	fma.rn.f32 	%f1119, %f1068, %f1068, %f1119;
	fma.rn.f32 	%f1122, %f1069, %f1069, %f1122;
	fma.rn.f32 	%f1123, %f1068, %f1069, %f1123;
	add.s32 	%r259, %r259, 1;
$L__BB6_213:
	setp.ltu.f32 	%p194, %f1070, 0f00000000;
	setp.ltu.f32 	%p195, %f1071, 0f00000000;
	or.pred  	%p196, %p194, %p195;
	@%p196 bra 	$L__BB6_215;
	add.f32 	%f1121, %f1121, %f1070;
	add.f32 	%f1120, %f1120, %f1071;
	fma.rn.f32 	%f1119, %f1070, %f1070, %f1119;
	fma.rn.f32 	%f1122, %f1071, %f1071, %f1122;
	fma.rn.f32 	%f1123, %f1070, %f1071, %f1123;
	add.s32 	%r259, %r259, 1;
$L__BB6_215:
	setp.ltu.f32 	%p197, %f1072, 0f00000000;
	setp.ltu.f32 	%p198, %f1073, 0f00000000;
	or.pred  	%p199, %p197, %p198;
	@%p199 bra 	$L__BB6_217;
	add.f32 	%f1121, %f1121, %f1072;
	add.f32 	%f1120, %f1120, %f1073;
	fma.rn.f32 	%f1119, %f1072, %f1072, %f1119;
	fma.rn.f32 	%f1122, %f1073, %f1073, %f1122;
	fma.rn.f32 	%f1123, %f1072, %f1073, %f1123;
	add.s32 	%r259, %r259, 1;
$L__BB6_217:
	setp.ltu.f32 	%p200, %f1074, 0f00000000;
	setp.ltu.f32 	%p201, %f1075, 0f00000000;
	or.pred  	%p202, %p200, %p201;
	@%p202 bra 	$L__BB6_219;
	add.f32 	%f1121, %f1121, %f1074;
	add.f32 	%f1120, %f1120, %f1075;
	fma.rn.f32 	%f1119, %f1074, %f1074, %f1119;
	fma.rn.f32 	%f1122, %f1075, %f1075, %f1122;
	fma.rn.f32 	%f1123, %f1074, %f1075, %f1123;
	add.s32 	%r259, %r259, 1;
$L__BB6_219:
	setp.ltu.f32 	%p203, %f1076, 0f00000000;
	setp.ltu.f32 	%p204, %f1077, 0f00000000;
	or.pred  	%p205, %p203, %p204;
	@%p205 bra 	$L__BB6_221;
	add.f32 	%f1121, %f1121, %f1076;
	add.f32 	%f1120, %f1120, %f1077;
	fma.rn.f32 	%f1119, %f1076, %f1076, %f1119;
	fma.rn.f32 	%f1122, %f1077, %f1077, %f1122;
	fma.rn.f32 	%f1123, %f1076, %f1077, %f1123;
	add.s32 	%r259, %r259, 1;
$L__BB6_221:
	setp.ltu.f32 	%p206, %f1078, 0f00000000;
	setp.ltu.f32 	%p207, %f1079, 0f00000000;
	or.pred  	%p208, %p206, %p207;
	@%p208 bra 	$L__BB6_223;
	add.f32 	%f1121, %f1121, %f1078;
	add.f32 	%f1120, %f1120, %f1079;
	fma.rn.f32 	%f1119, %f1078, %f1078, %f1119;
	fma.rn.f32 	%f1122, %f1079, %f1079, %f1122;
	fma.rn.f32 	%f1123, %f1078, %f1079, %f1123;
	add.s32 	%r259, %r259, 1;
$L__BB6_223:
	setp.ltu.f32 	%p209, %f1080, 0f00000000;
	setp.ltu.f32 	%p210, %f1081, 0f00000000;
	or.pred  	%p211, %p209, %p210;
	@%p211 bra 	$L__BB6_225;
	add.f32 	%f1121, %f1121, %f1080;
	add.f32 	%f1120, %f1120, %f1081;
	fma.rn.f32 	%f1119, %f1080, %f1080, %f1119;
	fma.rn.f32 	%f1122, %f1081, %f1081, %f1122;
	fma.rn.f32 	%f1123, %f1080, %f1081, %f1123;
	add.s32 	%r259, %r259, 1;
$L__BB6_225:
	setp.ltu.f32 	%p212, %f1082, 0f00000000;
	setp.ltu.f32 	%p213, %f1083, 0f00000000;
	or.pred  	%p214, %p212, %p213;
	@%p214 bra 	$L__BB6_227;
	add.f32 	%f1121, %f1121, %f1082;
	add.f32 	%f1120, %f1120, %f1083;
	fma.rn.f32 	%f1119, %f1082, %f1082, %f1119;
	fma.rn.f32 	%f1122, %f1083, %f1083, %f1122;
	fma.rn.f32 	%f1123, %f1082, %f1083, %f1123;
	add.s32 	%r259, %r259, 1;
$L__BB6_227:
	setp.ltu.f32 	%p215, %f1084, 0f00000000;
	setp.ltu.f32 	%p216, %f1085, 0f00000000;
	or.pred  	%p217, %p215, %p216;
	@%p217 bra 	$L__BB6_229;
	add.f32 	%f1121, %f1121, %f1084;
	add.f32 	%f1120, %f1120, %f1085;
	fma.rn.f32 	%f1119, %f1084, %f1084, %f1119;
	fma.rn.f32 	%f1122, %f1085, %f1085, %f1122;
	fma.rn.f32 	%f1123, %f1084, %f1085, %f1123;
	add.s32 	%r259, %r259, 1;
$L__BB6_229:
	setp.ltu.f32 	%p218, %f1086, 0f00000000;
	setp.ltu.f32 	%p219, %f1087, 0f00000000;
	or.pred  	%p220, %p218, %p219;
	@%p220 bra 	$L__BB6_231;
	add.f32 	%f1121, %f1121, %f1086;
	add.f32 	%f1120, %f1120, %f1087;
	fma.rn.f32 	%f1119, %f1086, %f1086, %f1119;
	fma.rn.f32 	%f1122, %f1087, %f1087, %f1122;
	fma.rn.f32 	%f1123, %f1086, %f1087, %f1123;
	add.s32 	%r259, %r259, 1;
$L__BB6_231:
	setp.ltu.f32 	%p221, %f1088, 0f00000000;
	setp.ltu.f32 	%p222, %f1089, 0f00000000;
	or.pred  	%p223, %p221, %p222;
	@%p223 bra 	$L__BB6_233;
	add.f32 	%f1121, %f1121, %f1088;
	add.f32 	%f1120, %f1120, %f1089;
	fma.rn.f32 	%f1119, %f1088, %f1088, %f1119;
	fma.rn.f32 	%f1122, %f1089, %f1089, %f1122;
	fma.rn.f32 	%f1123, %f1088, %f1089, %f1123;
	add.s32 	%r259, %r259, 1;
$L__BB6_233:
	setp.ltu.f32 	%p224, %f1090, 0f00000000;
	setp.ltu.f32 	%p225, %f1091, 0f00000000;
	or.pred  	%p226, %p224, %p225;
	@%p226 bra 	$L__BB6_235;
	add.f32 	%f1121, %f1121, %f1090;
	add.f32 	%f1120, %f1120, %f1091;
	fma.rn.f32 	%f1119, %f1090, %f1090, %f1119;
	fma.rn.f32 	%f1122, %f1091, %f1091, %f1122;
	fma.rn.f32 	%f1123, %f1090, %f1091, %f1123;
	add.s32 	%r259, %r259, 1;
$L__BB6_235:
	setp.ltu.f32 	%p227, %f1092, 0f00000000;
	setp.ltu.f32 	%p228, %f1093, 0f00000000;
	or.pred  	%p229, %p227, %p228;
	@%p229 bra 	$L__BB6_237;
	add.f32 	%f1121, %f1121, %f1092;
	add.f32 	%f1120, %f1120, %f1093;
	fma.rn.f32 	%f1119, %f1092, %f1092, %f1119;
	fma.rn.f32 	%f1122, %f1093, %f1093, %f1122;
	fma.rn.f32 	%f1123, %f1092, %f1093, %f1123;
	add.s32 	%r259, %r259, 1;
$L__BB6_237:
	setp.ltu.f32 	%p230, %f1094, 0f00000000;
	setp.ltu.f32 	%p231, %f1095, 0f00000000;
	or.pred  	%p232, %p230, %p231;
	@%p232 bra 	$L__BB6_239;
	add.f32 	%f1121, %f1121, %f1094;
	add.f32 	%f1120, %f1120, %f1095;
	fma.rn.f32 	%f1119, %f1094, %f1094, %f1119;
	fma.rn.f32 	%f1122, %f1095, %f1095, %f1122;
	fma.rn.f32 	%f1123, %f1094, %f1095, %f1123;
	add.s32 	%r259, %r259, 1;
$L__BB6_239:
	setp.ltu.f32 	%p233, %f1096, 0f00000000;
	setp.ltu.f32 	%p234, %f1097, 0f00000000;
	or.pred  	%p235, %p233, %p234;
	@%p235 bra 	$L__BB6_241;
	add.f32 	%f1121, %f1121, %f1096;
	add.f32 	%f1120, %f1120, %f1097;
	fma.rn.f32 	%f1119, %f1096, %f1096, %f1119;
	fma.rn.f32 	%f1122, %f1097, %f1097, %f1122;
	fma.rn.f32 	%f1123, %f1096, %f1097, %f1123;
	add.s32 	%r259, %r259, 1;
$L__BB6_241:
	setp.ltu.f32 	%p236, %f1098, 0f00000000;
	setp.ltu.f32 	%p237, %f1099, 0f00000000;
	or.pred  	%p238, %p236, %p237;
	@%p238 bra 	$L__BB6_243;
	add.f32 	%f1121, %f1121, %f1098;
	add.f32 	%f1120, %f1120, %f1099;
	fma.rn.f32 	%f1119, %f1098, %f1098, %f1119;
	fma.rn.f32 	%f1122, %f1099, %f1099, %f1122;
	fma.rn.f32 	%f1123, %f1098, %f1099, %f1123;
	add.s32 	%r259, %r259, 1;
$L__BB6_243:
	setp.ltu.f32 	%p239, %f1100, 0f00000000;
	setp.ltu.f32 	%p240, %f1101, 0f00000000;
	or.pred  	%p241, %p239, %p240;
	@%p241 bra 	$L__BB6_245;
	add.f32 	%f1121, %f1121, %f1100;
	add.f32 	%f1120, %f1120, %f1101;
	fma.rn.f32 	%f1119, %f1100, %f1100, %f1119;
	fma.rn.f32 	%f1122, %f1101, %f1101, %f1122;
	fma.rn.f32 	%f1123, %f1100, %f1101, %f1123;
	add.s32 	%r259, %r259, 1;
$L__BB6_245:
	setp.ltu.f32 	%p242, %f1102, 0f00000000;
	setp.ltu.f32 	%p243, %f1103, 0f00000000;
	or.pred  	%p244, %p242, %p243;
	@%p244 bra 	$L__BB6_247;
	add.f32 	%f1121, %f1121, %f1102;
	add.f32 	%f1120, %f1120, %f1103;
	fma.rn.f32 	%f1119, %f1102, %f1102, %f1119;
	fma.rn.f32 	%f1122, %f1103, %f1103, %f1122;
	fma.rn.f32 	%f1123, %f1102, %f1103, %f1123;
	add.s32 	%r259, %r259, 1;
$L__BB6_247:
	setp.ltu.f32 	%p245, %f1104, 0f00000000;
	setp.ltu.f32 	%p246, %f1105, 0f00000000;
	or.pred  	%p247, %p245, %p246;
	@%p247 bra 	$L__BB6_249;
	add.f32 	%f1121, %f1121, %f1104;
	add.f32 	%f1120, %f1120, %f1105;
	fma.rn.f32 	%f1119, %f1104, %f1104, %f1119;
	fma.rn.f32 	%f1122, %f1105, %f1105, %f1122;
	fma.rn.f32 	%f1123, %f1104, %f1105, %f1123;
	add.s32 	%r259, %r259, 1;
$L__BB6_249:
	setp.ltu.f32 	%p248, %f1106, 0f00000000;
	setp.ltu.f32 	%p249, %f1107, 0f00000000;
	or.pred  	%p250, %p248, %p249;
	@%p250 bra 	$L__BB6_251;
	add.f32 	%f1121, %f1121, %f1106;
	add.f32 	%f1120, %f1120, %f1107;
	fma.rn.f32 	%f1119, %f1106, %f1106, %f1119;
	fma.rn.f32 	%f1122, %f1107, %f1107, %f1122;
	fma.rn.f32 	%f1123, %f1106, %f1107, %f1123;
	add.s32 	%r259, %r259, 1;
$L__BB6_251:
	setp.ltu.f32 	%p251, %f1108, 0f00000000;
	setp.ltu.f32 	%p252, %f1109, 0f00000000;
	or.pred  	%p253, %p251, %p252;
	@%p253 bra 	$L__BB6_253;
	add.f32 	%f1121, %f1121, %f1108;
	add.f32 	%f1120, %f1120, %f1109;
	fma.rn.f32 	%f1119, %f1108, %f1108, %f1119;
	fma.rn.f32 	%f1122, %f1109, %f1109, %f1122;
	fma.rn.f32 	%f1123, %f1108, %f1109, %f1123;
	add.s32 	%r259, %r259, 1;
$L__BB6_253:
	setp.ltu.f32 	%p254, %f1110, 0f00000000;
	setp.ltu.f32 	%p255, %f1111, 0f00000000;
	or.pred  	%p256, %p254, %p255;
	@%p256 bra 	$L__BB6_255;
	add.f32 	%f1121, %f1121, %f1110;
	add.f32 	%f1120, %f1120, %f1111;
	fma.rn.f32 	%f1119, %f1110, %f1110, %f1119;
	fma.rn.f32 	%f1122, %f1111, %f1111, %f1122;
	fma.rn.f32 	%f1123, %f1110, %f1111, %f1123;
	add.s32 	%r259, %r259, 1;
$L__BB6_255:
	setp.ltu.f32 	%p257, %f1112, 0f00000000;
	setp.ltu.f32 	%p258, %f1113, 0f00000000;
	or.pred  	%p259, %p257, %p258;
	@%p259 bra 	$L__BB6_257;
	add.f32 	%f1121, %f1121, %f1112;
	add.f32 	%f1120, %f1120, %f1113;
	fma.rn.f32 	%f1119, %f1112, %f1112, %f1119;
	fma.rn.f32 	%f1122, %f1113, %f1113, %f1122;
	fma.rn.f32 	%f1123, %f1112, %f1113, %f1123;
	add.s32 	%r259, %r259, 1;
$L__BB6_257:
	ld.param.u64 	%rd57, [_Z20Artifact_Grey_KernelPfPhS0_ii_param_0];
	cvt.rn.f32.u32 	%f960, %r259;
	div.rn.f32 	%f961, %f1121, %f960;
	div.rn.f32 	%f962, %f1120, %f960;
	div.rn.f32 	%f963, %f1119, %f960;
	mul.f32 	%f964, %f961, %f961;
	sub.f32 	%f965, %f963, %f964;
	div.rn.f32 	%f966, %f1122, %f960;
	mul.f32 	%f967, %f962, %f962;
	sub.f32 	%f968, %f966, %f967;
	div.rn.f32 	%f969, %f1123, %f960;
	mul.f32 	%f970, %f961, %f962;
	sub.f32 	%f971, %f969, %f970;
	add.f32 	%f972, %f961, %f961;
	fma.rn.f32 	%f973, %f962, %f972, 0f40D0147B;
	fma.rn.f32 	%f974, %f971, 0f40000000, 0f426A170A;
	mul.f32 	%f975, %f973, %f974;
	add.f32 	%f976, %f964, %f967;
	add.f32 	%f977, %f976, 0f40D0147B;
	add.f32 	%f978, %f965, %f968;
	add.f32 	%f979, %f978, 0f426A170A;
	mul.f32 	%f980, %f977, %f979;
	div.rn.f32 	%f981, %f975, %f980;
	sub.f32 	%f982, %f986, %f987;
	div.rn.f32 	%f983, %f982, 0f437F0000;
	abs.f32 	%f984, %f983;
	mul.f32 	%f985, %f981, %f984;
	cvta.to.global.u64 	%rd54, %rd57;
	mul.wide.s32 	%rd55, %r4, 4;
	add.s64 	%rd56, %rd54, %rd55;
	st.global.f32 	[%rd56], %f985;
$L__BB6_258:
	ret;

}
	// .globl	_Z29Artifact_Shared_Memory_KernelPfPhS0_ii
.visible .entry _Z29Artifact_Shared_Memory_KernelPfPhS0_ii(
	.param .u64 .ptr .align 1 _Z29Artifact_Shared_Memory_KernelPfPhS0_ii_param_0,
	.param .u64 .ptr .align 1 _Z29Artifact_Shared_Memory_KernelPfPhS0_ii_param_1,
	.param .u64 .ptr .align 1 _Z29Artifact_Shared_Memory_KernelPfPhS0_ii_param_2,
	.param .u32 _Z29Artifact_Shared_Memory_KernelPfPhS0_ii_param_3,
	.param .u32 _Z29Artifact_Shared_Memory_KernelPfPhS0_ii_param_4
)
{
	.reg .pred 	%p<21>;
	.reg .b16 	%rs<3>;
	.reg .b32 	%r<60>;
	.reg .b32 	%f<179>;
	.reg .b64 	%rd<12>;

	ld.param.u64 	%rd1, [_Z29Artifact_Shared_Memory_KernelPfPhS0_ii_param_0];
	ld.param.u64 	%rd2, [_Z29Artifact_Shared_Memory_KernelPfPhS0_ii_param_1];
	ld.param.u64 	%rd3, [_Z29Artifact_Shared_Memory_KernelPfPhS0_ii_param_2];
	ld.param.u32 	%r26, [_Z29Artifact_Shared_Memory_KernelPfPhS0_ii_param_3];
	ld.param.u32 	%r27, [_Z29Artifact_Shared_Memory_KernelPfPhS0_ii_param_4];
	mov.u32 	%r28, %ctaid.y;
	mov.u32 	%r29, %ntid.y;
	mov.u32 	%r1, %tid.y;
	mad.lo.s32 	%r2, %r28, %r29, %r1;
	mov.u32 	%r30, %ctaid.x;
	mov.u32 	%r31, %ntid.x;
	mov.u32 	%r3, %tid.x;
	mad.lo.s32 	%r4, %r30, %r31, %r3;
	setp.ge.s32 	%p1, %r2, %r27;
	setp.ge.s32 	%p2, %r4, %r26;
	or.pred  	%p3, %p2, %p1;
	@%p3 bra 	$L__BB7_2;
	cvta.to.global.u64 	%rd4, %rd2;
	cvta.to.global.u64 	%rd5, %rd3;
	mad.lo.s32 	%r38, %r26, %r2, %r4;
	cvt.s64.s32 	%rd6, %r38;
	add.s64 	%rd7, %rd4, %rd6;
	ld.global.u8 	%rs1, [%rd7];
	cvt.rn.f32.u16 	%f105, %rs1;
	add.s64 	%rd8, %rd5, %rd6;
	ld.global.u8 	%rs2, [%rd8];
	cvt.rn.f32.u16 	%f106, %rs2;
	shl.b32 	%r39, %r1, 3;
	add.s32 	%r40, %r39, %r3;
	shl.b32 	%r41, %r40, 2;
	mov.u32 	%r42, window_img;
	add.s32 	%r43, %r42, %r41;
	st.shared.f32 	[%r43+256], %f105;
	st.shared.f32 	[%r43], %f106;
	sub.f32 	%f107, %f105, %f106;
	div.rn.f32 	%f108, %f107, 0f437F0000;
	abs.f32 	%f133, %f108;
	bra.uni 	$L__BB7_3;
$L__BB7_2:
	shl.b32 	%r32, %r1, 3;
	add.s32 	%r33, %r32, %r3;
	shl.b32 	%r34, %r33, 2;
	mov.u32 	%r35, window_img;
	add.s32 	%r36, %r35, %r34;
	mov.b32 	%r37, -1082130432;
	st.shared.u32 	[%r36+256], %r37;
	st.shared.u32 	[%r36], %r37;
$L__BB7_3:
	bar.sync 	0;
	mov.u32 	%r47, window_img;
	add.s32 	%r49, %r47, 256;
	mov.f32 	%f148, 0f00000000;
	mov.b32 	%r53, 0;
	mov.b32 	%r50, 256;
	mov.f32 	%f147, %f148;
	mov.f32 	%f146, %f148;
	mov.f32 	%f145, %f148;
	mov.f32 	%f144, %f148;
$L__BB7_4:
	ld.shared.f32 	%f8, [%r49];
	setp.ltu.f32 	%p4, %f8, 0f00000000;
	@%p4 bra 	$L__BB7_7;
	ld.shared.f32 	%f9, [%r49+-256];
	setp.ltu.f32 	%p5, %f9, 0f00000000;
	@%p5 bra 	$L__BB7_7;
	add.f32 	%f144, %f144, %f8;
	add.f32 	%f145, %f145, %f9;
	fma.rn.f32 	%f146, %f8, %f8, %f146;
	fma.rn.f32 	%f147, %f9, %f9, %f147;
	fma.rn.f32 	%f148, %f8, %f9, %f148;
	add.s32 	%r53, %r53, 1;
$L__BB7_7:
	ld.shared.f32 	%f20, [%r49+4];
	setp.ltu.f32 	%p6, %f20, 0f00000000;
	@%p6 bra 	$L__BB7_10;
	ld.shared.f32 	%f21, [%r49+-252];
	setp.ltu.f32 	%p7, %f21, 0f00000000;
	@%p7 bra 	$L__BB7_10;
	add.f32 	%f144, %f144, %f20;
	add.f32 	%f145, %f145, %f21;
	fma.rn.f32 	%f146, %f20, %f20, %f146;
	fma.rn.f32 	%f147, %f21, %f21, %f147;
	fma.rn.f32 	%f148, %f20, %f21, %f148;
	add.s32 	%r53, %r53, 1;
$L__BB7_10:
	ld.shared.f32 	%f32, [%r49+8];
	setp.ltu.f32 	%p8, %f32, 0f00000000;
	@%p8 bra 	$L__BB7_13;
	ld.shared.f32 	%f33, [%r49+-248];
	setp.ltu.f32 	%p9, %f33, 0f00000000;
	@%p9 bra 	$L__BB7_13;
	add.f32 	%f144, %f144, %f32;
	add.f32 	%f145, %f145, %f33;
	fma.rn.f32 	%f146, %f32, %f32, %f146;
	fma.rn.f32 	%f147, %f33, %f33, %f147;
	fma.rn.f32 	%f148, %f32, %f33, %f148;
	add.s32 	%r53, %r53, 1;
$L__BB7_13:
	ld.shared.f32 	%f44, [%r49+12];
	setp.ltu.f32 	%p10, %f44, 0f00000000;
	@%p10 bra 	$L__BB7_16;
	ld.shared.f32 	%f45, [%r49+-244];
	setp.ltu.f32 	%p11, %f45, 0f00000000;
	@%p11 bra 	$L__BB7_16;
	add.f32 	%f144, %f144, %f44;
	add.f32 	%f145, %f145, %f45;
	fma.rn.f32 	%f146, %f44, %f44, %f146;
	fma.rn.f32 	%f147, %f45, %f45, %f147;
	fma.rn.f32 	%f148, %f44, %f45, %f148;
	add.s32 	%r53, %r53, 1;
$L__BB7_16:
	ld.shared.f32 	%f56, [%r49+16];
	setp.ltu.f32 	%p12, %f56, 0f00000000;
	@%p12 bra 	$L__BB7_19;
	ld.shared.f32 	%f57, [%r49+-240];
	setp.ltu.f32 	%p13, %f57, 0f00000000;
	@%p13 bra 	$L__BB7_19;
	add.f32 	%f144, %f144, %f56;
	add.f32 	%f145, %f145, %f57;
	fma.rn.f32 	%f146, %f56, %f56, %f146;
	fma.rn.f32 	%f147, %f57, %f57, %f147;
	fma.rn.f32 	%f148, %f56, %f57, %f148;
	add.s32 	%r53, %r53, 1;
$L__BB7_19:
	ld.shared.f32 	%f68, [%r49+20];
	setp.ltu.f32 	%p14, %f68, 0f00000000;
	@%p14 bra 	$L__BB7_22;
	ld.shared.f32 	%f69, [%r49+-236];
	setp.ltu.f32 	%p15, %f69, 0f00000000;
	@%p15 bra 	$L__BB7_22;
	add.f32 	%f144, %f144, %f68;
	add.f32 	%f145, %f145, %f69;
	fma.rn.f32 	%f146, %f68, %f68, %f146;
	fma.rn.f32 	%f147, %f69, %f69, %f147;
	fma.rn.f32 	%f148, %f68, %f69, %f148;
	add.s32 	%r53, %r53, 1;
$L__BB7_22:
	ld.shared.f32 	%f80, [%r49+24];
	setp.ltu.f32 	%p16, %f80, 0f00000000;
	@%p16 bra 	$L__BB7_25;
	ld.shared.f32 	%f81, [%r49+-232];
	setp.ltu.f32 	%p17, %f81, 0f00000000;
	@%p17 bra 	$L__BB7_25;
	add.f32 	%f144, %f144, %f80;
	add.f32 	%f145, %f145, %f81;
	fma.rn.f32 	%f146, %f80, %f80, %f146;
	fma.rn.f32 	%f147, %f81, %f81, %f147;
	fma.rn.f32 	%f148, %f80, %f81, %f148;
	add.s32 	%r53, %r53, 1;
$L__BB7_25:
	ld.shared.f32 	%f92, [%r49+28];
	setp.ltu.f32 	%p18, %f92, 0f00000000;
	@%p18 bra 	$L__BB7_28;
	ld.shared.f32 	%f93, [%r49+-228];
	setp.ltu.f32 	%p19, %f93, 0f00000000;
	@%p19 bra 	$L__BB7_28;
	add.f32 	%f144, %f144, %f92;
	add.f32 	%f145, %f145, %f93;
	fma.rn.f32 	%f146, %f92, %f92, %f146;
	fma.rn.f32 	%f147, %f93, %f93, %f147;
	fma.rn.f32 	%f148, %f92, %f93, %f148;
	add.s32 	%r53, %r53, 1;
$L__BB7_28:
	add.s32 	%r50, %r50, 32;
	add.s32 	%r49, %r49, 32;
	setp.ne.s32 	%p20, %r50, 512;
	@%p20 bra 	$L__BB7_4;
	cvta.to.global.u64 	%rd9, %rd1;
	cvt.rn.f32.s32 	%f110, %r53;
	div.rn.f32 	%f111, %f144, %f110;
	div.rn.f32 	%f112, %f145, %f110;
	div.rn.f32 	%f113, %f146, %f110;
	mul.f32 	%f114, %f111, %f111;
	sub.f32 	%f115, %f113, %f114;
	div.rn.f32 	%f116, %f147, %f110;
	mul.f32 	%f117, %f112, %f112;
	sub.f32 	%f118, %f116, %f117;
	div.rn.f32 	%f119, %f148, %f110;
	mul.f32 	%f120, %f111, %f112;
	sub.f32 	%f121, %f119, %f120;
	add.f32 	%f122, %f111, %f111;
	fma.rn.f32 	%f123, %f112, %f122, 0f40D0147B;
	fma.rn.f32 	%f124, %f121, 0f40000000, 0f426A170A;
	mul.f32 	%f125, %f123, %f124;
	add.f32 	%f126, %f114, %f117;
	add.f32 	%f127, %f126, 0f40D0147B;
	add.f32 	%f128, %f115, %f118;
	add.f32 	%f129, %f128, 0f426A170A;
	mul.f32 	%f130, %f127, %f129;
	div.rn.f32 	%f131, %f125, %f130;
	mul.f32 	%f132, %f133, %f131;
	mad.lo.s32 	%r48, %r26, %r2, %r4;
	mul.wide.s32 	%rd10, %r48, 4;
	add.s64 	%rd11, %rd9, %rd10;
	st.global.f32 	[%rd11], %f132;
	ret;

}
	// .globl	_Z30Artifact_Shared_Memory_Kernel3PfPhS0_ii
.visible .entry _Z30Artifact_Shared_Memory_Kernel3PfPhS0_ii(
	.param .u64 .ptr .align 1 _Z30Artifact_Shared_Memory_Kernel3PfPhS0_ii_param_0,
	.param .u64 .ptr .align 1 _Z30Artifact_Shared_Memory_Kernel3PfPhS0_ii_param_1,
	.param .u64 .ptr .align 1 _Z30Artifact_Shared_Memory_Kernel3PfPhS0_ii_param_2,
	.param .u32 _Z30Artifact_Shared_Memory_Kernel3PfPhS0_ii_param_3,
	.param .u32 _Z30Artifact_Shared_Memory_Kernel3PfPhS0_ii_param_4
)
{
	.reg .pred 	%p<23>;
	.reg .b16 	%rs<3>;
	.reg .b32 	%r<72>;
	.reg .b32 	%f<203>;
	.reg .b64 	%rd<12>;

	ld.param.u64 	%rd1, [_Z30Artifact_Shared_Memory_Kernel3PfPhS0_ii_param_0];
	ld.param.u64 	%rd2, [_Z30Artifact_Shared_Memory_Kernel3PfPhS0_ii_param_1];
	ld.param.u64 	%rd3, [_Z30Artifact_Shared_Memory_Kernel3PfPhS0_ii_param_2];
	ld.param.u32 	%r32, [_Z30Artifact_Shared_Memory_Kernel3PfPhS0_ii_param_3];
	ld.param.u32 	%r33, [_Z30Artifact_Shared_Memory_Kernel3PfPhS0_ii_param_4];
	mov.u32 	%r34, %ctaid.y;
	mov.u32 	%r35, %ntid.y;
	mov.u32 	%r1, %tid.y;
	mad.lo.s32 	%r2, %r34, %r35, %r1;
	mov.u32 	%r36, %ctaid.x;
	mov.u32 	%r37, %ntid.x;
	mov.u32 	%r3, %tid.x;
	mad.lo.s32 	%r4, %r36, %r37, %r3;
	setp.ge.s32 	%p1, %r2, %r33;
	setp.ge.s32 	%p2, %r4, %r32;
	or.pred  	%p3, %p2, %p1;
	@%p3 bra 	$L__BB8_2;
	cvta.to.global.u64 	%rd4, %rd2;
	cvta.to.global.u64 	%rd5, %rd3;
	mad.lo.s32 	%r44, %r32, %r2, %r4;
	cvt.s64.s32 	%rd6, %r44;
	add.s64 	%rd7, %rd4, %rd6;
	ld.global.u8 	%rs1, [%rd7];
	cvt.rn.f32.u16 	%f97, %rs1;
	add.s64 	%rd8, %rd5, %rd6;
	ld.global.u8 	%rs2, [%rd8];
	cvt.rn.f32.u16 	%f98, %rs2;
	shl.b32 	%r45, %r1, 4;
	add.s32 	%r46, %r45, %r3;
	shl.b32 	%r47, %r46, 2;
	mov.u32 	%r48, window_img;
	add.s32 	%r49, %r48, %r47;
	st.shared.f32 	[%r49+1024], %f97;
	st.shared.f32 	[%r49], %f98;
	sub.f32 	%f99, %f97, %f98;
	div.rn.f32 	%f100, %f99, 0f437F0000;
	abs.f32 	%f157, %f100;
	bra.uni 	$L__BB8_3;
$L__BB8_2:
	shl.b32 	%r38, %r1, 4;
	add.s32 	%r39, %r38, %r3;
	shl.b32 	%r40, %r39, 2;
	mov.u32 	%r41, window_img;
	add.s32 	%r42, %r41, %r40;
	mov.b32 	%r43, -1082130432;
	st.shared.u32 	[%r42+256], %r43;
	st.shared.u32 	[%r42], %r43;
$L__BB8_3:
	bar.sync 	0;
	setp.lt.u32 	%p4, %r3, 8;
	selp.b32 	%r52, 0, 32, %p4;
	setp.lt.u32 	%p5, %r1, 8;
	selp.b32 	%r53, 0, 8, %p5;
	mov.u32 	%r54, window_img;
	add.s32 	%r62, %r54, %r52;
	shl.b32 	%r55, %r53, 5;
	or.b32  	%r6, %r55, 16;
	shl.b32 	%r56, %r53, 6;
	or.b32  	%r57, %r56, %r52;
	add.s32 	%r58, %r57, %r54;
	add.s32 	%r60, %r58, 1024;
	mov.f32 	%f172, 0f00000000;
	mov.b32 	%r65, 0;
	mov.b32 	%r61, 1024;
	mov.f32 	%f171, %f172;
	mov.f32 	%f170, %f172;
	mov.f32 	%f169, %f172;
	mov.f32 	%f168, %f172;
$L__BB8_4:
	ld.shared.f32 	%f8, [%r60];
	setp.ltu.f32 	%p6, %f8, 0f00000000;
	add.s32 	%r12, %r62, %r6;
	@%p6 bra 	$L__BB8_7;
	ld.shared.f32 	%f102, [%r12+-16];
	setp.ltu.f32 	%p7, %f102, 0f00000000;
	@%p7 bra 	$L__BB8_7;
	add.f32 	%f168, %f168, %f8;
	ld.shared.f32 	%f103, [%r60+-1024];
	add.f32 	%f169, %f169, %f103;
	ld.shared.f32 	%f104, [%r62+1024];
	fma.rn.f32 	%f170, %f8, %f104, %f170;
	ld.shared.f32 	%f105, [%r62];
	fma.rn.f32 	%f171, %f103, %f105, %f171;
	fma.rn.f32 	%f172, %f105, %f8, %f172;
	add.s32 	%r65, %r65, 1;
$L__BB8_7:
	ld.shared.f32 	%f19, [%r60+4];
	setp.ltu.f32 	%p8, %f19, 0f00000000;
	@%p8 bra 	$L__BB8_10;
	ld.shared.f32 	%f106, [%r12+-12];
	setp.ltu.f32 	%p9, %f106, 0f00000000;
	@%p9 bra 	$L__BB8_10;
	add.f32 	%f168, %f168, %f19;
	ld.shared.f32 	%f107, [%r60+-1020];
	add.f32 	%f169, %f169, %f107;
	ld.shared.f32 	%f108, [%r62+1028];
	fma.rn.f32 	%f170, %f19, %f108, %f170;
	ld.shared.f32 	%f109, [%r62+4];
	fma.rn.f32 	%f171, %f107, %f109, %f171;
	fma.rn.f32 	%f172, %f109, %f19, %f172;
	add.s32 	%r65, %r65, 1;
$L__BB8_10:
	ld.shared.f32 	%f30, [%r60+8];
	setp.ltu.f32 	%p10, %f30, 0f00000000;
	@%p10 bra 	$L__BB8_13;
	ld.shared.f32 	%f110, [%r12+-8];
	setp.ltu.f32 	%p11, %f110, 0f00000000;
	@%p11 bra 	$L__BB8_13;
	add.f32 	%f168, %f168, %f30;
	ld.shared.f32 	%f111, [%r60+-1016];
	add.f32 	%f169, %f169, %f111;
	ld.shared.f32 	%f112, [%r62+1032];
	fma.rn.f32 	%f170, %f30, %f112, %f170;
	ld.shared.f32 	%f113, [%r62+8];
	fma.rn.f32 	%f171, %f111, %f113, %f171;
	fma.rn.f32 	%f172, %f113, %f30, %f172;
	add.s32 	%r65, %r65, 1;
$L__BB8_13:
	ld.shared.f32 	%f41, [%r60+12];
	setp.ltu.f32 	%p12, %f41, 0f00000000;
	@%p12 bra 	$L__BB8_16;
	ld.shared.f32 	%f114, [%r12+-4];
	setp.ltu.f32 	%p13, %f114, 0f00000000;
	@%p13 bra 	$L__BB8_16;
	add.f32 	%f168, %f168, %f41;
	ld.shared.f32 	%f115, [%r60+-1012];
	add.f32 	%f169, %f169, %f115;
	ld.shared.f32 	%f116, [%r62+1036];
	fma.rn.f32 	%f170, %f41, %f116, %f170;
	ld.shared.f32 	%f117, [%r62+12];
	fma.rn.f32 	%f171, %f115, %f117, %f171;
	fma.rn.f32 	%f172, %f117, %f41, %f172;
	add.s32 	%r65, %r65, 1;
$L__BB8_16:
	ld.shared.f32 	%f52, [%r60+16];
	setp.ltu.f32 	%p14, %f52, 0f00000000;
	@%p14 bra 	$L__BB8_19;
	ld.shared.f32 	%f118, [%r12];
	setp.ltu.f32 	%p15, %f118, 0f00000000;
	@%p15 bra 	$L__BB8_19;
	add.f32 	%f168, %f168, %f52;
	ld.shared.f32 	%f119, [%r60+-1008];
	add.f32 	%f169, %f169, %f119;
	ld.shared.f32 	%f120, [%r62+1040];
	fma.rn.f32 	%f170, %f52, %f120, %f170;
	ld.shared.f32 	%f121, [%r62+16];
	fma.rn.f32 	%f171, %f119, %f121, %f171;
	fma.rn.f32 	%f172, %f121, %f52, %f172;
	add.s32 	%r65, %r65, 1;
$L__BB8_19:
	ld.shared.f32 	%f63, [%r60+20];
	setp.ltu.f32 	%p16, %f63, 0f00000000;
	@%p16 bra 	$L__BB8_22;
	ld.shared.f32 	%f122, [%r12+4];
	setp.ltu.f32 	%p17, %f122, 0f00000000;
	@%p17 bra 	$L__BB8_22;
	add.f32 	%f168, %f168, %f63;
	ld.shared.f32 	%f123, [%r60+-1004];
	add.f32 	%f169, %f169, %f123;
	ld.shared.f32 	%f124, [%r62+1044];
	fma.rn.f32 	%f170, %f63, %f124, %f170;
	ld.shared.f32 	%f125, [%r62+20];
	fma.rn.f32 	%f171, %f123, %f125, %f171;
	fma.rn.f32 	%f172, %f125, %f63, %f172;
	add.s32 	%r65, %r65, 1;
$L__BB8_22:
	ld.shared.f32 	%f74, [%r60+24];
	setp.ltu.f32 	%p18, %f74, 0f00000000;
	@%p18 bra 	$L__BB8_25;
	ld.shared.f32 	%f126, [%r12+8];
	setp.ltu.f32 	%p19, %f126, 0f00000000;
	@%p19 bra 	$L__BB8_25;
	add.f32 	%f168, %f168, %f74;
	ld.shared.f32 	%f127, [%r60+-1000];
	add.f32 	%f169, %f169, %f127;
	ld.shared.f32 	%f128, [%r62+1048];
	fma.rn.f32 	%f170, %f74, %f128, %f170;
	ld.shared.f32 	%f129, [%r62+24];
	fma.rn.f32 	%f171, %f127, %f129, %f171;
	fma.rn.f32 	%f172, %f129, %f74, %f172;
	add.s32 	%r65, %r65, 1;
$L__BB8_25:
	ld.shared.f32 	%f85, [%r60+28];
	setp.ltu.f32 	%p20, %f85, 0f00000000;
	@%p20 bra 	$L__BB8_28;
	ld.shared.f32 	%f130, [%r12+12];
	setp.ltu.f32 	%p21, %f130, 0f00000000;
	@%p21 bra 	$L__BB8_28;
	add.f32 	%f168, %f168, %f85;
	ld.shared.f32 	%f131, [%r60+-996];
	add.f32 	%f169, %f169, %f131;
	ld.shared.f32 	%f132, [%r62+1052];
	fma.rn.f32 	%f170, %f85, %f132, %f170;
	ld.shared.f32 	%f133, [%r62+28];
	fma.rn.f32 	%f171, %f131, %f133, %f171;
	fma.rn.f32 	%f172, %f133, %f85, %f172;
	add.s32 	%r65, %r65, 1;
$L__BB8_28:
	add.s32 	%r62, %r62, 32;
	add.s32 	%r61, %r61, 64;
	add.s32 	%r60, %r60, 64;
	setp.ne.s32 	%p22, %r61, 1536;
	@%p22 bra 	$L__BB8_4;
	cvta.to.global.u64 	%rd9, %rd1;
	cvt.rn.f32.s32 	%f134, %r65;
	div.rn.f32 	%f135, %f168, %f134;
	div.rn.f32 	%f136, %f169, %f134;
	div.rn.f32 	%f137, %f170, %f134;
	mul.f32 	%f138, %f135, %f135;
	sub.f32 	%f139, %f137, %f138;
	div.rn.f32 	%f140, %f171, %f134;
	mul.f32 	%f141, %f136, %f136;
	sub.f32 	%f142, %f140, %f141;
	div.rn.f32 	%f143, %f172, %f134;
	mul.f32 	%f144, %f135, %f136;
	sub.f32 	%f145, %f143, %f144;
	add.f32 	%f146, %f135, %f135;
	fma.rn.f32 	%f147, %f136, %f146, 0f40D0147B;
	fma.rn.f32 	%f148, %f145, 0f40000000, 0f426A170A;
	mul.f32 	%f149, %f147, %f148;
	add.f32 	%f150, %f138, %f141;
	add.f32 	%f151, %f150, 0f40D0147B;
	add.f32 	%f152, %f139, %f142;
	add.f32 	%f153, %f152, 0f426A170A;
	mul.f32 	%f154, %f151, %f153;
	div.rn.f32 	%f155, %f149, %f154;
	mul.f32 	%f156, %f157, %f155;
	mad.lo.s32 	%r59, %r32, %r2, %r4;
	mul.wide.s32 	%rd10, %r59, 4;
	add.s64 	%rd11, %rd9, %rd10;
	st.global.f32 	[%rd11], %f156;
	ret;

}
	// .globl	_Z30Artifact_Shared_Memory_Kernel2PfPhS0_ii
.visible .entry _Z30Artifact_Shared_Memory_Kernel2PfPhS0_ii(
	.param .u64 .ptr .align 1 _Z30Artifact_Shared_Memory_Kernel2PfPhS0_ii_param_0,
	.param .u64 .ptr .align 1 _Z30Artifact_Shared_Memory_Kernel2PfPhS0_ii_param_1,
	.param .u64 .ptr .align 1 _Z30Artifact_Shared_Memory_Kernel2PfPhS0_ii_param_2,
	.param .u32 _Z30Artifact_Shared_Memory_Kernel2PfPhS0_ii_param_3,
	.param .u32 _Z30Artifact_Shared_Memory_Kernel2PfPhS0_ii_param_4
)
{
	.local .align 8 .b8 	__local_depot9[48];
	.reg .b64 	%SP;
	.reg .b64 	%SPL;
	.reg .pred 	%p<138>;
	.reg .b16 	%rs<3>;
	.reg .b32 	%r<672>;
	.reg .b32 	%f<555>;
	.reg .b64 	%rd<19>;
	// demoted variable
	.shared .align 4 .b8 _ZZ30Artifact_Shared_Memory_Kernel2PfPhS0_iiE9ssim_sums[20];
	// demoted variable
	.shared .align 4 .f32 _ZZ30Artifact_Shared_Memory_Kernel2PfPhS0_iiE4ssim;
	mov.u64 	%SPL, __local_depot9;
	ld.param.u64 	%rd5, [_Z30Artifact_Shared_Memory_Kernel2PfPhS0_ii_param_0];
	ld.param.u64 	%rd6, [_Z30Artifact_Shared_Memory_Kernel2PfPhS0_ii_param_1];
	ld.param.u64 	%rd7, [_Z30Artifact_Shared_Memory_Kernel2PfPhS0_ii_param_2];
	ld.param.u32 	%r133, [_Z30Artifact_Shared_Memory_Kernel2PfPhS0_ii_param_3];
	ld.param.u32 	%r134, [_Z30Artifact_Shared_Memory_Kernel2PfPhS0_ii_param_4];
	add.u64 	%rd1, %SPL, 0;
	add.u64 	%rd2, %SPL, 24;
	mov.b32 	%r135, 0;
	mov.b32 	%r136, 64;
	st.local.v2.u32 	[%rd1], {%r136, %r135};
	st.local.v2.u32 	[%rd1+8], {%r136, %r135};
	st.local.v2.u32 	[%rd1+16], {%r136, %r135};
	st.local.v2.u32 	[%rd2], {%r136, %r135};
	st.local.v2.u32 	[%rd2+8], {%r136, %r135};
	st.local.v2.u32 	[%rd2+16], {%r135, %r135};
	mov.u32 	%r137, %ctaid.y;
	mov.u32 	%r138, %ntid.y;
	mov.u32 	%r1, %tid.y;
	mad.lo.s32 	%r2, %r137, %r138, %r1;
	mov.u32 	%r139, %ctaid.x;
	mov.u32 	%r140, %ntid.x;
	mov.u32 	%r3, %tid.x;
	mad.lo.s32 	%r4, %r139, %r140, %r3;
	setp.ge.s32 	%p1, %r2, %r134;
	setp.ge.s32 	%p2, %r4, %r133;
	or.pred  	%p3, %p2, %p1;
	@%p3 bra 	$L__BB9_2;
	cvta.to.global.u64 	%rd10, %rd6;
	cvta.to.global.u64 	%rd11, %rd7;
	mad.lo.s32 	%r147, %r133, %r2, %r4;
	cvt.s64.s32 	%rd12, %r147;
	add.s64 	%rd13, %rd10, %rd12;
	ld.global.u8 	%rs1, [%rd13];
	cvt.rn.f32.u16 	%f8, %rs1;
	add.s64 	%rd14, %rd11, %rd12;
	ld.global.u8 	%rs2, [%rd14];
	cvt.rn.f32.u16 	%f9, %rs2;
	shl.b32 	%r148, %r1, 3;
	add.s32 	%r149, %r148, %r3;
	shl.b32 	%r150, %r149, 2;
	mov.u32 	%r151, window_img;
	add.s32 	%r152, %r151, %r150;
	st.shared.f32 	[%r152+256], %f8;
	st.shared.f32 	[%r152], %f9;
	sub.f32 	%f10, %f8, %f9;
	div.rn.f32 	%f11, %f10, 0f437F0000;
	abs.f32 	%f553, %f11;
	bra.uni 	$L__BB9_3;
$L__BB9_2:
	shl.b32 	%r141, %r1, 3;
	add.s32 	%r142, %r141, %r3;
	shl.b32 	%r143, %r142, 2;
	mov.u32 	%r144, window_img;
	add.s32 	%r145, %r144, %r143;
	mov.b32 	%r146, -1082130432;
	st.shared.u32 	[%r145+256], %r146;
	st.shared.u32 	[%r145], %r146;
$L__BB9_3:
	bar.sync 	0;
	setp.gt.u32 	%p4, %r3, 4;
	setp.ne.s32 	%p5, %r1, 0;
	mov.f32 	%f554, 0f00000000;
	or.pred  	%p6, %p4, %p5;
	@%p6 bra 	$L__BB9_197;
	mul.wide.u32 	%rd15, %r3, 4;
	add.s64 	%rd3, %rd1, %rd15;
	add.s64 	%rd4, %rd2, %rd15;
	setp.gt.u32 	%p7, %r3, 1;
	selp.f32 	%f3, 0f3F800000, 0f00000000, %p7;
	setp.lt.u32 	%p8, %r3, 2;
	selp.f32 	%f4, 0f3F800000, 0f00000000, %p8;
	shl.b32 	%r154, %r3, 2;
	mov.u32 	%r155, _ZZ30Artifact_Shared_Memory_Kernel2PfPhS0_iiE9ssim_sums;
	add.s32 	%r5, %r155, %r154;
	ld.shared.f32 	%f13, [window_img+256];
	setp.ltu.f32 	%p9, %f13, 0f00000000;
	mov.b32 	%r609, 0;
	@%p9 bra 	$L__BB9_7;
	ld.shared.f32 	%f14, [window_img];
	setp.ltu.f32 	%p10, %f14, 0f00000000;
	@%p10 bra 	$L__BB9_7;
	ld.local.u32 	%r158, [%rd3];
	shl.b32 	%r159, %r158, 2;
	mov.u32 	%r160, window_img;
	add.s32 	%r161, %r160, %r159;
	ld.shared.f32 	%f15, [%r161];
	ld.local.u32 	%r162, [%rd4];
	shl.b32 	%r163, %r162, 2;
	add.s32 	%r164, %r160, %r163;
	ld.shared.f32 	%f16, [%r164];
	mul.f32 	%f17, %f15, %f16;
	fma.rn.f32 	%f18, %f17, %f3, %f4;
	ld.shared.f32 	%f19, [%r5];
	add.f32 	%f20, %f19, %f18;
	st.shared.f32 	[%r5], %f20;
	mov.b32 	%r609, 1;
$L__BB9_7:
	ld.shared.f32 	%f21, [window_img+260];
	setp.ltu.f32 	%p11, %f21, 0f00000000;
	@%p11 bra 	$L__BB9_10;
	ld.shared.f32 	%f22, [window_img+4];
	setp.ltu.f32 	%p12, %f22, 0f00000000;
	@%p12 bra 	$L__BB9_10;
	ld.local.u32 	%r165, [%rd3];
	shl.b32 	%r166, %r165, 2;
	mov.u32 	%r167, window_img;
	add.s32 	%r168, %r167, %r166;
	ld.shared.f32 	%f23, [%r168+4];
	ld.local.u32 	%r169, [%rd4];
	shl.b32 	%r170, %r169, 2;
	add.s32 	%r171, %r167, %r170;
	ld.shared.f32 	%f24, [%r171+4];
	mul.f32 	%f25, %f23, %f24;
	fma.rn.f32 	%f26, %f25, %f3, %f4;
	ld.shared.f32 	%f27, [%r5];
	add.f32 	%f28, %f27, %f26;
	st.shared.f32 	[%r5], %f28;
	add.s32 	%r609, %r609, 1;
$L__BB9_10:
	ld.shared.f32 	%f29, [window_img+264];
	setp.ltu.f32 	%p13, %f29, 0f00000000;
	@%p13 bra 	$L__BB9_13;
	ld.shared.f32 	%f30, [window_img+8];
	setp.ltu.f32 	%p14, %f30, 0f00000000;
	@%p14 bra 	$L__BB9_13;
	ld.local.u32 	%r172, [%rd3];
	shl.b32 	%r173, %r172, 2;
	mov.u32 	%r174, window_img;
	add.s32 	%r175, %r174, %r173;
	ld.shared.f32 	%f31, [%r175+8];
	ld.local.u32 	%r176, [%rd4];
	shl.b32 	%r177, %r176, 2;
	add.s32 	%r178, %r174, %r177;
	ld.shared.f32 	%f32, [%r178+8];
	mul.f32 	%f33, %f31, %f32;
	fma.rn.f32 	%f34, %f33, %f3, %f4;
	ld.shared.f32 	%f35, [%r5];
	add.f32 	%f36, %f35, %f34;
	st.shared.f32 	[%r5], %f36;
	add.s32 	%r609, %r609, 1;
$L__BB9_13:
	ld.shared.f32 	%f37, [window_img+268];
	setp.ltu.f32 	%p15, %f37, 0f00000000;
	@%p15 bra 	$L__BB9_16;
	ld.shared.f32 	%f38, [window_img+12];
	setp.ltu.f32 	%p16, %f38, 0f00000000;
	@%p16 bra 	$L__BB9_16;
	ld.local.u32 	%r179, [%rd3];
	shl.b32 	%r180, %r179, 2;
	mov.u32 	%r181, window_img;
	add.s32 	%r182, %r181, %r180;
	ld.shared.f32 	%f39, [%r182+12];
	ld.local.u32 	%r183, [%rd4];
	shl.b32 	%r184, %r183, 2;
	add.s32 	%r185, %r181, %r184;
	ld.shared.f32 	%f40, [%r185+12];
	mul.f32 	%f41, %f39, %f40;
	fma.rn.f32 	%f42, %f41, %f3, %f4;
	ld.shared.f32 	%f43, [%r5];
	add.f32 	%f44, %f43, %f42;
	st.shared.f32 	[%r5], %f44;
	add.s32 	%r609, %r609, 1;
$L__BB9_16:
	ld.shared.f32 	%f45, [window_img+272];
	setp.ltu.f32 	%p17, %f45, 0f00000000;
	@%p17 bra 	$L__BB9_19;
	ld.shared.f32 	%f46, [window_img+16];
	setp.ltu.f32 	%p18, %f46, 0f00000000;
	@%p18 bra 	$L__BB9_19;
	ld.local.u32 	%r186, [%rd3];
	shl.b32 	%r187, %r186, 2;
	mov.u32 	%r188, window_img;
	add.s32 	%r189, %r188, %r187;
	ld.shared.f32 	%f47, [%r189+16];
	ld.local.u32 	%r190, [%rd4];
	shl.b32 	%r191, %r190, 2;
	add.s32 	%r192, %r188, %r191;
	ld.shared.f32 	%f48, [%r192+16];
	mul.f32 	%f49, %f47, %f48;
	fma.rn.f32 	%f50, %f49, %f3, %f4;
	ld.shared.f32 	%f51, [%r5];
	add.f32 	%f52, %f51, %f50;
	st.shared.f32 	[%r5], %f52;
	add.s32 	%r609, %r609, 1;
$L__BB9_19:
	ld.shared.f32 	%f53, [window_img+276];
	setp.ltu.f32 	%p19, %f53, 0f00000000;
	@%p19 bra 	$L__BB9_22;
	ld.shared.f32 	%f54, [window_img+20];
	setp.ltu.f32 	%p20, %f54, 0f00000000;
	@%p20 bra 	$L__BB9_22;
	ld.local.u32 	%r193, [%rd3];
	shl.b32 	%r194, %r193, 2;
	mov.u32 	%r195, window_img;
	add.s32 	%r196, %r195, %r194;
	ld.shared.f32 	%f55, [%r196+20];
	ld.local.u32 	%r197, [%rd4];
	shl.b32 	%r198, %r197, 2;
	add.s32 	%r199, %r195, %r198;
	ld.shared.f32 	%f56, [%r199+20];
	mul.f32 	%f57, %f55, %f56;
	fma.rn.f32 	%f58, %f57, %f3, %f4;
	ld.shared.f32 	%f59, [%r5];
	add.f32 	%f60, %f59, %f58;
	st.shared.f32 	[%r5], %f60;
	add.s32 	%r609, %r609, 1;
$L__BB9_22:
	ld.shared.f32 	%f61, [window_img+280];
	setp.ltu.f32 	%p21, %f61, 0f00000000;
	@%p21 bra 	$L__BB9_25;
	ld.shared.f32 	%f62, [window_img+24];
	setp.ltu.f32 	%p22, %f62, 0f00000000;
	@%p22 bra 	$L__BB9_25;
	ld.local.u32 	%r200, [%rd3];
	shl.b32 	%r201, %r200, 2;
	mov.u32 	%r202, window_img;
	add.s32 	%r203, %r202, %r201;
	ld.shared.f32 	%f63, [%r203+24];
	ld.local.u32 	%r204, [%rd4];
	shl.b32 	%r205, %r204, 2;
	add.s32 	%r206, %r202, %r205;
	ld.shared.f32 	%f64, [%r206+24];
	mul.f32 	%f65, %f63, %f64;
	fma.rn.f32 	%f66, %f65, %f3, %f4;
	ld.shared.f32 	%f67, [%r5];
	add.f32 	%f68, %f67, %f66;
	st.shared.f32 	[%r5], %f68;
	add.s32 	%r609, %r609, 1;
$L__BB9_25:
	ld.shared.f32 	%f69, [window_img+284];
	setp.ltu.f32 	%p23, %f69, 0f00000000;
	@%p23 bra 	$L__BB9_28;
	ld.shared.f32 	%f70, [window_img+28];
	setp.ltu.f32 	%p24, %f70, 0f00000000;
	@%p24 bra 	$L__BB9_28;
	ld.local.u32 	%r207, [%rd3];
	shl.b32 	%r208, %r207, 2;
	mov.u32 	%r209, window_img;
	add.s32 	%r210, %r209, %r208;
	ld.shared.f32 	%f71, [%r210+28];
	ld.local.u32 	%r211, [%rd4];
	shl.b32 	%r212, %r211, 2;
	add.s32 	%r213, %r209, %r212;
	ld.shared.f32 	%f72, [%r213+28];
	mul.f32 	%f73, %f71, %f72;
	fma.rn.f32 	%f74, %f73, %f3, %f4;
	ld.shared.f32 	%f75, [%r5];
	add.f32 	%f76, %f75, %f74;
	st.shared.f32 	[%r5], %f76;
	add.s32 	%r609, %r609, 1;
$L__BB9_28:
	ld.shared.f32 	%f77, [window_img+288];
	setp.ltu.f32 	%p25, %f77, 0f00000000;
	@%p25 bra 	$L__BB9_31;
	ld.shared.f32 	%f78, [window_img+32];
	setp.ltu.f32 	%p26, %f78, 0f00000000;
	@%p26 bra 	$L__BB9_31;
	ld.local.u32 	%r214, [%rd3];
	shl.b32 	%r215, %r214, 2;
	mov.u32 	%r216, window_img;
	add.s32 	%r217, %r216, %r215;
	ld.shared.f32 	%f79, [%r217+32];
	ld.local.u32 	%r218, [%rd4];
	shl.b32 	%r219, %r218, 2;
	add.s32 	%r220, %r216, %r219;
	ld.shared.f32 	%f80, [%r220+32];
	mul.f32 	%f81, %f79, %f80;
	fma.rn.f32 	%f82, %f81, %f3, %f4;
	ld.shared.f32 	%f83, [%r5];
	add.f32 	%f84, %f83, %f82;
	st.shared.f32 	[%r5], %f84;
	add.s32 	%r609, %r609, 1;
$L__BB9_31:
	ld.shared.f32 	%f85, [window_img+292];
	setp.ltu.f32 	%p27, %f85, 0f00000000;
	@%p27 bra 	$L__BB9_34;
	ld.shared.f32 	%f86, [window_img+36];
	setp.ltu.f32 	%p28, %f86, 0f00000000;
	@%p28 bra 	$L__BB9_34;
	ld.local.u32 	%r221, [%rd3];
	shl.b32 	%r222, %r221, 2;
	mov.u32 	%r223, window_img;
	add.s32 	%r224, %r223, %r222;
	ld.shared.f32 	%f87, [%r224+36];
	ld.local.u32 	%r225, [%rd4];
	shl.b32 	%r226, %r225, 2;
	add.s32 	%r227, %r223, %r226;
	ld.shared.f32 	%f88, [%r227+36];
	mul.f32 	%f89, %f87, %f88;
	fma.rn.f32 	%f90, %f89, %f3, %f4;
	ld.shared.f32 	%f91, [%r5];
	add.f32 	%f92, %f91, %f90;
	st.shared.f32 	[%r5], %f92;
	add.s32 	%r609, %r609, 1;
$L__BB9_34:
	ld.shared.f32 	%f93, [window_img+296];
	setp.ltu.f32 	%p29, %f93, 0f00000000;
	@%p29 bra 	$L__BB9_37;
	ld.shared.f32 	%f94, [window_img+40];
	setp.ltu.f32 	%p30, %f94, 0f00000000;
	@%p30 bra 	$L__BB9_37;
	ld.local.u32 	%r228, [%rd3];
	shl.b32 	%r229, %r228, 2;
	mov.u32 	%r230, window_img;
	add.s32 	%r231, %r230, %r229;
	ld.shared.f32 	%f95, [%r231+40];
	ld.local.u32 	%r232, [%rd4];
	shl.b32 	%r233, %r232, 2;
	add.s32 	%r234, %r230, %r233;
	ld.shared.f32 	%f96, [%r234+40];
	mul.f32 	%f97, %f95, %f96;
	fma.rn.f32 	%f98, %f97, %f3, %f4;
	ld.shared.f32 	%f99, [%r5];
	add.f32 	%f100, %f99, %f98;
	st.shared.f32 	[%r5], %f100;
	add.s32 	%r609, %r609, 1;
$L__BB9_37:
	ld.shared.f32 	%f101, [window_img+300];
	setp.ltu.f32 	%p31, %f101, 0f00000000;
	@%p31 bra 	$L__BB9_40;
	ld.shared.f32 	%f102, [window_img+44];
	setp.ltu.f32 	%p32, %f102, 0f00000000;
	@%p32 bra 	$L__BB9_40;
	ld.local.u32 	%r235, [%rd3];
	shl.b32 	%r236, %r235, 2;
	mov.u32 	%r237, window_img;
	add.s32 	%r238, %r237, %r236;
	ld.shared.f32 	%f103, [%r238+44];
	ld.local.u32 	%r239, [%rd4];
	shl.b32 	%r240, %r239, 2;
	add.s32 	%r241, %r237, %r240;
	ld.shared.f32 	%f104, [%r241+44];
	mul.f32 	%f105, %f103, %f104;
	fma.rn.f32 	%f106, %f105, %f3, %f4;
	ld.shared.f32 	%f107, [%r5];
	add.f32 	%f108, %f107, %f106;
	st.shared.f32 	[%r5], %f108;
	add.s32 	%r609, %r609, 1;
$L__BB9_40:
	ld.shared.f32 	%f109, [window_img+304];
	setp.ltu.f32 	%p33, %f109, 0f00000000;
	@%p33 bra 	$L__BB9_43;
	ld.shared.f32 	%f110, [window_img+48];
	setp.ltu.f32 	%p34, %f110, 0f00000000;
	@%p34 bra 	$L__BB9_43;
	ld.local.u32 	%r242, [%rd3];
	shl.b32 	%r243, %r242, 2;
	mov.u32 	%r244, window_img;
	add.s32 	%r245, %r244, %r243;
	ld.shared.f32 	%f111, [%r245+48];
	ld.local.u32 	%r246, [%rd4];
	shl.b32 	%r247, %r246, 2;
	add.s32 	%r248, %r244, %r247;
	ld.shared.f32 	%f112, [%r248+48];
	mul.f32 	%f113, %f111, %f112;
	fma.rn.f32 	%f114, %f113, %f3, %f4;
	ld.shared.f32 	%f115, [%r5];
	add.f32 	%f116, %f115, %f114;
	st.shared.f32 	[%r5], %f116;
	add.s32 	%r609, %r609, 1;
$L__BB9_43:
	ld.shared.f32 	%f117, [window_img+308];
	setp.ltu.f32 	%p35, %f117, 0f00000000;
	@%p35 bra 	$L__BB9_46;
	ld.shared.f32 	%f118, [window_img+52];
	setp.ltu.f32 	%p36, %f118, 0f00000000;
	@%p36 bra 	$L__BB9_46;
	ld.local.u32 	%r249, [%rd3];
	shl.b32 	%r250, %r249, 2;
	mov.u32 	%r251, window_img;
	add.s32 	%r252, %r251, %r250;
	ld.shared.f32 	%f119, [%r252+52];
	ld.local.u32 	%r253, [%rd4];
	shl.b32 	%r254, %r253, 2;
	add.s32 	%r255, %r251, %r254;
	ld.shared.f32 	%f120, [%r255+52];
	mul.f32 	%f121, %f119, %f120;
	fma.rn.f32 	%f122, %f121, %f3, %f4;
	ld.shared.f32 	%f123, [%r5];
	add.f32 	%f124, %f123, %f122;
	st.shared.f32 	[%r5], %f124;
	add.s32 	%r609, %r609, 1;
$L__BB9_46:
	ld.shared.f32 	%f125, [window_img+312];
	setp.ltu.f32 	%p37, %f125, 0f00000000;
	@%p37 bra 	$L__BB9_49;
	ld.shared.f32 	%f126, [window_img+56];
	setp.ltu.f32 	%p38, %f126, 0f00000000;
	@%p38 bra 	$L__BB9_49;
	ld.local.u32 	%r256, [%rd3];
	shl.b32 	%r257, %r256, 2;
	mov.u32 	%r258, window_img;
	add.s32 	%r259, %r258, %r257;
	ld.shared.f32 	%f127, [%r259+56];
	ld.local.u32 	%r260, [%rd4];
	shl.b32 	%r261, %r260, 2;
	add.s32 	%r262, %r258, %r261;
	ld.shared.f32 	%f128, [%r262+56];
	mul.f32 	%f129, %f127, %f128;
	fma.rn.f32 	%f130, %f129, %f3, %f4;
	ld.shared.f32 	%f131, [%r5];
	add.f32 	%f132, %f131, %f130;
	st.shared.f32 	[%r5], %f132;
	add.s32 	%r609, %r609, 1;
$L__BB9_49:
	ld.shared.f32 	%f133, [window_img+316];
	setp.ltu.f32 	%p39, %f133, 0f00000000;
	@%p39 bra 	$L__BB9_52;
	ld.shared.f32 	%f134, [window_img+60];
	setp.ltu.f32 	%p40, %f134, 0f00000000;
	@%p40 bra 	$L__BB9_52;
	ld.local.u32 	%r263, [%rd3];
	shl.b32 	%r264, %r263, 2;
	mov.u32 	%r265, window_img;
	add.s32 	%r266, %r265, %r264;
	ld.shared.f32 	%f135, [%r266+60];
	ld.local.u32 	%r267, [%rd4];
	shl.b32 	%r268, %r267, 2;
	add.s32 	%r269, %r265, %r268;
	ld.shared.f32 	%f136, [%r269+60];
	mul.f32 	%f137, %f135, %f136;
	fma.rn.f32 	%f138, %f137, %f3, %f4;
	ld.shared.f32 	%f139, [%r5];
	add.f32 	%f140, %f139, %f138;
	st.shared.f32 	[%r5], %f140;
	add.s32 	%r609, %r609, 1;
$L__BB9_52:
	ld.shared.f32 	%f141, [window_img+320];
	setp.ltu.f32 	%p41, %f141, 0f00000000;
	@%p41 bra 	$L__BB9_55;
	ld.shared.f32 	%f142, [window_img+64];
	setp.ltu.f32 	%p42, %f142, 0f00000000;
	@%p42 bra 	$L__BB9_55;
	ld.local.u32 	%r270, [%rd3];
	shl.b32 	%r271, %r270, 2;
	mov.u32 	%r272, window_img;
	add.s32 	%r273, %r272, %r271;
	ld.shared.f32 	%f143, [%r273+64];
	ld.local.u32 	%r274, [%rd4];
	shl.b32 	%r275, %r274, 2;
	add.s32 	%r276, %r272, %r275;
	ld.shared.f32 	%f144, [%r276+64];
	mul.f32 	%f145, %f143, %f144;
	fma.rn.f32 	%f146, %f145, %f3, %f4;
	ld.shared.f32 	%f147, [%r5];
	add.f32 	%f148, %f147, %f146;
	st.shared.f32 	[%r5], %f148;
	add.s32 	%r609, %r609, 1;
$L__BB9_55:
	ld.shared.f32 	%f149, [window_img+324];
	setp.ltu.f32 	%p43, %f149, 0f00000000;
	@%p43 bra 	$L__BB9_58;
	ld.shared.f32 	%f150, [window_img+68];
	setp.ltu.f32 	%p44, %f150, 0f00000000;
	@%p44 bra 	$L__BB9_58;
	ld.local.u32 	%r277, [%rd3];
	shl.b32 	%r278, %r277, 2;
	mov.u32 	%r279, window_img;
	add.s32 	%r280, %r279, %r278;
	ld.shared.f32 	%f151, [%r280+68];
	ld.local.u32 	%r281, [%rd4];
	shl.b32 	%r282, %r281, 2;
	add.s32 	%r283, %r279, %r282;
	ld.shared.f32 	%f152, [%r283+68];
	mul.f32 	%f153, %f151, %f152;
	fma.rn.f32 	%f154, %f153, %f3, %f4;
	ld.shared.f32 	%f155, [%r5];
	add.f32 	%f156, %f155, %f154;
	st.shared.f32 	[%r5], %f156;
	add.s32 	%r609, %r609, 1;
$L__BB9_58:
	ld.shared.f32 	%f157, [window_img+328];
	setp.ltu.f32 	%p45, %f157, 0f00000000;
	@%p45 bra 	$L__BB9_61;
	ld.shared.f32 	%f158, [window_img+72];
	setp.ltu.f32 	%p46, %f158, 0f00000000;
	@%p46 bra 	$L__BB9_61;
	ld.local.u32 	%r284, [%rd3];
	shl.b32 	%r285, %r284, 2;
	mov.u32 	%r286, window_img;
	add.s32 	%r287, %r286, %r285;
	ld.shared.f32 	%f159, [%r287+72];
	ld.local.u32 	%r288, [%rd4];
	shl.b32 	%r289, %r288, 2;
	add.s32 	%r290, %r286, %r289;
	ld.shared.f32 	%f160, [%r290+72];
	mul.f32 	%f161, %f159, %f160;
	fma.rn.f32 	%f162, %f161, %f3, %f4;
	ld.shared.f32 	%f163, [%r5];
	add.f32 	%f164, %f163, %f162;
	st.shared.f32 	[%r5], %f164;
	add.s32 	%r609, %r609, 1;
$L__BB9_61:
	ld.shared.f32 	%f165, [window_img+332];
	setp.ltu.f32 	%p47, %f165, 0f00000000;
	@%p47 bra 	$L__BB9_64;
	ld.shared.f32 	%f166, [window_img+76];
	setp.ltu.f32 	%p48, %f166, 0f00000000;
	@%p48 bra 	$L__BB9_64;
	ld.local.u32 	%r291, [%rd3];
	shl.b32 	%r292, %r291, 2;
	mov.u32 	%r293, window_img;
	add.s32 	%r294, %r293, %r292;
	ld.shared.f32 	%f167, [%r294+76];
	ld.local.u32 	%r295, [%rd4];
	shl.b32 	%r296, %r295, 2;
	add.s32 	%r297, %r293, %r296;
	ld.shared.f32 	%f168, [%r297+76];
	mul.f32 	%f169, %f167, %f168;
	fma.rn.f32 	%f170, %f169, %f3, %f4;
	ld.shared.f32 	%f171, [%r5];
	add.f32 	%f172, %f171, %f170;
	st.shared.f32 	[%r5], %f172;
	add.s32 	%r609, %r609, 1;
$L__BB9_64:
	ld.shared.f32 	%f173, [window_img+336];
	setp.ltu.f32 	%p49, %f173, 0f00000000;
	@%p49 bra 	$L__BB9_67;
	ld.shared.f32 	%f174, [window_img+80];
	setp.ltu.f32 	%p50, %f174, 0f00000000;
	@%p50 bra 	$L__BB9_67;
	ld.local.u32 	%r298, [%rd3];
	shl.b32 	%r299, %r298, 2;
	mov.u32 	%r300, window_img;
	add.s32 	%r301, %r300, %r299;
	ld.shared.f32 	%f175, [%r301+80];
	ld.local.u32 	%r302, [%rd4];
	shl.b32 	%r303, %r302, 2;
	add.s32 	%r304, %r300, %r303;
	ld.shared.f32 	%f176, [%r304+80];
	mul.f32 	%f177, %f175, %f176;
	fma.rn.f32 	%f178, %f177, %f3, %f4;
	ld.shared.f32 	%f179, [%r5];
	add.f32 	%f180, %f179, %f178;
	st.shared.f32 	[%r5], %f180;
	add.s32 	%r609, %r609, 1;
$L__BB9_67:
	ld.shared.f32 	%f181, [window_img+340];
	setp.ltu.f32 	%p51, %f181, 0f00000000;
	@%p51 bra 	$L__BB9_70;
	ld.shared.f32 	%f182, [window_img+84];
	setp.ltu.f32 	%p52, %f182, 0f00000000;
	@%p52 bra 	$L__BB9_70;
	ld.local.u32 	%r305, [%rd3];
	shl.b32 	%r306, %r305, 2;
	mov.u32 	%r307, window_img;
	add.s32 	%r308, %r307, %r306;
	ld.shared.f32 	%f183, [%r308+84];
	ld.local.u32 	%r309, [%rd4];
	shl.b32 	%r310, %r309, 2;
	add.s32 	%r311, %r307, %r310;
	ld.shared.f32 	%f184, [%r311+84];
	mul.f32 	%f185, %f183, %f184;
	fma.rn.f32 	%f186, %f185, %f3, %f4;
	ld.shared.f32 	%f187, [%r5];
	add.f32 	%f188, %f187, %f186;
	st.shared.f32 	[%r5], %f188;
	add.s32 	%r609, %r609, 1;
$L__BB9_70:
	ld.shared.f32 	%f189, [window_img+344];
	setp.ltu.f32 	%p53, %f189, 0f00000000;
	@%p53 bra 	$L__BB9_73;
	ld.shared.f32 	%f190, [window_img+88];
	setp.ltu.f32 	%p54, %f190, 0f00000000;
	@%p54 bra 	$L__BB9_73;
	ld.local.u32 	%r312, [%rd3];
	shl.b32 	%r313, %r312, 2;
	mov.u32 	%r314, window_img;
	add.s32 	%r315, %r314, %r313;
	ld.shared.f32 	%f191, [%r315+88];
	ld.local.u32 	%r316, [%rd4];
	shl.b32 	%r317, %r316, 2;
	add.s32 	%r318, %r314, %r317;
	ld.shared.f32 	%f192, [%r318+88];
	mul.f32 	%f193, %f191, %f192;
	fma.rn.f32 	%f194, %f193, %f3, %f4;
	ld.shared.f32 	%f195, [%r5];
	add.f32 	%f196, %f195, %f194;
	st.shared.f32 	[%r5], %f196;
	add.s32 	%r609, %r609, 1;
$L__BB9_73:
	ld.shared.f32 	%f197, [window_img+348];
	setp.ltu.f32 	%p55, %f197, 0f00000000;
	@%p55 bra 	$L__BB9_76;
	ld.shared.f32 	%f198, [window_img+92];
	setp.ltu.f32 	%p56, %f198, 0f00000000;
	@%p56 bra 	$L__BB9_76;
	ld.local.u32 	%r319, [%rd3];
	shl.b32 	%r320, %r319, 2;
	mov.u32 	%r321, window_img;
	add.s32 	%r322, %r321, %r320;
	ld.shared.f32 	%f199, [%r322+92];
	ld.local.u32 	%r323, [%rd4];
	shl.b32 	%r324, %r323, 2;
	add.s32 	%r325, %r321, %r324;
	ld.shared.f32 	%f200, [%r325+92];
	mul.f32 	%f201, %f199, %f200;
	fma.rn.f32 	%f202, %f201, %f3, %f4;
	ld.shared.f32 	%f203, [%r5];
	add.f32 	%f204, %f203, %f202;
	st.shared.f32 	[%r5], %f204;
	add.s32 	%r609, %r609, 1;
$L__BB9_76:
	ld.shared.f32 	%f205, [window_img+352];
	setp.ltu.f32 	%p57, %f205, 0f00000000;
	@%p57 bra 	$L__BB9_79;
	ld.shared.f32 	%f206, [window_img+96];
	setp.ltu.f32 	%p58, %f206, 0f00000000;
	@%p58 bra 	$L__BB9_79;
	ld.local.u32 	%r326, [%rd3];
	shl.b32 	%r327, %r326, 2;
	mov.u32 	%r328, window_img;
	add.s32 	%r329, %r328, %r327;
	ld.shared.f32 	%f207, [%r329+96];
	ld.local.u32 	%r330, [%rd4];
	shl.b32 	%r331, %r330, 2;
	add.s32 	%r332, %r328, %r331;
	ld.shared.f32 	%f208, [%r332+96];
	mul.f32 	%f209, %f207, %f208;
	fma.rn.f32 	%f210, %f209, %f3, %f4;
	ld.shared.f32 	%f211, [%r5];
	add.f32 	%f212, %f211, %f210;
	st.shared.f32 	[%r5], %f212;
	add.s32 	%r609, %r609, 1;
$L__BB9_79:
	ld.shared.f32 	%f213, [window_img+356];
	setp.ltu.f32 	%p59, %f213, 0f00000000;
	@%p59 bra 	$L__BB9_82;
	ld.shared.f32 	%f214, [window_img+100];
	setp.ltu.f32 	%p60, %f214, 0f00000000;
	@%p60 bra 	$L__BB9_82;
	ld.local.u32 	%r333, [%rd3];
	shl.b32 	%r334, %r333, 2;
	mov.u32 	%r335, window_img;
	add.s32 	%r336, %r335, %r334;
	ld.shared.f32 	%f215, [%r336+100];
	ld.local.u32 	%r337, [%rd4];
	shl.b32 	%r338, %r337, 2;
	add.s32 	%r339, %r335, %r338;
	ld.shared.f32 	%f216, [%r339+100];
	mul.f32 	%f217, %f215, %f216;
	fma.rn.f32 	%f218, %f217, %f3, %f4;
	ld.shared.f32 	%f219, [%r5];
	add.f32 	%f220, %f219, %f218;
	st.shared.f32 	[%r5], %f220;
	add.s32 	%r609, %r609, 1;
$L__BB9_82:
	ld.shared.f32 	%f221, [window_img+360];
	setp.ltu.f32 	%p61, %f221, 0f00000000;
	@%p61 bra 	$L__BB9_85;
	ld.shared.f32 	%f222, [window_img+104];
	setp.ltu.f32 	%p62, %f222, 0f00000000;
	@%p62 bra 	$L__BB9_85;
	ld.local.u32 	%r340, [%rd3];
	shl.b32 	%r341, %r340, 2;
	mov.u32 	%r342, window_img;
	add.s32 	%r343, %r342, %r341;
	ld.shared.f32 	%f223, [%r343+104];
	ld.local.u32 	%r344, [%rd4];
	shl.b32 	%r345, %r344, 2;
	add.s32 	%r346, %r342, %r345;
	ld.shared.f32 	%f224, [%r346+104];
	mul.f32 	%f225, %f223, %f224;
	fma.rn.f32 	%f226, %f225, %f3, %f4;
	ld.shared.f32 	%f227, [%r5];
	add.f32 	%f228, %f227, %f226;
	st.shared.f32 	[%r5], %f228;
	add.s32 	%r609, %r609, 1;
$L__BB9_85:
	ld.shared.f32 	%f229, [window_img+364];
	setp.ltu.f32 	%p63, %f229, 0f00000000;
	@%p63 bra 	$L__BB9_88;
	ld.shared.f32 	%f230, [window_img+108];
	setp.ltu.f32 	%p64, %f230, 0f00000000;
	@%p64 bra 	$L__BB9_88;
	ld.local.u32 	%r347, [%rd3];
	shl.b32 	%r348, %r347, 2;
	mov.u32 	%r349, window_img;
	add.s32 	%r350, %r349, %r348;
	ld.shared.f32 	%f231, [%r350+108];
	ld.local.u32 	%r351, [%rd4];
	shl.b32 	%r352, %r351, 2;
	add.s32 	%r353, %r349, %r352;
	ld.shared.f32 	%f232, [%r353+108];
	mul.f32 	%f233, %f231, %f232;
	fma.rn.f32 	%f234, %f233, %f3, %f4;
	ld.shared.f32 	%f235, [%r5];
	add.f32 	%f236, %f235, %f234;
	st.shared.f32 	[%r5], %f236;
	add.s32 	%r609, %r609, 1;
$L__BB9_88:
	ld.shared.f32 	%f237, [window_img+368];
	setp.ltu.f32 	%p65, %f237, 0f00000000;
	@%p65 bra 	$L__BB9_91;
	ld.shared.f32 	%f238, [window_img+112];
	setp.ltu.f32 	%p66, %f238, 0f00000000;
	@%p66 bra 	$L__BB9_91;
	ld.local.u32 	%r354, [%rd3];
	shl.b32 	%r355, %r354, 2;
	mov.u32 	%r356, window_img;
	add.s32 	%r357, %r356, %r355;
	ld.shared.f32 	%f239, [%r357+112];
	ld.local.u32 	%r358, [%rd4];
	shl.b32 	%r359, %r358, 2;
	add.s32 	%r360, %r356, %r359;
	ld.shared.f32 	%f240, [%r360+112];
	mul.f32 	%f241, %f239, %f240;
	fma.rn.f32 	%f242, %f241, %f3, %f4;
	ld.shared.f32 	%f243, [%r5];
	add.f32 	%f244, %f243, %f242;
	st.shared.f32 	[%r5], %f244;
	add.s32 	%r609, %r609, 1;
$L__BB9_91:
	ld.shared.f32 	%f245, [window_img+372];
	setp.ltu.f32 	%p67, %f245, 0f00000000;
	@%p67 bra 	$L__BB9_94;
	ld.shared.f32 	%f246, [window_img+116];
	setp.ltu.f32 	%p68, %f246, 0f00000000;
	@%p68 bra 	$L__BB9_94;
	ld.local.u32 	%r361, [%rd3];
	shl.b32 	%r362, %r361, 2;
	mov.u32 	%r363, window_img;
	add.s32 	%r364, %r363, %r362;
	ld.shared.f32 	%f247, [%r364+116];
	ld.local.u32 	%r365, [%rd4];
	shl.b32 	%r366, %r365, 2;
	add.s32 	%r367, %r363, %r366;
	ld.shared.f32 	%f248, [%r367+116];
	mul.f32 	%f249, %f247, %f248;
	fma.rn.f32 	%f250, %f249, %f3, %f4;
	ld.shared.f32 	%f251, [%r5];
	add.f32 	%f252, %f251, %f250;
	st.shared.f32 	[%r5], %f252;
	add.s32 	%r609, %r609, 1;
$L__BB9_94:
	ld.shared.f32 	%f253, [window_img+376];
	setp.ltu.f32 	%p69, %f253, 0f00000000;
	@%p69 bra 	$L__BB9_97;
	ld.shared.f32 	%f254, [window_img+120];
	setp.ltu.f32 	%p70, %f254, 0f00000000;
	@%p70 bra 	$L__BB9_97;
	ld.local.u32 	%r368, [%rd3];
	shl.b32 	%r369, %r368, 2;
	mov.u32 	%r370, window_img;
	add.s32 	%r371, %r370, %r369;
	ld.shared.f32 	%f255, [%r371+120];
	ld.local.u32 	%r372, [%rd4];
	shl.b32 	%r373, %r372, 2;
	add.s32 	%r374, %r370, %r373;
	ld.shared.f32 	%f256, [%r374+120];
	mul.f32 	%f257, %f255, %f256;
	fma.rn.f32 	%f258, %f257, %f3, %f4;
	ld.shared.f32 	%f259, [%r5];
	add.f32 	%f260, %f259, %f258;
	st.shared.f32 	[%r5], %f260;
	add.s32 	%r609, %r609, 1;
$L__BB9_97:
	ld.shared.f32 	%f261, [window_img+380];
	setp.ltu.f32 	%p71, %f261, 0f00000000;
	@%p71 bra 	$L__BB9_100;
	ld.shared.f32 	%f262, [window_img+124];
	setp.ltu.f32 	%p72, %f262, 0f00000000;
	@%p72 bra 	$L__BB9_100;
	ld.local.u32 	%r375, [%rd3];
	shl.b32 	%r376, %r375, 2;
	mov.u32 	%r377, window_img;
	add.s32 	%r378, %r377, %r376;
	ld.shared.f32 	%f263, [%r378+124];
	ld.local.u32 	%r379, [%rd4];
	shl.b32 	%r380, %r379, 2;
	add.s32 	%r381, %r377, %r380;
	ld.shared.f32 	%f264, [%r381+124];
	mul.f32 	%f265, %f263, %f264;
	fma.rn.f32 	%f266, %f265, %f3, %f4;
	ld.shared.f32 	%f267, [%r5];
	add.f32 	%f268, %f267, %f266;
	st.shared.f32 	[%r5], %f268;
	add.s32 	%r609, %r609, 1;
$L__BB9_100:
	ld.shared.f32 	%f269, [window_img+384];
	setp.ltu.f32 	%p73, %f269, 0f00000000;
	@%p73 bra 	$L__BB9_103;
	ld.shared.f32 	%f270, [window_img+128];
	setp.ltu.f32 	%p74, %f270, 0f00000000;
	@%p74 bra 	$L__BB9_103;
	ld.local.u32 	%r382, [%rd3];
	shl.b32 	%r383, %r382, 2;
	mov.u32 	%r384, window_img;
	add.s32 	%r385, %r384, %r383;
	ld.shared.f32 	%f271, [%r385+128];
	ld.local.u32 	%r386, [%rd4];
	shl.b32 	%r387, %r386, 2;
	add.s32 	%r388, %r384, %r387;
	ld.shared.f32 	%f272, [%r388+128];
	mul.f32 	%f273, %f271, %f272;
	fma.rn.f32 	%f274, %f273, %f3, %f4;
	ld.shared.f32 	%f275, [%r5];
	add.f32 	%f276, %f275, %f274;
	st.shared.f32 	[%r5], %f276;
	add.s32 	%r609, %r609, 1;
$L__BB9_103:
	ld.shared.f32 	%f277, [window_img+388];
	setp.ltu.f32 	%p75, %f277, 0f00000000;
	@%p75 bra 	$L__BB9_106;
	ld.shared.f32 	%f278, [window_img+132];
	setp.ltu.f32 	%p76, %f278, 0f00000000;
	@%p76 bra 	$L__BB9_106;
	ld.local.u32 	%r389, [%rd3];
	shl.b32 	%r390, %r389, 2;
	mov.u32 	%r391, window_img;
	add.s32 	%r392, %r391, %r390;
	ld.shared.f32 	%f279, [%r392+132];
	ld.local.u32 	%r393, [%rd4];
	shl.b32 	%r394, %r393, 2;
	add.s32 	%r395, %r391, %r394;
	ld.shared.f32 	%f280, [%r395+132];
	mul.f32 	%f281, %f279, %f280;
	fma.rn.f32 	%f282, %f281, %f3, %f4;
	ld.shared.f32 	%f283, [%r5];
	add.f32 	%f284, %f283, %f282;
	st.shared.f32 	[%r5], %f284;
	add.s32 	%r609, %r609, 1;
$L__BB9_106:
	ld.shared.f32 	%f285, [window_img+392];
	setp.ltu.f32 	%p77, %f285, 0f00000000;
	@%p77 bra 	$L__BB9_109;
	ld.shared.f32 	%f286, [window_img+136];
	setp.ltu.f32 	%p78, %f286, 0f00000000;
	@%p78 bra 	$L__BB9_109;
	ld.local.u32 	%r396, [%rd3];
	shl.b32 	%r397, %r396, 2;
	mov.u32 	%r398, window_img;
	add.s32 	%r399, %r398, %r397;
	ld.shared.f32 	%f287, [%r399+136];
	ld.local.u32 	%r400, [%rd4];
	shl.b32 	%r401, %r400, 2;
	add.s32 	%r402, %r398, %r401;
	ld.shared.f32 	%f288, [%r402+136];
	mul.f32 	%f289, %f287, %f288;
	fma.rn.f32 	%f290, %f289, %f3, %f4;
	ld.shared.f32 	%f291, [%r5];
	add.f32 	%f292, %f291, %f290;
	st.shared.f32 	[%r5], %f292;
	add.s32 	%r609, %r609, 1;
$L__BB9_109:
	ld.shared.f32 	%f293, [window_img+396];
	setp.ltu.f32 	%p79, %f293, 0f00000000;
	@%p79 bra 	$L__BB9_112;
	ld.shared.f32 	%f294, [window_img+140];
	setp.ltu.f32 	%p80, %f294, 0f00000000;
	@%p80 bra 	$L__BB9_112;
	ld.local.u32 	%r403, [%rd3];
	shl.b32 	%r404, %r403, 2;
	mov.u32 	%r405, window_img;
	add.s32 	%r406, %r405, %r404;
	ld.shared.f32 	%f295, [%r406+140];
	ld.local.u32 	%r407, [%rd4];
	shl.b32 	%r408, %r407, 2;
	add.s32 	%r409, %r405, %r408;
	ld.shared.f32 	%f296, [%r409+140];
	mul.f32 	%f297, %f295, %f296;
	fma.rn.f32 	%f298, %f297, %f3, %f4;
	ld.shared.f32 	%f299, [%r5];
	add.f32 	%f300, %f299, %f298;
	st.shared.f32 	[%r5], %f300;
	add.s32 	%r609, %r609, 1;
$L__BB9_112:
	ld.shared.f32 	%f301, [window_img+400];
	setp.ltu.f32 	%p81, %f301, 0f00000000;
	@%p81 bra 	$L__BB9_115;
	ld.shared.f32 	%f302, [window_img+144];
	setp.ltu.f32 	%p82, %f302, 0f00000000;
	@%p82 bra 	$L__BB9_115;
	ld.local.u32 	%r410, [%rd3];
	shl.b32 	%r411, %r410, 2;
	mov.u32 	%r412, window_img;
	add.s32 	%r413, %r412, %r411;
	ld.shared.f32 	%f303, [%r413+144];
	ld.local.u32 	%r414, [%rd4];
	shl.b32 	%r415, %r414, 2;
	add.s32 	%r416, %r412, %r415;
	ld.shared.f32 	%f304, [%r416+144];
	mul.f32 	%f305, %f303, %f304;
	fma.rn.f32 	%f306, %f305, %f3, %f4;
	ld.shared.f32 	%f307, [%r5];
	add.f32 	%f308, %f307, %f306;
	st.shared.f32 	[%r5], %f308;
	add.s32 	%r609, %r609, 1;
$L__BB9_115:
	ld.shared.f32 	%f309, [window_img+404];
	setp.ltu.f32 	%p83, %f309, 0f00000000;
	@%p83 bra 	$L__BB9_118;
	ld.shared.f32 	%f310, [window_img+148];
	setp.ltu.f32 	%p84, %f310, 0f00000000;
	@%p84 bra 	$L__BB9_118;
	ld.local.u32 	%r417, [%rd3];
	shl.b32 	%r418, %r417, 2;
	mov.u32 	%r419, window_img;
	add.s32 	%r420, %r419, %r418;
	ld.shared.f32 	%f311, [%r420+148];
	ld.local.u32 	%r421, [%rd4];
	shl.b32 	%r422, %r421, 2;
	add.s32 	%r423, %r419, %r422;
	ld.shared.f32 	%f312, [%r423+148];
	mul.f32 	%f313, %f311, %f312;
	fma.rn.f32 	%f314, %f313, %f3, %f4;
	ld.shared.f32 	%f315, [%r5];
	add.f32 	%f316, %f315, %f314;
	st.shared.f32 	[%r5], %f316;
	add.s32 	%r609, %r609, 1;
$L__BB9_118:
	ld.shared.f32 	%f317, [window_img+408];
	setp.ltu.f32 	%p85, %f317, 0f00000000;
	@%p85 bra 	$L__BB9_121;
	ld.shared.f32 	%f318, [window_img+152];
	setp.ltu.f32 	%p86, %f318, 0f00000000;
	@%p86 bra 	$L__BB9_121;
	ld.local.u32 	%r424, [%rd3];
	shl.b32 	%r425, %r424, 2;
	mov.u32 	%r426, window_img;
	add.s32 	%r427, %r426, %r425;
	ld.shared.f32 	%f319, [%r427+152];
	ld.local.u32 	%r428, [%rd4];
	shl.b32 	%r429, %r428, 2;
	add.s32 	%r430, %r426, %r429;
	ld.shared.f32 	%f320, [%r430+152];
	mul.f32 	%f321, %f319, %f320;
	fma.rn.f32 	%f322, %f321, %f3, %f4;
	ld.shared.f32 	%f323, [%r5];
	add.f32 	%f324, %f323, %f322;
	st.shared.f32 	[%r5], %f324;
	add.s32 	%r609, %r609, 1;
$L__BB9_121:
	ld.shared.f32 	%f325, [window_img+412];
	setp.ltu.f32 	%p87, %f325, 0f00000000;
	@%p87 bra 	$L__BB9_124;
	ld.shared.f32 	%f326, [window_img+156];
	setp.ltu.f32 	%p88, %f326, 0f00000000;
	@%p88 bra 	$L__BB9_124;
	ld.local.u32 	%r431, [%rd3];
	shl.b32 	%r432, %r431, 2;
	mov.u32 	%r433, window_img;
	add.s32 	%r434, %r433, %r432;
	ld.shared.f32 	%f327, [%r434+156];
	ld.local.u32 	%r435, [%rd4];
	shl.b32 	%r436, %r435, 2;
	add.s32 	%r437, %r433, %r436;
	ld.shared.f32 	%f328, [%r437+156];
	mul.f32 	%f329, %f327, %f328;
	fma.rn.f32 	%f330, %f329, %f3, %f4;
	ld.shared.f32 	%f331, [%r5];
	add.f32 	%f332, %f331, %f330;
	st.shared.f32 	[%r5], %f332;
	add.s32 	%r609, %r609, 1;
$L__BB9_124:
	ld.shared.f32 	%f333, [window_img+416];
	setp.ltu.f32 	%p89, %f333, 0f00000000;
	@%p89 bra 	$L__BB9_127;
	ld.shared.f32 	%f334, [window_img+160];
	setp.ltu.f32 	%p90, %f334, 0f00000000;
	@%p90 bra 	$L__BB9_127;
	ld.local.u32 	%r438, [%rd3];
	shl.b32 	%r439, %r438, 2;
	mov.u32 	%r440, window_img;
	add.s32 	%r441, %r440, %r439;
	ld.shared.f32 	%f335, [%r441+160];
	ld.local.u32 	%r442, [%rd4];
	shl.b32 	%r443, %r442, 2;
	add.s32 	%r444, %r440, %r443;
	ld.shared.f32 	%f336, [%r444+160];
	mul.f32 	%f337, %f335, %f336;
	fma.rn.f32 	%f338, %f337, %f3, %f4;
	ld.shared.f32 	%f339, [%r5];
	add.f32 	%f340, %f339, %f338;
	st.shared.f32 	[%r5], %f340;
	add.s32 	%r609, %r609, 1;
$L__BB9_127:
	ld.shared.f32 	%f341, [window_img+420];
	setp.ltu.f32 	%p91, %f341, 0f00000000;
	@%p91 bra 	$L__BB9_130;
	ld.shared.f32 	%f342, [window_img+164];
	setp.ltu.f32 	%p92, %f342, 0f00000000;
	@%p92 bra 	$L__BB9_130;
	ld.local.u32 	%r445, [%rd3];
	shl.b32 	%r446, %r445, 2;
	mov.u32 	%r447, window_img;
	add.s32 	%r448, %r447, %r446;
	ld.shared.f32 	%f343, [%r448+164];
	ld.local.u32 	%r449, [%rd4];
	shl.b32 	%r450, %r449, 2;
	add.s32 	%r451, %r447, %r450;
	ld.shared.f32 	%f344, [%r451+164];
	mul.f32 	%f345, %f343, %f344;
	fma.rn.f32 	%f346, %f345, %f3, %f4;
	ld.shared.f32 	%f347, [%r5];
	add.f32 	%f348, %f347, %f346;
	st.shared.f32 	[%r5], %f348;
	add.s32 	%r609, %r609, 1;
$L__BB9_130:
	ld.shared.f32 	%f349, [window_img+424];
	setp.ltu.f32 	%p93, %f349, 0f00000000;
	@%p93 bra 	$L__BB9_133;
	ld.shared.f32 	%f350, [window_img+168];
	setp.ltu.f32 	%p94, %f350, 0f00000000;
	@%p94 bra 	$L__BB9_133;
	ld.local.u32 	%r452, [%rd3];
	shl.b32 	%r453, %r452, 2;
	mov.u32 	%r454, window_img;
	add.s32 	%r455, %r454, %r453;
	ld.shared.f32 	%f351, [%r455+168];
	ld.local.u32 	%r456, [%rd4];
	shl.b32 	%r457, %r456, 2;
	add.s32 	%r458, %r454, %r457;
	ld.shared.f32 	%f352, [%r458+168];
	mul.f32 	%f353, %f351, %f352;
	fma.rn.f32 	%f354, %f353, %f3, %f4;
	ld.shared.f32 	%f355, [%r5];
	add.f32 	%f356, %f355, %f354;
	st.shared.f32 	[%r5], %f356;
	add.s32 	%r609, %r609, 1;
$L__BB9_133:
	ld.shared.f32 	%f357, [window_img+428];
	setp.ltu.f32 	%p95, %f357, 0f00000000;
	@%p95 bra 	$L__BB9_136;
	ld.shared.f32 	%f358, [window_img+172];
	setp.ltu.f32 	%p96, %f358, 0f00000000;
	@%p96 bra 	$L__BB9_136;
	ld.local.u32 	%r459, [%rd3];
	shl.b32 	%r460, %r459, 2;
	mov.u32 	%r461, window_img;
	add.s32 	%r462, %r461, %r460;
	ld.shared.f32 	%f359, [%r462+172];
	ld.local.u32 	%r463, [%rd4];
	shl.b32 	%r464, %r463, 2;
	add.s32 	%r465, %r461, %r464;
	ld.shared.f32 	%f360, [%r465+172];
	mul.f32 	%f361, %f359, %f360;
	fma.rn.f32 	%f362, %f361, %f3, %f4;
	ld.shared.f32 	%f363, [%r5];
	add.f32 	%f364, %f363, %f362;
	st.shared.f32 	[%r5], %f364;
	add.s32 	%r609, %r609, 1;
$L__BB9_136:
	ld.shared.f32 	%f365, [window_img+432];
	setp.ltu.f32 	%p97, %f365, 0f00000000;
	@%p97 bra 	$L__BB9_139;
	ld.shared.f32 	%f366, [window_img+176];
	setp.ltu.f32 	%p98, %f366, 0f00000000;
	@%p98 bra 	$L__BB9_139;
	ld.local.u32 	%r466, [%rd3];
	shl.b32 	%r467, %r466, 2;
	mov.u32 	%r468, window_img;
	add.s32 	%r469, %r468, %r467;
	ld.shared.f32 	%f367, [%r469+176];
	ld.local.u32 	%r470, [%rd4];
	shl.b32 	%r471, %r470, 2;
	add.s32 	%r472, %r468, %r471;
	ld.shared.f32 	%f368, [%r472+176];
	mul.f32 	%f369, %f367, %f368;
	fma.rn.f32 	%f370, %f369, %f3, %f4;
	ld.shared.f32 	%f371, [%r5];
	add.f32 	%f372, %f371, %f370;
	st.shared.f32 	[%r5], %f372;
	add.s32 	%r609, %r609, 1;
$L__BB9_139:
	ld.shared.f32 	%f373, [window_img+436];
	setp.ltu.f32 	%p99, %f373, 0f00000000;
	@%p99 bra 	$L__BB9_142;
	ld.shared.f32 	%f374, [window_img+180];
	setp.ltu.f32 	%p100, %f374, 0f00000000;
	@%p100 bra 	$L__BB9_142;
	ld.local.u32 	%r473, [%rd3];
	shl.b32 	%r474, %r473, 2;
	mov.u32 	%r475, window_img;
	add.s32 	%r476, %r475, %r474;
	ld.shared.f32 	%f375, [%r476+180];
	ld.local.u32 	%r477, [%rd4];
	shl.b32 	%r478, %r477, 2;
	add.s32 	%r479, %r475, %r478;
	ld.shared.f32 	%f376, [%r479+180];
	mul.f32 	%f377, %f375, %f376;
	fma.rn.f32 	%f378, %f377, %f3, %f4;
	ld.shared.f32 	%f379, [%r5];
	add.f32 	%f380, %f379, %f378;
	st.shared.f32 	[%r5], %f380;
	add.s32 	%r609, %r609, 1;
$L__BB9_142:
	ld.shared.f32 	%f381, [window_img+440];
	setp.ltu.f32 	%p101, %f381, 0f00000000;
	@%p101 bra 	$L__BB9_145;
	ld.shared.f32 	%f382, [window_img+184];
	setp.ltu.f32 	%p102, %f382, 0f00000000;
	@%p102 bra 	$L__BB9_145;
	ld.local.u32 	%r480, [%rd3];
	shl.b32 	%r481, %r480, 2;
	mov.u32 	%r482, window_img;
	add.s32 	%r483, %r482, %r481;
	ld.shared.f32 	%f383, [%r483+184];
	ld.local.u32 	%r484, [%rd4];
	shl.b32 	%r485, %r484, 2;
	add.s32 	%r486, %r482, %r485;
	ld.shared.f32 	%f384, [%r486+184];
	mul.f32 	%f385, %f383, %f384;
	fma.rn.f32 	%f386, %f385, %f3, %f4;
	ld.shared.f32 	%f387, [%r5];
	add.f32 	%f388, %f387, %f386;
	st.shared.f32 	[%r5], %f388;
	add.s32 	%r609, %r609, 1;
$L__BB9_145:
	ld.shared.f32 	%f389, [window_img+444];
	setp.ltu.f32 	%p103, %f389, 0f00000000;
	@%p103 bra 	$L__BB9_148;
	ld.shared.f32 	%f390, [window_img+188];
	setp.ltu.f32 	%p104, %f390, 0f00000000;
	@%p104 bra 	$L__BB9_148;
	ld.local.u32 	%r487, [%rd3];
	shl.b32 	%r488, %r487, 2;
	mov.u32 	%r489, window_img;
	add.s32 	%r490, %r489, %r488;
	ld.shared.f32 	%f391, [%r490+188];
	ld.local.u32 	%r491, [%rd4];
	shl.b32 	%r492, %r491, 2;
	add.s32 	%r493, %r489, %r492;
	ld.shared.f32 	%f392, [%r493+188];
	mul.f32 	%f393, %f391, %f392;
	fma.rn.f32 	%f394, %f393, %f3, %f4;
	ld.shared.f32 	%f395, [%r5];
	add.f32 	%f396, %f395, %f394;
	st.shared.f32 	[%r5], %f396;
	add.s32 	%r609, %r609, 1;
$L__BB9_148:
	ld.shared.f32 	%f397, [window_img+448];
	setp.ltu.f32 	%p105, %f397, 0f00000000;
	@%p105 bra 	$L__BB9_151;
	ld.shared.f32 	%f398, [window_img+192];
	setp.ltu.f32 	%p106, %f398, 0f00000000;
	@%p106 bra 	$L__BB9_151;
	ld.local.u32 	%r494, [%rd3];
	shl.b32 	%r495, %r494, 2;
	mov.u32 	%r496, window_img;
	add.s32 	%r497, %r496, %r495;
	ld.shared.f32 	%f399, [%r497+192];
	ld.local.u32 	%r498, [%rd4];
	shl.b32 	%r499, %r498, 2;
	add.s32 	%r500, %r496, %r499;
	ld.shared.f32 	%f400, [%r500+192];
	mul.f32 	%f401, %f399, %f400;
	fma.rn.f32 	%f402, %f401, %f3, %f4;
	ld.shared.f32 	%f403, [%r5];
	add.f32 	%f404, %f403, %f402;
	st.shared.f32 	[%r5], %f404;
	add.s32 	%r609, %r609, 1;
$L__BB9_151:
	ld.shared.f32 	%f405, [window_img+452];
	setp.ltu.f32 	%p107, %f405, 0f00000000;
	@%p107 bra 	$L__BB9_154;
	ld.shared.f32 	%f406, [window_img+196];
	setp.ltu.f32 	%p108, %f406, 0f00000000;
	@%p108 bra 	$L__BB9_154;
	ld.local.u32 	%r501, [%rd3];
	shl.b32 	%r502, %r501, 2;
	mov.u32 	%r503, window_img;
	add.s32 	%r504, %r503, %r502;
	ld.shared.f32 	%f407, [%r504+196];
	ld.local.u32 	%r505, [%rd4];
	shl.b32 	%r506, %r505, 2;
	add.s32 	%r507, %r503, %r506;
	ld.shared.f32 	%f408, [%r507+196];
	mul.f32 	%f409, %f407, %f408;
	fma.rn.f32 	%f410, %f409, %f3, %f4;
	ld.shared.f32 	%f411, [%r5];
	add.f32 	%f412, %f411, %f410;
	st.shared.f32 	[%r5], %f412;
	add.s32 	%r609, %r609, 1;
$L__BB9_154:
	ld.shared.f32 	%f413, [window_img+456];
	setp.ltu.f32 	%p109, %f413, 0f00000000;
	@%p109 bra 	$L__BB9_157;
	ld.shared.f32 	%f414, [window_img+200];
	setp.ltu.f32 	%p110, %f414, 0f00000000;
	@%p110 bra 	$L__BB9_157;
	ld.local.u32 	%r508, [%rd3];
	shl.b32 	%r509, %r508, 2;
	mov.u32 	%r510, window_img;
	add.s32 	%r511, %r510, %r509;
	ld.shared.f32 	%f415, [%r511+200];
	ld.local.u32 	%r512, [%rd4];
	shl.b32 	%r513, %r512, 2;
	add.s32 	%r514, %r510, %r513;
	ld.shared.f32 	%f416, [%r514+200];
	mul.f32 	%f417, %f415, %f416;
	fma.rn.f32 	%f418, %f417, %f3, %f4;
	ld.shared.f32 	%f419, [%r5];
	add.f32 	%f420, %f419, %f418;
	st.shared.f32 	[%r5], %f420;
	add.s32 	%r609, %r609, 1;
$L__BB9_157:
	ld.shared.f32 	%f421, [window_img+460];
	setp.ltu.f32 	%p111, %f421, 0f00000000;
	@%p111 bra 	$L__BB9_160;
	ld.shared.f32 	%f422, [window_img+204];
	setp.ltu.f32 	%p112, %f422, 0f00000000;
	@%p112 bra 	$L__BB9_160;
	ld.local.u32 	%r515, [%rd3];
	shl.b32 	%r516, %r515, 2;
	mov.u32 	%r517, window_img;
	add.s32 	%r518, %r517, %r516;
	ld.shared.f32 	%f423, [%r518+204];
	ld.local.u32 	%r519, [%rd4];
	shl.b32 	%r520, %r519, 2;
	add.s32 	%r521, %r517, %r520;
	ld.shared.f32 	%f424, [%r521+204];
	mul.f32 	%f425, %f423, %f424;
	fma.rn.f32 	%f426, %f425, %f3, %f4;
	ld.shared.f32 	%f427, [%r5];
	add.f32 	%f428, %f427, %f426;
	st.shared.f32 	[%r5], %f428;
	add.s32 	%r609, %r609, 1;
$L__BB9_160:
	ld.shared.f32 	%f429, [window_img+464];
	setp.ltu.f32 	%p113, %f429, 0f00000000;
	@%p113 bra 	$L__BB9_163;
	ld.shared.f32 	%f430, [window_img+208];
	setp.ltu.f32 	%p114, %f430, 0f00000000;
	@%p114 bra 	$L__BB9_163;
	ld.local.u32 	%r522, [%rd3];
	shl.b32 	%r523, %r522, 2;
	mov.u32 	%r524, window_img;
	add.s32 	%r525, %r524, %r523;
	ld.shared.f32 	%f431, [%r525+208];
	ld.local.u32 	%r526, [%rd4];
	shl.b32 	%r527, %r526, 2;
	add.s32 	%r528, %r524, %r527;
	ld.shared.f32 	%f432, [%r528+208];
	mul.f32 	%f433, %f431, %f432;
	fma.rn.f32 	%f434, %f433, %f3, %f4;
	ld.shared.f32 	%f435, [%r5];
	add.f32 	%f436, %f435, %f434;
	st.shared.f32 	[%r5], %f436;
	add.s32 	%r609, %r609, 1;
$L__BB9_163:
	ld.shared.f32 	%f437, [window_img+468];
	setp.ltu.f32 	%p115, %f437, 0f00000000;
	@%p115 bra 	$L__BB9_166;
	ld.shared.f32 	%f438, [window_img+212];
	setp.ltu.f32 	%p116, %f438, 0f00000000;
	@%p116 bra 	$L__BB9_166;
	ld.local.u32 	%r529, [%rd3];
	shl.b32 	%r530, %r529, 2;
	mov.u32 	%r531, window_img;
	add.s32 	%r532, %r531, %r530;
	ld.shared.f32 	%f439, [%r532+212];
	ld.local.u32 	%r533, [%rd4];
	shl.b32 	%r534, %r533, 2;
	add.s32 	%r535, %r531, %r534;
	ld.shared.f32 	%f440, [%r535+212];
	mul.f32 	%f441, %f439, %f440;
	fma.rn.f32 	%f442, %f441, %f3, %f4;
	ld.shared.f32 	%f443, [%r5];
	add.f32 	%f444, %f443, %f442;
	st.shared.f32 	[%r5], %f444;
	add.s32 	%r609, %r609, 1;
$L__BB9_166:
	ld.shared.f32 	%f445, [window_img+472];
	setp.ltu.f32 	%p117, %f445, 0f00000000;
	@%p117 bra 	$L__BB9_169;
	ld.shared.f32 	%f446, [window_img+216];
	setp.ltu.f32 	%p118, %f446, 0f00000000;
	@%p118 bra 	$L__BB9_169;
	ld.local.u32 	%r536, [%rd3];
	shl.b32 	%r537, %r536, 2;
	mov.u32 	%r538, window_img;
	add.s32 	%r539, %r538, %r537;
	ld.shared.f32 	%f447, [%r539+216];
	ld.local.u32 	%r540, [%rd4];
	shl.b32 	%r541, %r540, 2;
	add.s32 	%r542, %r538, %r541;
	ld.shared.f32 	%f448, [%r542+216];
	mul.f32 	%f449, %f447, %f448;
	fma.rn.f32 	%f450, %f449, %f3, %f4;
	ld.shared.f32 	%f451, [%r5];
	add.f32 	%f452, %f451, %f450;
	st.shared.f32 	[%r5], %f452;
	add.s32 	%r609, %r609, 1;
$L__BB9_169:
	ld.shared.f32 	%f453, [window_img+476];
	setp.ltu.f32 	%p119, %f453, 0f00000000;
	@%p119 bra 	$L__BB9_172;
	ld.shared.f32 	%f454, [window_img+220];
	setp.ltu.f32 	%p120, %f454, 0f00000000;
	@%p120 bra 	$L__BB9_172;
	ld.local.u32 	%r543, [%rd3];
	shl.b32 	%r544, %r543, 2;
	mov.u32 	%r545, window_img;
	add.s32 	%r546, %r545, %r544;
	ld.shared.f32 	%f455, [%r546+220];
	ld.local.u32 	%r547, [%rd4];
	shl.b32 	%r548, %r547, 2;
	add.s32 	%r549, %r545, %r548;
	ld.shared.f32 	%f456, [%r549+220];
	mul.f32 	%f457, %f455, %f456;
	fma.rn.f32 	%f458, %f457, %f3, %f4;
	ld.shared.f32 	%f459, [%r5];
	add.f32 	%f460, %f459, %f458;
	st.shared.f32 	[%r5], %f460;
	add.s32 	%r609, %r609, 1;
$L__BB9_172:
	ld.shared.f32 	%f461, [window_img+480];
	setp.ltu.f32 	%p121, %f461, 0f00000000;
	@%p121 bra 	$L__BB9_175;
	ld.shared.f32 	%f462, [window_img+224];
	setp.ltu.f32 	%p122, %f462, 0f00000000;
	@%p122 bra 	$L__BB9_175;
	ld.local.u32 	%r550, [%rd3];
	shl.b32 	%r551, %r550, 2;
	mov.u32 	%r552, window_img;
	add.s32 	%r553, %r552, %r551;
	ld.shared.f32 	%f463, [%r553+224];
	ld.local.u32 	%r554, [%rd4];
	shl.b32 	%r555, %r554, 2;
	add.s32 	%r556, %r552, %r555;
	ld.shared.f32 	%f464, [%r556+224];
	mul.f32 	%f465, %f463, %f464;
	fma.rn.f32 	%f466, %f465, %f3, %f4;
	ld.shared.f32 	%f467, [%r5];
	add.f32 	%f468, %f467, %f466;
	st.shared.f32 	[%r5], %f468;
	add.s32 	%r609, %r609, 1;
$L__BB9_175:
	ld.shared.f32 	%f469, [window_img+484];
	setp.ltu.f32 	%p123, %f469, 0f00000000;
	@%p123 bra 	$L__BB9_178;
	ld.shared.f32 	%f470, [window_img+228];
	setp.ltu.f32 	%p124, %f470, 0f00000000;
	@%p124 bra 	$L__BB9_178;
	ld.local.u32 	%r557, [%rd3];
	shl.b32 	%r558, %r557, 2;
	mov.u32 	%r559, window_img;
	add.s32 	%r560, %r559, %r558;
	ld.shared.f32 	%f471, [%r560+228];
	ld.local.u32 	%r561, [%rd4];
	shl.b32 	%r562, %r561, 2;
	add.s32 	%r563, %r559, %r562;
	ld.shared.f32 	%f472, [%r563+228];
	mul.f32 	%f473, %f471, %f472;
	fma.rn.f32 	%f474, %f473, %f3, %f4;
	ld.shared.f32 	%f475, [%r5];
	add.f32 	%f476, %f475, %f474;
	st.shared.f32 	[%r5], %f476;
	add.s32 	%r609, %r609, 1;
$L__BB9_178:
	ld.shared.f32 	%f477, [window_img+488];
	setp.ltu.f32 	%p125, %f477, 0f00000000;
	@%p125 bra 	$L__BB9_181;
	ld.shared.f32 	%f478, [window_img+232];
	setp.ltu.f32 	%p126, %f478, 0f00000000;
	@%p126 bra 	$L__BB9_181;
	ld.local.u32 	%r564, [%rd3];
	shl.b32 	%r565, %r564, 2;
	mov.u32 	%r566, window_img;
	add.s32 	%r567, %r566, %r565;
	ld.shared.f32 	%f479, [%r567+232];
	ld.local.u32 	%r568, [%rd4];
	shl.b32 	%r569, %r568, 2;
	add.s32 	%r570, %r566, %r569;
	ld.shared.f32 	%f480, [%r570+232];
	mul.f32 	%f481, %f479, %f480;
	fma.rn.f32 	%f482, %f481, %f3, %f4;
	ld.shared.f32 	%f483, [%r5];
	add.f32 	%f484, %f483, %f482;
	st.shared.f32 	[%r5], %f484;
	add.s32 	%r609, %r609, 1;
$L__BB9_181:
	ld.shared.f32 	%f485, [window_img+492];
	setp.ltu.f32 	%p127, %f485, 0f00000000;
	@%p127 bra 	$L__BB9_184;
	ld.shared.f32 	%f486, [window_img+236];
	setp.ltu.f32 	%p128, %f486, 0f00000000;
	@%p128 bra 	$L__BB9_184;
	ld.local.u32 	%r571, [%rd3];
	shl.b32 	%r572, %r571, 2;
	mov.u32 	%r573, window_img;
	add.s32 	%r574, %r573, %r572;
	ld.shared.f32 	%f487, [%r574+236];
	ld.local.u32 	%r575, [%rd4];
	shl.b32 	%r576, %r575, 2;
	add.s32 	%r577, %r573, %r576;
	ld.shared.f32 	%f488, [%r577+236];
	mul.f32 	%f489, %f487, %f488;
	fma.rn.f32 	%f490, %f489, %f3, %f4;
	ld.shared.f32 	%f491, [%r5];
	add.f32 	%f492, %f491, %f490;
	st.shared.f32 	[%r5], %f492;
	add.s32 	%r609, %r609, 1;
$L__BB9_184:
	ld.shared.f32 	%f493, [window_img+496];
	setp.ltu.f32 	%p129, %f493, 0f00000000;
	@%p129 bra 	$L__BB9_187;
	ld.shared.f32 	%f494, [window_img+240];
	setp.ltu.f32 	%p130, %f494, 0f00000000;
	@%p130 bra 	$L__BB9_187;
	ld.local.u32 	%r578, [%rd3];
	shl.b32 	%r579, %r578, 2;
	mov.u32 	%r580, window_img;
	add.s32 	%r581, %r580, %r579;
	ld.shared.f32 	%f495, [%r581+240];
	ld.local.u32 	%r582, [%rd4];
	shl.b32 	%r583, %r582, 2;
	add.s32 	%r584, %r580, %r583;
	ld.shared.f32 	%f496, [%r584+240];
	mul.f32 	%f497, %f495, %f496;
	fma.rn.f32 	%f498, %f497, %f3, %f4;
	ld.shared.f32 	%f499, [%r5];
	add.f32 	%f500, %f499, %f498;
	st.shared.f32 	[%r5], %f500;
	add.s32 	%r609, %r609, 1;
$L__BB9_187:
	ld.shared.f32 	%f501, [window_img+500];
	setp.ltu.f32 	%p131, %f501, 0f00000000;
	@%p131 bra 	$L__BB9_190;
	ld.shared.f32 	%f502, [window_img+244];
	setp.ltu.f32 	%p132, %f502, 0f00000000;
	@%p132 bra 	$L__BB9_190;
	ld.local.u32 	%r585, [%rd3];
	shl.b32 	%r586, %r585, 2;
	mov.u32 	%r587, window_img;
	add.s32 	%r588, %r587, %r586;
	ld.shared.f32 	%f503, [%r588+244];
	ld.local.u32 	%r589, [%rd4];
	shl.b32 	%r590, %r589, 2;
	add.s32 	%r591, %r587, %r590;
	ld.shared.f32 	%f504, [%r591+244];
	mul.f32 	%f505, %f503, %f504;
	fma.rn.f32 	%f506, %f505, %f3, %f4;
	ld.shared.f32 	%f507, [%r5];
	add.f32 	%f508, %f507, %f506;
	st.shared.f32 	[%r5], %f508;
	add.s32 	%r609, %r609, 1;
$L__BB9_190:
	ld.shared.f32 	%f509, [window_img+504];
	setp.ltu.f32 	%p133, %f509, 0f00000000;
	@%p133 bra 	$L__BB9_193;
	ld.shared.f32 	%f510, [window_img+248];
	setp.ltu.f32 	%p134, %f510, 0f00000000;
	@%p134 bra 	$L__BB9_193;
	ld.local.u32 	%r592, [%rd3];
	shl.b32 	%r593, %r592, 2;
	mov.u32 	%r594, window_img;
	add.s32 	%r595, %r594, %r593;
	ld.shared.f32 	%f511, [%r595+248];
	ld.local.u32 	%r596, [%rd4];
	shl.b32 	%r597, %r596, 2;
	add.s32 	%r598, %r594, %r597;
	ld.shared.f32 	%f512, [%r598+248];
	mul.f32 	%f513, %f511, %f512;
	fma.rn.f32 	%f514, %f513, %f3, %f4;
	ld.shared.f32 	%f515, [%r5];
	add.f32 	%f516, %f515, %f514;
	st.shared.f32 	[%r5], %f516;
	add.s32 	%r609, %r609, 1;
$L__BB9_193:
	ld.shared.f32 	%f517, [window_img+508];
	setp.ltu.f32 	%p135, %f517, 0f00000000;
	@%p135 bra 	$L__BB9_196;
	ld.shared.f32 	%f518, [window_img+252];
	setp.ltu.f32 	%p136, %f518, 0f00000000;
	@%p136 bra 	$L__BB9_196;
	ld.local.u32 	%r599, [%rd3];
	shl.b32 	%r600, %r599, 2;
	mov.u32 	%r601, window_img;
	add.s32 	%r602, %r601, %r600;
	ld.shared.f32 	%f519, [%r602+252];
	ld.local.u32 	%r603, [%rd4];
	shl.b32 	%r604, %r603, 2;
	add.s32 	%r605, %r601, %r604;
	ld.shared.f32 	%f520, [%r605+252];
	mul.f32 	%f521, %f519, %f520;
	fma.rn.f32 	%f522, %f521, %f3, %f4;
	ld.shared.f32 	%f523, [%r5];
	add.f32 	%f524, %f523, %f522;
	st.shared.f32 	[%r5], %f524;
	add.s32 	%r609, %r609, 1;
$L__BB9_196:
	cvt.rn.f32.u32 	%f554, %r609;
$L__BB9_197:
	bar.sync 	0;
	or.b32  	%r606, %r3, %r1;
	setp.ne.s32 	%p137, %r606, 0;
	@%p137 bra 	$L__BB9_199;
	ld.shared.f32 	%f525, [_ZZ30Artifact_Shared_Memory_Kernel2PfPhS0_iiE9ssim_sums];
	div.rn.f32 	%f526, %f525, %f554;
	ld.shared.f32 	%f527, [_ZZ30Artifact_Shared_Memory_Kernel2PfPhS0_iiE9ssim_sums+4];
	div.rn.f32 	%f528, %f527, %f554;
	ld.shared.f32 	%f529, [_ZZ30Artifact_Shared_Memory_Kernel2PfPhS0_iiE9ssim_sums+8];
	div.rn.f32 	%f530, %f529, %f554;
	mul.f32 	%f531, %f526, %f526;
	sub.f32 	%f532, %f530, %f531;
	ld.shared.f32 	%f533, [_ZZ30Artifact_Shared_Memory_Kernel2PfPhS0_iiE9ssim_sums+12];
	div.rn.f32 	%f534, %f533, %f554;
	mul.f32 	%f535, %f528, %f528;
	sub.f32 	%f536, %f534, %f535;
	ld.shared.f32 	%f537, [_ZZ30Artifact_Shared_Memory_Kernel2PfPhS0_iiE9ssim_sums+16];
	div.rn.f32 	%f538, %f537, %f554;
	mul.f32 	%f539, %f526, %f528;
	sub.f32 	%f540, %f538, %f539;
	add.f32 	%f541, %f526, %f526;
	fma.rn.f32 	%f542, %f541, %f528, 0f40D0147B;
	fma.rn.f32 	%f543, %f540, 0f40000000, 0f426A170A;
	mul.f32 	%f544, %f542, %f543;
	add.f32 	%f545, %f531, %f535;
	add.f32 	%f546, %f545, 0f40D0147B;
	add.f32 	%f547, %f532, %f536;
	add.f32 	%f548, %f547, 0f426A170A;
	mul.f32 	%f549, %f546, %f548;
	div.rn.f32 	%f550, %f544, %f549;
	st.shared.f32 	[_ZZ30Artifact_Shared_Memory_Kernel2PfPhS0_iiE4ssim], %f550;
$L__BB9_199:
	cvta.to.global.u64 	%rd16, %rd5;
	bar.sync 	0;
	ld.shared.f32 	%f551, [_ZZ30Artifact_Shared_Memory_Kernel2PfPhS0_iiE4ssim];
	mul.f32 	%f552, %f553, %f551;
	mad.lo.s32 	%r607, %r133, %r2, %r4;
	mul.wide.s32 	%rd17, %r607, 4;
	add.s64 	%rd18, %rd16, %rd17;
	st.global.f32 	[%rd18], %f552;
	ret;

}


// ===== COMPILED SASS (sm_100) =====

	.target	sm_100

	.elftype	@"ET_EXEC"


//--------------------- .note.nv.tkinfo           --------------------------
	.section	.note.nv.tkinfo,"",@"SHT_NOTE"
	.sectionflags	@"SHF_NOTE_NV_TKINFO"
	.tkinfo
        /*0018*/ 	.word	0x00000002
        /*0030*/ 	.string	""
        /*0030*/ 	.string	"ptxas"
        /*0030*/ 	.string	"Cuda compilation tools, release 13.0, V13.0.88"
        /*0030*/ 	.string	"Build cuda_13.0.r13.0/compiler.36424714_0"
        /*0030*/ 	.string	"-arch sm_100 -m 64 "



//--------------------- .note.nv.cuinfo           --------------------------
	.section	.note.nv.cuinfo,"",@"SHT_NOTE"
	.sectionflags	@"SHF_NOTE_NV_CUINFO"
        /*0018*/ 	.short	0x0002
        /*001a*/ 	.short	0x0064
        /*001c*/ 	.short	0x0082
	.zero		2


//--------------------- .nv.info                  --------------------------
	.section	.nv.info,"",@"SHT_CUDA_INFO"
	.align	4


	//----- nvinfo : EIATTR_REGCOUNT
	.align		4
        /*0000*/ 	.byte	0x04, 0x2f
        /*0002*/ 	.short	(.L_1 - .L_0)
	.align		4
.L_0:
        /*0004*/ 	.word	index@(_Z19RGB2GreyscaleKernelPhS_ii)
        /*0008*/ 	.word	0x0000000b


	//----- nvinfo : EIATTR_FRAME_SIZE
	.align		4
.L_1:
        /*000c*/ 	.byte	0x04, 0x11
        /*000e*/ 	.short	(.L_3 - .L_2)
	.align		4
.L_2:
        /*0010*/ 	.word	index@(_Z19RGB2GreyscaleKernelPhS_ii)
        /*0014*/ 	.word	0x00000000


	//----- nvinfo : EIATTR_REGCOUNT
	.align		4
.L_3:
        /*0018*/ 	.byte	0x04, 0x2f
        /*001a*/ 	.short	(.L_5 - .L_4)
	.align		4
.L_4:
        /*001c*/ 	.word	index@(_Z16rgbToRGBA_KernelP6RGBA_tPhi)
        /*0020*/ 	.word	0x00000012


	//----- nvinfo : EIATTR_FRAME_SIZE
	.align		4
.L_5:
        /*0024*/ 	.byte	0x04, 0x11
        /*0026*/ 	.short	(.L_7 - .L_6)
	.align		4
.L_6:
        /*0028*/ 	.word	index@(_Z16rgbToRGBA_KernelP6RGBA_tPhi)
        /*002c*/ 	.word	0x00000000


	//----- nvinfo : EIATTR_REGCOUNT
	.align		4
.L_7:
        /*0030*/ 	.byte	0x04, 0x2f
        /*0032*/ 	.short	(.L_9 - .L_8)
	.align		4
.L_8:
        /*0034*/ 	.word	index@(_Z16rgbaToRGB_KernelPhP6RGBA_ti)
        /*0038*/ 	.word	0x0000000c


	//----- nvinfo : EIATTR_FRAME_SIZE
	.align		4
.L_9:
        /*003c*/ 	.byte	0x04, 0x11
        /*003e*/ 	.short	(.L_11 - .L_10)
	.align		4
.L_10:
        /*0040*/ 	.word	index@(_Z16rgbaToRGB_KernelPhP6RGBA_ti)
        /*0044*/ 	.word	0x00000000


	//----- nvinfo : EIATTR_REGCOUNT
	.align		4
.L_11:
        /*0048*/ 	.byte	0x04, 0x2f
        /*004a*/ 	.short	(.L_13 - .L_12)
	.align		4
.L_12:
        /*004c*/ 	.word	index@(_Z12MapMulKernelPfS_S_ii)
        /*0050*/ 	.word	0x0000000c


	//----- nvinfo : EIATTR_FRAME_SIZE
	.align		4
.L_13:
        /*0054*/ 	.byte	0x04, 0x11
        /*0056*/ 	.short	(.L_15 - .L_14)
	.align		4
.L_14:
        /*0058*/ 	.word	index@(_Z12MapMulKernelPfS_S_ii)
        /*005c*/ 	.word	0x00000000


	//----- nvinfo : EIATTR_REGCOUNT
	.align		4
.L_15:
        /*0060*/ 	.byte	0x04, 0x2f
        /*0062*/ 	.short	(.L_17 - .L_16)
	.align		4
.L_16:
        /*0064*/ 	.word	index@(_Z16SSIM_Grey_KernelPfPhS0_ii)
        /*0068*/ 	.word	0x0000008e


	//----- nvinfo : EIATTR_FRAME_SIZE
	.align		4
.L_17:
        /*006c*/ 	.byte	0x04, 0x11
        /*006e*/ 	.short	(.L_19 - .L_18)
	.align		4
.L_18:
        /*0070*/ 	.word	index@($__internal_5_$__cuda_sm3x_div_rn_noftz_f32_slowpath)
        /*0074*/ 	.word	0x00000000


	//----- nvinfo : EIATTR_FRAME_SIZE
	.align		4
.L_19:
        /*0078*/ 	.byte	0x04, 0x11
        /*007a*/ 	.short	(.L_21 - .L_20)
	.align		4
.L_20:
        /*007c*/ 	.word	index@(_Z16SSIM_Grey_KernelPfPhS0_ii)
        /*0080*/ 	.word	0x00000000


	//----- nvinfo : EIATTR_REGCOUNT
	.align		4
.L_21:
        /*0084*/ 	.byte	0x04, 0x2f
        /*0086*/ 	.short	(.L_23 - .L_22)
	.align		4
.L_22:
        /*0088*/ 	.word	index@(_Z26ABS_Difference_Grey_KernelPfPhS0_ii)
        /*008c*/ 	.word	0x0000000d


	//----- nvinfo : EIATTR_FRAME_SIZE
	.align		4
.L_23:
        /*0090*/ 	.byte	0x04, 0x11
        /*0092*/ 	.short	(.L_25 - .L_24)
	.align		4
.L_24:
        /*0094*/ 	.word	index@($__internal_4_$__cuda_sm3x_div_rn_noftz_f32_slowpath)
        /*0098*/ 	.word	0x00000000


	//----- nvinfo : EIATTR_FRAME_SIZE
	.align		4
.L_25:
        /*009c*/ 	.byte	0x04, 0x11
        /*009e*/ 	.short	(.L_27 - .L_26)
	.align		4
.L_26:
        /*00a0*/ 	.word	index@(_Z26ABS_Difference_Grey_KernelPfPhS0_ii)
        /*00a4*/ 	.word	0x00000000


	//----- nvinfo : EIATTR_REGCOUNT
	.align		4
.L_27:
        /*00a8*/ 	.byte	0x04, 0x2f
        /*00aa*/ 	.short	(.L_29 - .L_28)
	.align		4
.L_28:
        /*00ac*/ 	.word	index@(_Z20Artifact_Grey_KernelPfPhS0_ii)
        /*00b0*/ 	.word	0x0000008e


	//----- nvinfo : EIATTR_FRAME_SIZE
	.align		4
.L_29:
        /*00b4*/ 	.byte	0x04, 0x11
        /*00b6*/ 	.short	(.L_31 - .L_30)
	.align		4
.L_30:
        /*00b8*/ 	.word	index@($__internal_3_$__cuda_sm3x_div_rn_noftz_f32_slowpath)
        /*00bc*/ 	.word	0x00000000


	//----- nvinfo : EIATTR_FRAME_SIZE
	.align		4
.L_31:
        /*00c0*/ 	.byte	0x04, 0x11
        /*00c2*/ 	.short	(.L_33 - .L_32)
	.align		4
.L_32:
        /*00c4*/ 	.word	index@(_Z20Artifact_Grey_KernelPfPhS0_ii)
        /*00c8*/ 	.word	0x00000000


	//----- nvinfo : EIATTR_REGCOUNT
	.align		4
.L_33:
        /*00cc*/ 	.byte	0x04, 0x2f
        /*00ce*/ 	.short	(.L_35 - .L_34)
	.align		4
.L_34:
        /*00d0*/ 	.word	index@(_Z29Artifact_Shared_Memory_KernelPfPhS0_ii)
        /*00d4*/ 	.word	0x00000018


	//----- nvinfo : EIATTR_FRAME_SIZE
	.align		4
.L_35:
        /*00d8*/ 	.byte	0x04, 0x11
        /*00da*/ 	.short	(.L_37 - .L_36)
	.align		4
.L_36:
        /*00dc*/ 	.word	index@($__internal_2_$__cuda_sm3x_div_rn_noftz_f32_slowpath)
        /*00e0*/ 	.word	0x00000000


	//----- nvinfo : EIATTR_FRAME_SIZE
	.align		4
.L_37:
        /*00e4*/ 	.byte	0x04, 0x11
        /*00e6*/ 	.short	(.L_39 - .L_38)
	.align		4
.L_38:
        /*00e8*/ 	.word	index@(_Z29Artifact_Shared_Memory_KernelPfPhS0_ii)
        /*00ec*/ 	.word	0x00000000


	//----- nvinfo : EIATTR_REGCOUNT
	.align		4
.L_39:
        /*00f0*/ 	.byte	0x04, 0x2f
        /*00f2*/ 	.short	(.L_41 - .L_40)
	.align		4
.L_40:
        /*00f4*/ 	.word	index@(_Z30Artifact_Shared_Memory_Kernel3PfPhS0_ii)
        /*00f8*/ 	.word	0x0000001a


	//----- nvinfo : EIATTR_FRAME_SIZE
	.align		4
.L_41:
        /*00fc*/ 	.byte	0x04, 0x11
        /*00fe*/ 	.short	(.L_43 - .L_42)
	.align		4
.L_42:
        /*0100*/ 	.word	index@($__internal_1_$__cuda_sm3x_div_rn_noftz_f32_slowpath)
        /*0104*/ 	.word	0x00000000


	//----- nvinfo : EIATTR_FRAME_SIZE
	.align		4
.L_43:
        /*0108*/ 	.byte	0x04, 0x11
        /*010a*/ 	.short	(.L_45 - .L_44)
	.align		4
.L_44:
        /*010c*/ 	.word	index@(_Z30Artifact_Shared_Memory_Kernel3PfPhS0_ii)
        /*0110*/ 	.word	0x00000000


	//----- nvinfo : EIATTR_REGCOUNT
	.align		4
.L_45:
        /*0114*/ 	.byte	0x04, 0x2f
        /*0116*/ 	.short	(.L_47 - .L_46)
	.align		4
.L_46:
        /*0118*/ 	.word	index@(_Z30Artifact_Shared_Memory_Kernel2PfPhS0_ii)
        /*011c*/ 	.word	0x0000001a


	//----- nvinfo : EIATTR_FRAME_SIZE
	.align		4
.L_47:
        /*0120*/ 	.byte	0x04, 0x11
        /*0122*/ 	.short	(.L_49 - .L_48)
	.align		4
.L_48:
        /*0124*/ 	.word	index@($__internal_0_$__cuda_sm3x_div_rn_noftz_f32_slowpath)
        /*0128*/ 	.word	0x00000030


	//----- nvinfo : EIATTR_FRAME_SIZE
	.align		4
.L_49:
        /*012c*/ 	.byte	0x04, 0x11
        /*012e*/ 	.short	(.L_51 - .L_50)
	.align		4
.L_50:
        /*0130*/ 	.word	index@(_Z30Artifact_Shared_Memory_Kernel2PfPhS0_ii)
        /*0134*/ 	.word	0x00000030


	//----- nvinfo : EIATTR_MIN_STACK_SIZE
	.align		4
.L_51:
        /*0138*/ 	.byte	0x04, 0x12
        /*013a*/ 	.short	(.L_53 - .L_52)
	.align		4
.L_52:
        /*013c*/ 	.word	index@(_Z30Artifact_Shared_Memory_Kernel2PfPhS0_ii)
        /*0140*/ 	.word	0x00000030


	//----- nvinfo : EIATTR_MIN_STACK_SIZE
	.align		4
.L_53:
        /*0144*/ 	.byte	0x04, 0x12
        /*0146*/ 	.short	(.L_55 - .L_54)
	.align		4
.L_54:
        /*0148*/ 	.word	index@(_Z30Artifact_Shared_Memory_Kernel3PfPhS0_ii)
        /*014c*/ 	.word	0x00000000


	//----- nvinfo : EIATTR_MIN_STACK_SIZE
	.align		4
.L_55:
        /*0150*/ 	.byte	0x04, 0x12
        /*0152*/ 	.short	(.L_57 - .L_56)
	.align		4
.L_56:
        /*0154*/ 	.word	index@(_Z29Artifact_Shared_Memory_KernelPfPhS0_ii)
        /*0158*/ 	.word	0x00000000


	//----- nvinfo : EIATTR_MIN_STACK_SIZE
	.align		4
.L_57:
        /*015c*/ 	.byte	0x04, 0x12
        /*015e*/ 	.short	(.L_59 - .L_58)
	.align		4
.L_58:
        /*0160*/ 	.word	index@(_Z20Artifact_Grey_KernelPfPhS0_ii)
        /*0164*/ 	.word	0x00000000


	//----- nvinfo : EIATTR_MIN_STACK_SIZE
	.align		4
.L_59:
        /*0168*/ 	.byte	0x04, 0x12
        /*016a*/ 	.short	(.L_61 - .L_60)
	.align		4
.L_60:
        /*016c*/ 	.word	index@(_Z26ABS_Difference_Grey_KernelPfPhS0_ii)
        /*0170*/ 	.word	0x00000000


	//----- nvinfo : EIATTR_MIN_STACK_SIZE
	.align		4
.L_61:
        /*0174*/ 	.byte	0x04, 0x12
        /*0176*/ 	.short	(.L_63 - .L_62)
	.align		4
.L_62:
        /*0178*/ 	.word	index@(_Z16SSIM_Grey_KernelPfPhS0_ii)
        /*017c*/ 	.word	0x00000000


	//----- nvinfo : EIATTR_MIN_STACK_SIZE
	.align		4
.L_63:
        /*0180*/ 	.byte	0x04, 0x12
        /*0182*/ 	.short	(.L_65 - .L_64)
	.align		4
.L_64:
        /*0184*/ 	.word	index@(_Z12MapMulKernelPfS_S_ii)
        /*0188*/ 	.word	0x00000000


	//----- nvinfo : EIATTR_MIN_STACK_SIZE
	.align		4
.L_65:
        /*018c*/ 	.byte	0x04, 0x12
        /*018e*/ 	.short	(.L_67 - .L_66)
	.align		4
.L_66:
        /*0190*/ 	.word	index@(_Z16rgbaToRGB_KernelPhP6RGBA_ti)
        /*0194*/ 	.word	0x00000000


	//----- nvinfo : EIATTR_MIN_STACK_SIZE
	.align		4
.L_67:
        /*0198*/ 	.byte	0x04, 0x12
        /*019a*/ 	.short	(.L_69 - .L_68)
	.align		4
.L_68:
        /*019c*/ 	.word	index@(_Z16rgbToRGBA_KernelP6RGBA_tPhi)
        /*01a0*/ 	.word	0x00000000


	//----- nvinfo : EIATTR_MIN_STACK_SIZE
	.align		4
.L_69:
        /*01a4*/ 	.byte	0x04, 0x12
        /*01a6*/ 	.short	(.L_71 - .L_70)
	.align		4
.L_70:
        /*01a8*/ 	.word	index@(_Z19RGB2GreyscaleKernelPhS_ii)
        /*01ac*/ 	.word	0x00000000
.L_71:


//--------------------- .nv.compat                --------------------------
	.section	.nv.compat,"",@"SHT_CUDA_COMPAT_INFO"
	.align	4
        /*0000*/ 	.byte	0x02, 0x09, 0x00, 0x00, 0x02, 0x02, 0x01, 0x00, 0x02, 0x05, 0x05, 0x00, 0x03, 0x07, 0x01, 0x01
        /*0010*/ 	.byte	0x02, 0x03, 0x00, 0x00, 0x02, 0x06, 0x01, 0x00, 0x04, 0x0b, 0x08, 0x00, 0x01, 0x00, 0x00, 0x00
        /*0020*/ 	.byte	0x00, 0x00, 0x00, 0x00


//--------------------- .nv.info._Z30Artifact_Shared_Memory_Kernel2PfPhS0_ii --------------------------
	.section	.nv.info._Z30Artifact_Shared_Memory_Kernel2PfPhS0_ii,"",@"SHT_CUDA_INFO"
	.sectionflags	@""
	.align	4


	//----- nvinfo : EIATTR_CUDA_API_VERSION
	.align		4
        /*0000*/ 	.byte	0x04, 0x37
        /*0002*/ 	.short	(.L_73 - .L_72)
.L_72:
        /*0004*/ 	.word	0x00000082


	//----- nvinfo : EIATTR_KPARAM_INFO
	.align		4
.L_73:
        /*0008*/ 	.byte	0x04, 0x17
        /*000a*/ 	.short	(.L_75 - .L_74)
.L_74:
        /*000c*/ 	.word	0x00000000
        /*0010*/ 	.short	0x0004
        /*0012*/ 	.short	0x001c
        /*0014*/ 	.byte	0x00, 0xf0, 0x11, 0x00


	//----- nvinfo : EIATTR_KPARAM_INFO
	.align		4
.L_75:
        /*0018*/ 	.byte	0x04, 0x17
        /*001a*/ 	.short	(.L_77 - .L_76)
.L_76:
        /*001c*/ 	.word	0x00000000
        /*0020*/ 	.short	0x0003
        /*0022*/ 	.short	0x0018
        /*0024*/ 	.byte	0x00, 0xf0, 0x11, 0x00


	//----- nvinfo : EIATTR_KPARAM_INFO
	.align		4
.L_77:
        /*0028*/ 	.byte	0x04, 0x17
        /*002a*/ 	.short	(.L_79 - .L_78)
.L_78:
        /*002c*/ 	.word	0x00000000
        /*0030*/ 	.short	0x0002
        /*0032*/ 	.short	0x0010
        /*0034*/ 	.byte	0x00, 0xf5, 0x21, 0x00


	//----- nvinfo : EIATTR_KPARAM_INFO
	.align		4
.L_79:
        /*0038*/ 	.byte	0x04, 0x17
        /*003a*/ 	.short	(.L_81 - .L_80)
.L_80:
        /*003c*/ 	.word	0x00000000
        /*0040*/ 	.short	0x0001
        /*0042*/ 	.short	0x0008
        /*0044*/ 	.byte	0x00, 0xf5, 0x21, 0x00


	//----- nvinfo : EIATTR_KPARAM_INFO
	.align		4
.L_81:
        /*0048*/ 	.byte	0x04, 0x17
        /*004a*/ 	.short	(.L_83 - .L_82)
.L_82:
        /*004c*/ 	.word	0x00000000
        /*0050*/ 	.short	0x0000
        /*0052*/ 	.short	0x0000
        /*0054*/ 	.byte	0x00, 0xf5, 0x21, 0x00


	//----- nvinfo : EIATTR_SPARSE_MMA_MASK
	.align		4
.L_83:
        /*0058*/ 	.byte	0x03, 0x50
        /*005a*/ 	.short	0x0000


	//----- nvinfo : EIATTR_MAXREG_COUNT
	.align		4
        /*005c*/ 	.byte	0x03, 0x1b
        /*005e*/ 	.short	0x00ff


	//----- nvinfo : EIATTR_NUM_BARRIERS
	.align		4
        /*0060*/ 	.byte	0x02, 0x4c
        /*0062*/ 	.byte	0x01
	.zero		1


	//----- nvinfo : EIATTR_MERCURY_ISA_VERSION
	.align		4
        /*0064*/ 	.byte	0x03, 0x5f
        /*0066*/ 	.short	0x0101


	//----- nvinfo : EIATTR_VRC_CTA_INIT_COUNT
	.align		4
        /*0068*/ 	.byte	0x02, 0x4a
	.zero		1
	.zero		1


	//----- nvinfo : EIATTR_EXIT_INSTR_OFFSETS
	.align		4
        /*006c*/ 	.byte	0x04, 0x1c
        /*006e*/ 	.short	(.L_85 - .L_84)


	//   ....[0]....
.L_84:
        /*0070*/ 	.word	0x00005e90


	//----- nvinfo : EIATTR_CRS_STACK_SIZE
	.align		4
.L_85:
        /*0074*/ 	.byte	0x04, 0x1e
        /*0076*/ 	.short	(.L_87 - .L_86)
.L_86:
        /*0078*/ 	.word	0x00000000


	//----- nvinfo : EIATTR_CBANK_PARAM_SIZE
	.align		4
.L_87:
        /*007c*/ 	.byte	0x03, 0x19
        /*007e*/ 	.short	0x0020


	//----- nvinfo : EIATTR_PARAM_CBANK
	.align		4
        /*0080*/ 	.byte	0x04, 0x0a
        /*0082*/ 	.short	(.L_89 - .L_88)
	.align		4
.L_88:
        /*0084*/ 	.word	index@(.nv.constant0._Z30Artifact_Shared_Memory_Kernel2PfPhS0_ii)
        /*0088*/ 	.short	0x0380
        /*008a*/ 	.short	0x0020


	//----- nvinfo : EIATTR_SW_WAR
	.align		4
.L_89:
        /*008c*/ 	.byte	0x04, 0x36
        /*008e*/ 	.short	(.L_91 - .L_90)
.L_90:
        /*0090*/ 	.word	0x00000008
.L_91:


//--------------------- .nv.info._Z30Artifact_Shared_Memory_Kernel3PfPhS0_ii --------------------------
	.section	.nv.info._Z30Artifact_Shared_Memory_Kernel3PfPhS0_ii,"",@"SHT_CUDA_INFO"
	.sectionflags	@""
	.align	4


	//----- nvinfo : EIATTR_CUDA_API_VERSION
	.align		4
        /*0000*/ 	.byte	0x04, 0x37
        /*0002*/ 	.short	(.L_93 - .L_92)
.L_92:
        /*0004*/ 	.word	0x00000082


	//----- nvinfo : EIATTR_KPARAM_INFO
	.align		4
.L_93:
        /*0008*/ 	.byte	0x04, 0x17
        /*000a*/ 	.short	(.L_95 - .L_94)
.L_94:
        /*000c*/ 	.word	0x00000000
        /*0010*/ 	.short	0x0004
        /*0012*/ 	.short	0x001c
        /*0014*/ 	.byte	0x00, 0xf0, 0x11, 0x00


	//----- nvinfo : EIATTR_KPARAM_INFO
	.align		4
.L_95:
        /*0018*/ 	.byte	0x04, 0x17
        /*001a*/ 	.short	(.L_97 - .L_96)
.L_96:
        /*001c*/ 	.word	0x00000000
        /*0020*/ 	.short	0x0003
        /*0022*/ 	.short	0x0018
        /*0024*/ 	.byte	0x00, 0xf0, 0x11, 0x00


	//----- nvinfo : EIATTR_KPARAM_INFO
	.align		4
.L_97:
        /*0028*/ 	.byte	0x04, 0x17
        /*002a*/ 	.short	(.L_99 - .L_98)
.L_98:
        /*002c*/ 	.word	0x00000000
        /*0030*/ 	.short	0x0002
        /*0032*/ 	.short	0x0010
        /*0034*/ 	.byte	0x00, 0xf5, 0x21, 0x00


	//----- nvinfo : EIATTR_KPARAM_INFO
	.align		4
.L_99:
        /*0038*/ 	.byte	0x04, 0x17
        /*003a*/ 	.short	(.L_101 - .L_100)
.L_100:
        /*003c*/ 	.word	0x00000000
        /*0040*/ 	.short	0x0001
        /*0042*/ 	.short	0x0008
        /*0044*/ 	.byte	0x00, 0xf5, 0x21, 0x00


	//----- nvinfo : EIATTR_KPARAM_INFO
	.align		4
.L_101:
        /*0048*/ 	.byte	0x04, 0x17
        /*004a*/ 	.short	(.L_103 - .L_102)
.L_102:
        /*004c*/ 	.word	0x00000000
        /*0050*/ 	.short	0x0000
        /*0052*/ 	.short	0x0000
        /*0054*/ 	.byte	0x00, 0xf5, 0x21, 0x00


	//----- nvinfo : EIATTR_SPARSE_MMA_MASK
	.align		4
.L_103:
        /*0058*/ 	.byte	0x03, 0x50
        /*005a*/ 	.short	0x0000


	//----- nvinfo : EIATTR_MAXREG_COUNT
	.align		4
        /*005c*/ 	.byte	0x03, 0x1b
        /*005e*/ 	.short	0x00ff


	//----- nvinfo : EIATTR_NUM_BARRIERS
	.align		4
        /*0060*/ 	.byte	0x02, 0x4c
        /*0062*/ 	.byte	0x01
	.zero		1


	//----- nvinfo : EIATTR_MERCURY_ISA_VERSION
	.align		4
        /*0064*/ 	.byte	0x03, 0x5f
        /*0066*/ 	.short	0x0101


	//----- nvinfo : EIATTR_VRC_CTA_INIT_COUNT
	.align		4
        /*0068*/ 	.byte	0x02, 0x4a
	.zero		1
	.zero		1


	//----- nvinfo : EIATTR_EXIT_INSTR_OFFSETS
	.align		4
        /*006c*/ 	.byte	0x04, 0x1c
        /*006e*/ 	.short	(.L_105 - .L_104)


	//   ....[0]....
.L_104:
        /*0070*/ 	.word	0x000013e0


	//----- nvinfo : EIATTR_CRS_STACK_SIZE
	.align		4
.L_105:
        /*0074*/ 	.byte	0x04, 0x1e
        /*0076*/ 	.short	(.L_107 - .L_106)
.L_106:
        /*0078*/ 	.word	0x00000000


	//----- nvinfo : EIATTR_CBANK_PARAM_SIZE
	.align		4
.L_107:
        /*007c*/ 	.byte	0x03, 0x19
        /*007e*/ 	.short	0x0020


	//----- nvinfo : EIATTR_PARAM_CBANK
	.align		4
        /*0080*/ 	.byte	0x04, 0x0a
        /*0082*/ 	.short	(.L_109 - .L_108)
	.align		4
.L_108:
        /*0084*/ 	.word	index@(.nv.constant0._Z30Artifact_Shared_Memory_Kernel3PfPhS0_ii)
        /*0088*/ 	.short	0x0380
        /*008a*/ 	.short	0x0020


	//----- nvinfo : EIATTR_SW_WAR
	.align		4
.L_109:
        /*008c*/ 	.byte	0x04, 0x36
        /*008e*/ 	.short	(.L_111 - .L_110)
.L_110:
        /*0090*/ 	.word	0x00000008
.L_111:


//--------------------- .nv.info._Z29Artifact_Shared_Memory_KernelPfPhS0_ii --------------------------
	.section	.nv.info._Z29Artifact_Shared_Memory_KernelPfPhS0_ii,"",@"SHT_CUDA_INFO"
	.sectionflags	@""
	.align	4


	//----- nvinfo : EIATTR_CUDA_API_VERSION
	.align		4
        /*0000*/ 	.byte	0x04, 0x37
        /*0002*/ 	.short	(.L_113 - .L_112)
.L_112:
        /*0004*/ 	.word	0x00000082


	//----- nvinfo : EIATTR_KPARAM_INFO
	.align		4
.L_113:
        /*0008*/ 	.byte	0x04, 0x17
        /*000a*/ 	.short	(.L_115 - .L_114)
.L_114:
        /*000c*/ 	.word	0x00000000
        /*0010*/ 	.short	0x0004
        /*0012*/ 	.short	0x001c
        /*0014*/ 	.byte	0x00, 0xf0, 0x11, 0x00


	//----- nvinfo : EIATTR_KPARAM_INFO
	.align		4
.L_115:
        /*0018*/ 	.byte	0x04, 0x17
        /*001a*/ 	.short	(.L_117 - .L_116)
.L_116:
        /*001c*/ 	.word	0x00000000
        /*0020*/ 	.short	0x0003
        /*0022*/ 	.short	0x0018
        /*0024*/ 	.byte	0x00, 0xf0, 0x11, 0x00


	//----- nvinfo : EIATTR_KPARAM_INFO
	.align		4
.L_117:
        /*0028*/ 	.byte	0x04, 0x17
        /*002a*/ 	.short	(.L_119 - .L_118)
.L_118:
        /*002c*/ 	.word	0x00000000
        /*0030*/ 	.short	0x0002
        /*0032*/ 	.short	0x0010
        /*0034*/ 	.byte	0x00, 0xf5, 0x21, 0x00


	//----- nvinfo : EIATTR_KPARAM_INFO
	.align		4
.L_119:
        /*0038*/ 	.byte	0x04, 0x17
        /*003a*/ 	.short	(.L_121 - .L_120)
.L_120:
        /*003c*/ 	.word	0x00000000
        /*0040*/ 	.short	0x0001
        /*0042*/ 	.short	0x0008
        /*0044*/ 	.byte	0x00, 0xf5, 0x21, 0x00


	//----- nvinfo : EIATTR_KPARAM_INFO
	.align		4
.L_121:
        /*0048*/ 	.byte	0x04, 0x17
        /*004a*/ 	.short	(.L_123 - .L_122)
.L_122:
        /*004c*/ 	.word	0x00000000
        /*0050*/ 	.short	0x0000
        /*0052*/ 	.short	0x0000
        /*0054*/ 	.byte	0x00, 0xf5, 0x21, 0x00


	//----- nvinfo : EIATTR_SPARSE_MMA_MASK
	.align		4
.L_123:
        /*0058*/ 	.byte	0x03, 0x50
        /*005a*/ 	.short	0x0000


	//----- nvinfo : EIATTR_MAXREG_COUNT
	.align		4
        /*005c*/ 	.byte	0x03, 0x1b
        /*005e*/ 	.short	0x00ff


	//----- nvinfo : EIATTR_NUM_BARRIERS
	.align		4
        /*0060*/ 	.byte	0x02, 0x4c
        /*0062*/ 	.byte	0x01
	.zero		1


	//----- nvinfo : EIATTR_MERCURY_ISA_VERSION
	.align		4
        /*0064*/ 	.byte	0x03, 0x5f
        /*0066*/ 	.short	0x0101


	//----- nvinfo : EIATTR_VRC_CTA_INIT_COUNT
	.align		4
        /*0068*/ 	.byte	0x02, 0x4a
	.zero		1
	.zero		1


	//----- nvinfo : EIATTR_EXIT_INSTR_OFFSETS
	.align		4
        /*006c*/ 	.byte	0x04, 0x1c
        /*006e*/ 	.short	(.L_125 - .L_124)


	//   ....[0]....
.L_124:
        /*0070*/ 	.word	0x00000fb0


	//----- nvinfo : EIATTR_CRS_STACK_SIZE
	.align		4
.L_125:
        /*0074*/ 	.byte	0x04, 0x1e
        /*0076*/ 	.short	(.L_127 - .L_126)
.L_126:
        /*0078*/ 	.word	0x00000000


	//----- nvinfo : EIATTR_CBANK_PARAM_SIZE
	.align		4
.L_127:
        /*007c*/ 	.byte	0x03, 0x19
        /*007e*/ 	.short	0x0020


	//----- nvinfo : EIATTR_PARAM_CBANK
	.align		4
        /*0080*/ 	.byte	0x04, 0x0a
        /*0082*/ 	.short	(.L_129 - .L_128)
	.align		4
.L_128:
        /*0084*/ 	.word	index@(.nv.constant0._Z29Artifact_Shared_Memory_KernelPfPhS0_ii)
        /*0088*/ 	.short	0x0380
        /*008a*/ 	.short	0x0020


	//----- nvinfo : EIATTR_SW_WAR
	.align		4
.L_129:
        /*008c*/ 	.byte	0x04, 0x36
        /*008e*/ 	.short	(.L_131 - .L_130)
.L_130:
        /*0090*/ 	.word	0x00000008
.L_131:


//--------------------- .nv.info._Z20Artifact_Grey_KernelPfPhS0_ii --------------------------
	.section	.nv.info._Z20Artifact_Grey_KernelPfPhS0_ii,"",@"SHT_CUDA_INFO"
	.sectionflags	@""
	.align	4


	//----- nvinfo : EIATTR_CUDA_API_VERSION
	.align		4
        /*0000*/ 	.byte	0x04, 0x37
        /*0002*/ 	.short	(.L_133 - .L_132)
.L_132:
        /*0004*/ 	.word	0x00000082


	//----- nvinfo : EIATTR_KPARAM_INFO
	.align		4
.L_133:
        /*0008*/ 	.byte	0x04, 0x17
        /*000a*/ 	.short	(.L_135 - .L_134)
.L_134:
        /*000c*/ 	.word	0x00000000
        /*0010*/ 	.short	0x0004
        /*0012*/ 	.short	0x001c
        /*0014*/ 	.byte	0x00, 0xf0, 0x11, 0x00


	//----- nvinfo : EIATTR_KPARAM_INFO
	.align		4
.L_135:
        /*0018*/ 	.byte	0x04, 0x17
        /*001a*/ 	.short	(.L_137 - .L_136)
.L_136:
        /*001c*/ 	.word	0x00000000
        /*0020*/ 	.short	0x0003
        /*0022*/ 	.short	0x0018
        /*0024*/ 	.byte	0x00, 0xf0, 0x11, 0x00


	//----- nvinfo : EIATTR_KPARAM_INFO
	.align		4
.L_137:
        /*0028*/ 	.byte	0x04, 0x17
        /*002a*/ 	.short	(.L_139 - .L_138)
.L_138:
        /*002c*/ 	.word	0x00000000
        /*0030*/ 	.short	0x0002
        /*0032*/ 	.short	0x0010
        /*0034*/ 	.byte	0x00, 0xf5, 0x21, 0x00


	//----- nvinfo : EIATTR_KPARAM_INFO
	.align		4
.L_139:
        /*0038*/ 	.byte	0x04, 0x17
        /*003a*/ 	.short	(.L_141 - .L_140)
.L_140:
        /*003c*/ 	.word	0x00000000
        /*0040*/ 	.short	0x0001
        /*0042*/ 	.short	0x0008
        /*0044*/ 	.byte	0x00, 0xf5, 0x21, 0x00


	//----- nvinfo : EIATTR_KPARAM_INFO
	.align		4
.L_141:
        /*0048*/ 	.byte	0x04, 0x17
        /*004a*/ 	.short	(.L_143 - .L_142)
.L_142:
        /*004c*/ 	.word	0x00000000
        /*0050*/ 	.short	0x0000
        /*0052*/ 	.short	0x0000
        /*0054*/ 	.byte	0x00, 0xf5, 0x21, 0x00


	//----- nvinfo : EIATTR_SPARSE_MMA_MASK
	.align		4
.L_143:
        /*0058*/ 	.byte	0x03, 0x50
        /*005a*/ 	.short	0x0000


	//----- nvinfo : EIATTR_MAXREG_COUNT
	.align		4
        /*005c*/ 	.byte	0x03, 0x1b
        /*005e*/ 	.short	0x00ff


	//----- nvinfo : EIATTR_MERCURY_ISA_VERSION
	.align		4
        /*0060*/ 	.byte	0x03, 0x5f
        /*0062*/ 	.short	0x0101


	//----- nvinfo : EIATTR_VRC_CTA_INIT_COUNT
	.align		4
        /*0064*/ 	.byte	0x02, 0x4a
	.zero		1
	.zero		1


	//----- nvinfo : EIATTR_EXIT_INSTR_OFFSETS
	.align		4
        /*0068*/ 	.byte	0x04, 0x1c
        /*006a*/ 	.short	(.L_145 - .L_144)


	//   ....[0]....
.L_144:
        /*006c*/ 	.word	0x000000c0


	//   ....[1]....
        /*0070*/ 	.word	0x00004ba0


	//----- nvinfo : EIATTR_CRS_STACK_SIZE
	.align		4
.L_145:
        /*0074*/ 	.byte	0x04, 0x1e
        /*0076*/ 	.short	(.L_147 - .L_146)
.L_146:
        /*0078*/ 	.word	0x00000000


	//----- nvinfo : EIATTR_CBANK_PARAM_SIZE
	.align		4
.L_147:
        /*007c*/ 	.byte	0x03, 0x19
        /*007e*/ 	.short	0x0020


	//----- nvinfo : EIATTR_PARAM_CBANK
	.align		4
        /*0080*/ 	.byte	0x04, 0x0a
        /*0082*/ 	.short	(.L_149 - .L_148)
	.align		4
.L_148:
        /*0084*/ 	.word	index@(.nv.constant0._Z20Artifact_Grey_KernelPfPhS0_ii)
        /*0088*/ 	.short	0x0380
        /*008a*/ 	.short	0x0020


	//----- nvinfo : EIATTR_SW_WAR
	.align		4
.L_149:
        /*008c*/ 	.byte	0x04, 0x36
        /*008e*/ 	.short	(.L_151 - .L_150)
.L_150:
        /*0090*/ 	.word	0x00000008
.L_151:


//--------------------- .nv.info._Z26ABS_Difference_Grey_KernelPfPhS0_ii --------------------------
	.section	.nv.info._Z26ABS_Difference_Grey_KernelPfPhS0_ii,"",@"SHT_CUDA_INFO"
	.sectionflags	@""
	.align	4


	//----- nvinfo : EIATTR_CUDA_API_VERSION
	.align		4
        /*0000*/ 	.byte	0x04, 0x37
        /*0002*/ 	.short	(.L_153 - .L_152)
.L_152:
        /*0004*/ 	.word	0x00000082


	//----- nvinfo : EIATTR_KPARAM_INFO
	.align		4
.L_153:
        /*0008*/ 	.byte	0x04, 0x17
        /*000a*/ 	.short	(.L_155 - .L_154)
.L_154:
        /*000c*/ 	.word	0x00000000
        /*0010*/ 	.short	0x0004
        /*0012*/ 	.short	0x001c
        /*0014*/ 	.byte	0x00, 0xf0, 0x11, 0x00


	//----- nvinfo : EIATTR_KPARAM_INFO
	.align		4
.L_155:
        /*0018*/ 	.byte	0x04, 0x17
        /*001a*/ 	.short	(.L_157 - .L_156)
.L_156:
        /*001c*/ 	.word	0x00000000
        /*0020*/ 	.short	0x0003
        /*0022*/ 	.short	0x0018
        /*0024*/ 	.byte	0x00, 0xf0, 0x11, 0x00


	//----- nvinfo : EIATTR_KPARAM_INFO
	.align		4
.L_157:
        /*0028*/ 	.byte	0x04, 0x17
        /*002a*/ 	.short	(.L_159 - .L_158)
.L_158:
        /*002c*/ 	.word	0x00000000
        /*0030*/ 	.short	0x0002
        /*0032*/ 	.short	0x0010
        /*0034*/ 	.byte	0x00, 0xf5, 0x21, 0x00


	//----- nvinfo : EIATTR_KPARAM_INFO
	.align		4
.L_159:
        /*0038*/ 	.byte	0x04, 0x17
        /*003a*/ 	.short	(.L_161 - .L_160)
.L_160:
        /*003c*/ 	.word	0x00000000
        /*0040*/ 	.short	0x0001
        /*0042*/ 	.short	0x0008
        /*0044*/ 	.byte	0x00, 0xf5, 0x21, 0x00


	//----- nvinfo : EIATTR_KPARAM_INFO
	.align		4
.L_161:
        /*0048*/ 	.byte	0x04, 0x17
        /*004a*/ 	.short	(.L_163 - .L_162)
.L_162:
        /*004c*/ 	.word	0x00000000
        /*0050*/ 	.short	0x0000
        /*0052*/ 	.short	0x0000
        /*0054*/ 	.byte	0x00, 0xf5, 0x21, 0x00


	//----- nvinfo : EIATTR_SPARSE_MMA_MASK
	.align		4
.L_163:
        /*0058*/ 	.byte	0x03, 0x50
        /*005a*/ 	.short	0x0000


	//----- nvinfo : EIATTR_MAXREG_COUNT
	.align		4
        /*005c*/ 	.byte	0x03, 0x1b
        /*005e*/ 	.short	0x00ff


	//----- nvinfo : EIATTR_MERCURY_ISA_VERSION
	.align		4
        /*0060*/ 	.byte	0x03, 0x5f
        /*0062*/ 	.short	0x0101


	//----- nvinfo : EIATTR_VRC_CTA_INIT_COUNT
	.align		4
        /*0064*/ 	.byte	0x02, 0x4a
	.zero		1
	.zero		1


	//----- nvinfo : EIATTR_EXIT_INSTR_OFFSETS
	.align		4
        /*0068*/ 	.byte	0x04, 0x1c
        /*006a*/ 	.short	(.L_165 - .L_164)


	//   ....[0]....
.L_164:
        /*006c*/ 	.word	0x000000c0


	//   ....[1]....
        /*0070*/ 	.word	0x000002c0


	//----- nvinfo : EIATTR_CRS_STACK_SIZE
	.align		4
.L_165:
        /*0074*/ 	.byte	0x04, 0x1e
        /*0076*/ 	.short	(.L_167 - .L_166)
.L_166:
        /*0078*/ 	.word	0x00000000


	//----- nvinfo : EIATTR_CBANK_PARAM_SIZE
	.align		4
.L_167:
        /*007c*/ 	.byte	0x03, 0x19
        /*007e*/ 	.short	0x0020


	//----- nvinfo : EIATTR_PARAM_CBANK
	.align		4
        /*0080*/ 	.byte	0x04, 0x0a
        /*0082*/ 	.short	(.L_169 - .L_168)
	.align		4
.L_168:
        /*0084*/ 	.word	index@(.nv.constant0._Z26ABS_Difference_Grey_KernelPfPhS0_ii)
        /*0088*/ 	.short	0x0380
        /*008a*/ 	.short	0x0020


	//----- nvinfo : EIATTR_SW_WAR
	.align		4
.L_169:
        /*008c*/ 	.byte	0x04, 0x36
        /*008e*/ 	.short	(.L_171 - .L_170)
.L_170:
        /*0090*/ 	.word	0x00000008
.L_171:


//--------------------- .nv.info._Z16SSIM_Grey_KernelPfPhS0_ii --------------------------
	.section	.nv.info._Z16SSIM_Grey_KernelPfPhS0_ii,"",@"SHT_CUDA_INFO"
	.sectionflags	@""
	.align	4


	//----- nvinfo : EIATTR_CUDA_API_VERSION
	.align		4
        /*0000*/ 	.byte	0x04, 0x37
        /*0002*/ 	.short	(.L_173 - .L_172)
.L_172:
        /*0004*/ 	.word	0x00000082


	//----- nvinfo : EIATTR_KPARAM_INFO
	.align		4
.L_173:
        /*0008*/ 	.byte	0x04, 0x17
        /*000a*/ 	.short	(.L_175 - .L_174)
.L_174:
        /*000c*/ 	.word	0x00000000
        /*0010*/ 	.short	0x0004
        /*0012*/ 	.short	0x001c
        /*0014*/ 	.byte	0x00, 0xf0, 0x11, 0x00


	//----- nvinfo : EIATTR_KPARAM_INFO
	.align		4
.L_175:
        /*0018*/ 	.byte	0x04, 0x17
        /*001a*/ 	.short	(.L_177 - .L_176)
.L_176:
        /*001c*/ 	.word	0x00000000
        /*0020*/ 	.short	0x0003
        /*0022*/ 	.short	0x0018
        /*0024*/ 	.byte	0x00, 0xf0, 0x11, 0x00


	//----- nvinfo : EIATTR_KPARAM_INFO
	.align		4
.L_177:
        /*0028*/ 	.byte	0x04, 0x17
        /*002a*/ 	.short	(.L_179 - .L_178)
.L_178:
        /*002c*/ 	.word	0x00000000
        /*0030*/ 	.short	0x0002
        /*0032*/ 	.short	0x0010
        /*0034*/ 	.byte	0x00, 0xf5, 0x21, 0x00


	//----- nvinfo : EIATTR_KPARAM_INFO
	.align		4
.L_179:
        /*0038*/ 	.byte	0x04, 0x17
        /*003a*/ 	.short	(.L_181 - .L_180)
.L_180:
        /*003c*/ 	.word	0x00000000
        /*0040*/ 	.short	0x0001
        /*0042*/ 	.short	0x0008
        /*0044*/ 	.byte	0x00, 0xf5, 0x21, 0x00


	//----- nvinfo : EIATTR_KPARAM_INFO
	.align		4
.L_181:
        /*0048*/ 	.byte	0x04, 0x17
        /*004a*/ 	.short	(.L_183 - .L_182)
.L_182:
        /*004c*/ 	.word	0x00000000
        /*0050*/ 	.short	0x0000
        /*0052*/ 	.short	0x0000
        /*0054*/ 	.byte	0x00, 0xf5, 0x21, 0x00


	//----- nvinfo : EIATTR_SPARSE_MMA_MASK
	.align		4
.L_183:
        /*0058*/ 	.byte	0x03, 0x50
        /*005a*/ 	.short	0x0000


	//----- nvinfo : EIATTR_MAXREG_COUNT
	.align		4
        /*005c*/ 	.byte	0x03, 0x1b
        /*005e*/ 	.short	0x00ff


	//----- nvinfo : EIATTR_MERCURY_ISA_VERSION
	.align		4
        /*0060*/ 	.byte	0x03, 0x5f
        /*0062*/ 	.short	0x0101


	//----- nvinfo : EIATTR_VRC_CTA_INIT_COUNT
	.align		4
        /*0064*/ 	.byte	0x02, 0x4a
	.zero		1
	.zero		1


	//----- nvinfo : EIATTR_EXIT_INSTR_OFFSETS
	.align		4
        /*0068*/ 	.byte	0x04, 0x1c
        /*006a*/ 	.short	(.L_185 - .L_184)


	//   ....[0]....
.L_184:
        /*006c*/ 	.word	0x000000c0


	//   ....[1]....
        /*0070*/ 	.word	0x00004a90


	//----- nvinfo : EIATTR_CRS_STACK_SIZE
	.align		4
.L_185:
        /*0074*/ 	.byte	0x04, 0x1e
        /*0076*/ 	.short	(.L_187 - .L_186)
.L_186:
        /*0078*/ 	.word	0x00000000


	//----- nvinfo : EIATTR_CBANK_PARAM_SIZE
	.align		4
.L_187:
        /*007c*/ 	.byte	0x03, 0x19
        /*007e*/ 	.short	0x0020


	//----- nvinfo : EIATTR_PARAM_CBANK
	.align		4
        /*0080*/ 	.byte	0x04, 0x0a
        /*0082*/ 	.short	(.L_189 - .L_188)
	.align		4
.L_188:
        /*0084*/ 	.word	index@(.nv.constant0._Z16SSIM_Grey_KernelPfPhS0_ii)
        /*0088*/ 	.short	0x0380
        /*008a*/ 	.short	0x0020


	//----- nvinfo : EIATTR_SW_WAR
	.align		4
.L_189:
        /*008c*/ 	.byte	0x04, 0x36
        /*008e*/ 	.short	(.L_191 - .L_190)
.L_190:
        /*0090*/ 	.word	0x00000008
.L_191:


//--------------------- .nv.info._Z12MapMulKernelPfS_S_ii --------------------------
	.section	.nv.info._Z12MapMulKernelPfS_S_ii,"",@"SHT_CUDA_INFO"
	.sectionflags	@""
	.align	4


	//----- nvinfo : EIATTR_CUDA_API_VERSION
	.align		4
        /*0000*/ 	.byte	0x04, 0x37
        /*0002*/ 	.short	(.L_193 - .L_192)
.L_192:
        /*0004*/ 	.word	0x00000082


	//----- nvinfo : EIATTR_KPARAM_INFO
	.align		4
.L_193:
        /*0008*/ 	.byte	0x04, 0x17
        /*000a*/ 	.short	(.L_195 - .L_194)
.L_194:
        /*000c*/ 	.word	0x00000000
        /*0010*/ 	.short	0x0004
        /*0012*/ 	.short	0x001c
        /*0014*/ 	.byte	0x00, 0xf0, 0x11, 0x00


	//----- nvinfo : EIATTR_KPARAM_INFO
	.align		4
.L_195:
        /*0018*/ 	.byte	0x04, 0x17
        /*001a*/ 	.short	(.L_197 - .L_196)
.L_196:
        /*001c*/ 	.word	0x00000000
        /*0020*/ 	.short	0x0003
        /*0022*/ 	.short	0x0018
        /*0024*/ 	.byte	0x00, 0xf0, 0x11, 0x00


	//----- nvinfo : EIATTR_KPARAM_INFO
	.align		4
.L_197:
        /*0028*/ 	.byte	0x04, 0x17
        /*002a*/ 	.short	(.L_199 - .L_198)
.L_198:
        /*002c*/ 	.word	0x00000000
        /*0030*/ 	.short	0x0002
        /*0032*/ 	.short	0x0010
        /*0034*/ 	.byte	0x00, 0xf5, 0x21, 0x00


	//----- nvinfo : EIATTR_KPARAM_INFO
	.align		4
.L_199:
        /*0038*/ 	.byte	0x04, 0x17
        /*003a*/ 	.short	(.L_201 - .L_200)
.L_200:
        /*003c*/ 	.word	0x00000000
        /*0040*/ 	.short	0x0001
        /*0042*/ 	.short	0x0008
        /*0044*/ 	.byte	0x00, 0xf5, 0x21, 0x00


	//----- nvinfo : EIATTR_KPARAM_INFO
	.align		4
.L_201:
        /*0048*/ 	.byte	0x04, 0x17
        /*004a*/ 	.short	(.L_203 - .L_202)
.L_202:
        /*004c*/ 	.word	0x00000000
        /*0050*/ 	.short	0x0000
        /*0052*/ 	.short	0x0000
        /*0054*/ 	.byte	0x00, 0xf5, 0x21, 0x00


	//----- nvinfo : EIATTR_SPARSE_MMA_MASK
	.align		4
.L_203:
        /*0058*/ 	.byte	0x03, 0x50
        /*005a*/ 	.short	0x0000


	//----- nvinfo : EIATTR_MAXREG_COUNT
	.align		4
        /*005c*/ 	.byte	0x03, 0x1b
        /*005e*/ 	.short	0x00ff


	//----- nvinfo : EIATTR_MERCURY_ISA_VERSION
	.align		4
        /*0060*/ 	.byte	0x03, 0x5f
        /*0062*/ 	.short	0x0101


	//----- nvinfo : EIATTR_VRC_CTA_INIT_COUNT
	.align		4
        /*0064*/ 	.byte	0x02, 0x4a
	.zero		1
	.zero		1


	//----- nvinfo : EIATTR_EXIT_INSTR_OFFSETS
	.align		4
        /*0068*/ 	.byte	0x04, 0x1c
        /*006a*/ 	.short	(.L_205 - .L_204)


	//   ....[0]....
.L_204:
        /*006c*/ 	.word	0x000000d0


	//   ....[1]....
        /*0070*/ 	.word	0x00000190


	//----- nvinfo : EIATTR_CBANK_PARAM_SIZE
	.align		4
.L_205:
        /*0074*/ 	.byte	0x03, 0x19
        /*0076*/ 	.short	0x0020


	//----- nvinfo : EIATTR_PARAM_CBANK
	.align		4
        /*0078*/ 	.byte	0x04, 0x0a
        /*007a*/ 	.short	(.L_207 - .L_206)
	.align		4
.L_206:
        /*007c*/ 	.word	index@(.nv.constant0._Z12MapMulKernelPfS_S_ii)
        /*0080*/ 	.short	0x0380
        /*0082*/ 	.short	0x0020


	//----- nvinfo : EIATTR_SW_WAR
	.align		4
.L_207:
        /*0084*/ 	.byte	0x04, 0x36
        /*0086*/ 	.short	(.L_209 - .L_208)
.L_208:
        /*0088*/ 	.word	0x00000008
.L_209:


//--------------------- .nv.info._Z16rgbaToRGB_KernelPhP6RGBA_ti --------------------------
	.section	.nv.info._Z16rgbaToRGB_KernelPhP6RGBA_ti,"",@"SHT_CUDA_INFO"
	.sectionflags	@""
	.align	4


	//----- nvinfo : EIATTR_CUDA_API_VERSION
	.align		4
        /*0000*/ 	.byte	0x04, 0x37
        /*0002*/ 	.short	(.L_211 - .L_210)
.L_210:
        /*0004*/ 	.word	0x00000082


	//----- nvinfo : EIATTR_KPARAM_INFO
	.align		4
.L_211:
        /*0008*/ 	.byte	0x04, 0x17
        /*000a*/ 	.short	(.L_213 - .L_212)
.L_212:
        /*000c*/ 	.word	0x00000000
        /*0010*/ 	.short	0x0002
        /*0012*/ 	.short	0x0010
        /*0014*/ 	.byte	0x00, 0xf0, 0x11, 0x00


	//----- nvinfo : EIATTR_KPARAM_INFO
	.align		4
.L_213:
        /*0018*/ 	.byte	0x04, 0x17
        /*001a*/ 	.short	(.L_215 - .L_214)
.L_214:
        /*001c*/ 	.word	0x00000000
        /*0020*/ 	.short	0x0001
        /*0022*/ 	.short	0x0008
        /*0024*/ 	.byte	0x00, 0xf5, 0x21, 0x00


	//----- nvinfo : EIATTR_KPARAM_INFO
	.align		4
.L_215:
        /*0028*/ 	.byte	0x04, 0x17
        /*002a*/ 	.short	(.L_217 - .L_216)
.L_216:
        /*002c*/ 	.word	0x00000000
        /*0030*/ 	.short	0x0000
        /*0032*/ 	.short	0x0000
        /*0034*/ 	.byte	0x00, 0xf5, 0x21, 0x00


	//----- nvinfo : EIATTR_SPARSE_MMA_MASK
	.align		4
.L_217:
        /*0038*/ 	.byte	0x03, 0x50
        /*003a*/ 	.short	0x0000


	//----- nvinfo : EIATTR_MAXREG_COUNT
	.align		4
        /*003c*/ 	.byte	0x03, 0x1b
        /*003e*/ 	.short	0x00ff


	//----- nvinfo : EIATTR_NUM_BARRIERS
	.align		4
        /*0040*/ 	.byte	0x02, 0x4c
        /*0042*/ 	.byte	0x01
	.zero		1


	//----- nvinfo : EIATTR_MERCURY_ISA_VERSION
	.align		4
        /*0044*/ 	.byte	0x03, 0x5f
        /*0046*/ 	.short	0x0101


	//----- nvinfo : EIATTR_UNUSED_LOAD_BYTE_OFFSET
	.align		4
        /*0048*/ 	.byte	0x04, 0x44
        /*004a*/ 	.short	(.L_219 - .L_218)


	//   ....[0]....
.L_218:
        /*004c*/ 	.word	0x00000120
        /*0050*/ 	.word	0x00000007


	//----- nvinfo : EIATTR_VRC_CTA_INIT_COUNT
	.align		4
.L_219:
        /*0054*/ 	.byte	0x02, 0x4a
	.zero		1
	.zero		1


	//----- nvinfo : EIATTR_EXIT_INSTR_OFFSETS
	.align		4
        /*0058*/ 	.byte	0x04, 0x1c
        /*005a*/ 	.short	(.L_221 - .L_220)


	//   ....[0]....
.L_220:
        /*005c*/ 	.word	0x00000110


	//   ....[1]....
        /*0060*/ 	.word	0x000001d0


	//----- nvinfo : EIATTR_CBANK_PARAM_SIZE
	.align		4
.L_221:
        /*0064*/ 	.byte	0x03, 0x19
        /*0066*/ 	.short	0x0014


	//----- nvinfo : EIATTR_PARAM_CBANK
	.align		4
        /*0068*/ 	.byte	0x04, 0x0a
        /*006a*/ 	.short	(.L_223 - .L_222)
	.align		4
.L_222:
        /*006c*/ 	.word	index@(.nv.constant0._Z16rgbaToRGB_KernelPhP6RGBA_ti)
        /*0070*/ 	.short	0x0380
        /*0072*/ 	.short	0x0014


	//----- nvinfo : EIATTR_SW_WAR
	.align		4
.L_223:
        /*0074*/ 	.byte	0x04, 0x36
        /*0076*/ 	.short	(.L_225 - .L_224)
.L_224:
        /*0078*/ 	.word	0x00000008
.L_225:


//--------------------- .nv.info._Z16rgbToRGBA_KernelP6RGBA_tPhi --------------------------
	.section	.nv.info._Z16rgbToRGBA_KernelP6RGBA_tPhi,"",@"SHT_CUDA_INFO"
	.sectionflags	@""
	.align	4


	//----- nvinfo : EIATTR_CUDA_API_VERSION
	.align		4
        /*0000*/ 	.byte	0x04, 0x37
        /*0002*/ 	.short	(.L_227 - .L_226)
.L_226:
        /*0004*/ 	.word	0x00000082


	//----- nvinfo : EIATTR_KPARAM_INFO
	.align		4
.L_227:
        /*0008*/ 	.byte	0x04, 0x17
        /*000a*/ 	.short	(.L_229 - .L_228)
.L_228:
        /*000c*/ 	.word	0x00000000
        /*0010*/ 	.short	0x0002
        /*0012*/ 	.short	0x0010
        /*0014*/ 	.byte	0x00, 0xf0, 0x11, 0x00


	//----- nvinfo : EIATTR_KPARAM_INFO
	.align		4
.L_229:
        /*0018*/ 	.byte	0x04, 0x17
        /*001a*/ 	.short	(.L_231 - .L_230)
.L_230:
        /*001c*/ 	.word	0x00000000
        /*0020*/ 	.short	0x0001
        /*0022*/ 	.short	0x0008
        /*0024*/ 	.byte	0x00, 0xf5, 0x21, 0x00


	//----- nvinfo : EIATTR_KPARAM_INFO
	.align		4
.L_231:
        /*0028*/ 	.byte	0x04, 0x17
        /*002a*/ 	.short	(.L_233 - .L_232)
.L_232:
        /*002c*/ 	.word	0x00000000
        /*0030*/ 	.short	0x0000
        /*0032*/ 	.short	0x0000
        /*0034*/ 	.byte	0x00, 0xf5, 0x21, 0x00


	//----- nvinfo : EIATTR_SPARSE_MMA_MASK
	.align		4
.L_233:
        /*0038*/ 	.byte	0x03, 0x50
        /*003a*/ 	.short	0x0000


	//----- nvinfo : EIATTR_MAXREG_COUNT
	.align		4
        /*003c*/ 	.byte	0x03, 0x1b
        /*003e*/ 	.short	0x00ff


	//----- nvinfo : EIATTR_NUM_BARRIERS
	.align		4
        /*0040*/ 	.byte	0x02, 0x4c
        /*0042*/ 	.byte	0x01
	.zero		1


	//----- nvinfo : EIATTR_MERCURY_ISA_VERSION
	.align		4
        /*0044*/ 	.byte	0x03, 0x5f
        /*0046*/ 	.short	0x0101


	//----- nvinfo : EIATTR_VRC_CTA_INIT_COUNT
	.align		4
        /*0048*/ 	.byte	0x02, 0x4a
	.zero		1
	.zero		1


	//----- nvinfo : EIATTR_EXIT_INSTR_OFFSETS
	.align		4
        /*004c*/ 	.byte	0x04, 0x1c
        /*004e*/ 	.short	(.L_235 - .L_234)


	//   ....[0]....
.L_234:
        /*0050*/ 	.word	0x00000170


	//   ....[1]....
        /*0054*/ 	.word	0x00000230


	//----- nvinfo : EIATTR_CBANK_PARAM_SIZE
	.align		4
.L_235:
        /*0058*/ 	.byte	0x03, 0x19
        /*005a*/ 	.short	0x0014


	//----- nvinfo : EIATTR_PARAM_CBANK
	.align		4
        /*005c*/ 	.byte	0x04, 0x0a
        /*005e*/ 	.short	(.L_237 - .L_236)
	.align		4
.L_236:
        /*0060*/ 	.word	index@(.nv.constant0._Z16rgbToRGBA_KernelP6RGBA_tPhi)
        /*0064*/ 	.short	0x0380
        /*0066*/ 	.short	0x0014


	//----- nvinfo : EIATTR_SW_WAR
	.align		4
.L_237:
        /*0068*/ 	.byte	0x04, 0x36
        /*006a*/ 	.short	(.L_239 - .L_238)
.L_238:
        /*006c*/ 	.word	0x00000008
.L_239:


//--------------------- .nv.info._Z19RGB2GreyscaleKernelPhS_ii --------------------------
	.section	.nv.info._Z19RGB2GreyscaleKernelPhS_ii,"",@"SHT_CUDA_INFO"
	.sectionflags	@""
	.align	4


	//----- nvinfo : EIATTR_CUDA_API_VERSION
	.align		4
        /*0000*/ 	.byte	0x04, 0x37
        /*0002*/ 	.short	(.L_241 - .L_240)
.L_240:
        /*0004*/ 	.word	0x00000082


	//----- nvinfo : EIATTR_KPARAM_INFO
	.align		4
.L_241:
        /*0008*/ 	.byte	0x04, 0x17
        /*000a*/ 	.short	(.L_243 - .L_242)
.L_242:
        /*000c*/ 	.word	0x00000000
        /*0010*/ 	.short	0x0003
        /*0012*/ 	.short	0x0014
        /*0014*/ 	.byte	0x00, 0xf0, 0x11, 0x00


	//----- nvinfo : EIATTR_KPARAM_INFO
	.align		4
.L_243:
        /*0018*/ 	.byte	0x04, 0x17
        /*001a*/ 	.short	(.L_245 - .L_244)
.L_244:
        /*001c*/ 	.word	0x00000000
        /*0020*/ 	.short	0x0002
        /*0022*/ 	.short	0x0010
        /*0024*/ 	.byte	0x00, 0xf0, 0x11, 0x00


	//----- nvinfo : EIATTR_KPARAM_INFO
	.align		4
.L_245:
        /*0028*/ 	.byte	0x04, 0x17
        /*002a*/ 	.short	(.L_247 - .L_246)
.L_246:
        /*002c*/ 	.word	0x00000000
        /*0030*/ 	.short	0x0001
        /*0032*/ 	.short	0x0008
        /*0034*/ 	.byte	0x00, 0xf5, 0x21, 0x00


	//----- nvinfo : EIATTR_KPARAM_INFO
	.align		4
.L_247:
        /*0038*/ 	.byte	0x04, 0x17
        /*003a*/ 	.short	(.L_249 - .L_248)
.L_248:
        /*003c*/ 	.word	0x00000000
        /*0040*/ 	.short	0x0000
        /*0042*/ 	.short	0x0000
        /*0044*/ 	.byte	0x00, 0xf5, 0x21, 0x00


	//----- nvinfo : EIATTR_SPARSE_MMA_MASK
	.align		4
.L_249:
        /*0048*/ 	.byte	0x03, 0x50
        /*004a*/ 	.short	0x0000


	//----- nvinfo : EIATTR_MAXREG_COUNT
	.align		4
        /*004c*/ 	.byte	0x03, 0x1b
        /*004e*/ 	.short	0x00ff


	//----- nvinfo : EIATTR_MERCURY_ISA_VERSION
	.align		4
        /*0050*/ 	.byte	0x03, 0x5f
        /*0052*/ 	.short	0x0101


	//----- nvinfo : EIATTR_VRC_CTA_INIT_COUNT
	.align		4
        /*0054*/ 	.byte	0x02, 0x4a
	.zero		1
	.zero		1


	//----- nvinfo : EIATTR_EXIT_INSTR_OFFSETS
	.align		4
        /*0058*/ 	.byte	0x04, 0x1c
        /*005a*/ 	.short	(.L_251 - .L_250)


	//   ....[0]....
.L_250:
        /*005c*/ 	.word	0x000000c0


	//   ....[1]....
        /*0060*/ 	.word	0x00000220


	//----- nvinfo : EIATTR_CBANK_PARAM_SIZE
	.align		4
.L_251:
        /*0064*/ 	.byte	0x03, 0x19
        /*0066*/ 	.short	0x0018


	//----- nvinfo : EIATTR_PARAM_CBANK
	.align		4
        /*0068*/ 	.byte	0x04, 0x0a
        /*006a*/ 	.short	(.L_253 - .L_252)
	.align		4
.L_252:
        /*006c*/ 	.word	index@(.nv.constant0._Z19RGB2GreyscaleKernelPhS_ii)
        /*0070*/ 	.short	0x0380
        /*0072*/ 	.short	0x0018


	//----- nvinfo : EIATTR_SW_WAR
	.align		4
.L_253:
        /*0074*/ 	.byte	0x04, 0x36
        /*0076*/ 	.short	(.L_255 - .L_254)
.L_254:
        /*0078*/ 	.word	0x00000008
.L_255:


//--------------------- .nv.callgraph             --------------------------
	.section	.nv.callgraph,"",@"SHT_CUDA_CALLGRAPH"
	.align	4
	.sectionentsize	8
	.align		4
        /*0000*/ 	.word	0x00000000
	.align		4
        /*0004*/ 	.word	0xffffffff
	.align		4
        /*0008*/ 	.word	0x00000000
	.align		4
        /*000c*/ 	.word	0xfffffffe
	.align		4
        /*0010*/ 	.word	0x00000000
	.align		4
        /*0014*/ 	.word	0xfffffffd
	.align		4
        /*0018*/ 	.word	0x00000000
	.align		4
        /*001c*/ 	.word	0xfffffffc


//--------------------- .text._Z30Artifact_Shared_Memory_Kernel2PfPhS0_ii --------------------------
	.section	.text._Z30Artifact_Shared_Memory_Kernel2PfPhS0_ii,"ax",@progbits
	.align	128
        .global         _Z30Artifact_Shared_Memory_Kernel2PfPhS0_ii
        .type           _Z30Artifact_Shared_Memory_Kernel2PfPhS0_ii,@function
        .size           _Z30Artifact_Shared_Memory_Kernel2PfPhS0_ii,(.L_x_245 - _Z30Artifact_Shared_Memory_Kernel2PfPhS0_ii)
        .other          _Z30Artifact_Shared_Memory_Kernel2PfPhS0_ii,@"STO_CUDA_ENTRY STV_DEFAULT"
_Z30Artifact_Shared_Memory_Kernel2PfPhS0_ii:
.text._Z30Artifact_Shared_Memory_Kernel2PfPhS0_ii:
[----:B------:R-:W0:Y:S01]  /*0000*/  LDC R1, c[0x0][0x37c] ;  /* 0x0000df00ff017b82 */ /* 0x000e220000000800 */
[----:B------:R-:W1:Y:S07]  /*0010*/  S2R R14, SR_TID.Y ;  /* 0x00000000000e7919 */ /* 0x000e6e0000002200 */
[----:B------:R-:W1:Y:S01]  /*0020*/  S2UR UR4, SR_CTAID.Y ;  /* 0x00000000000479c3 */ /* 0x000e620000002600 */
[----:B------:R-:W2:Y:S01]  /*0030*/  LDCU.64 UR6, c[0x0][0x398] ;  /* 0x00007300ff0677ac */ /* 0x000ea20008000a00 */
[----:B0-----:R-:W-:Y:S01]  /*0040*/  VIADD R1, R1, 0xffffffd0 ;  /* 0xffffffd001017836 */ /* 0x001fe20000000000 */
[----:B------:R-:W0:Y:S01]  /*0050*/  S2R R15, SR_TID.X ;  /* 0x00000000000f7919 */ /* 0x000e220000002100 */
[----:B------:R-:W-:Y:S01]  /*0060*/  IMAD.MOV.U32 R4, RZ, RZ, 0x40 ;  /* 0x00000040ff047424 */ /* 0x000fe200078e00ff */
[----:B------:R-:W3:Y:S01]  /*0070*/  LDCU.64 UR8, c[0x0][0x358] ;  /* 0x00006b00ff0877ac */ /* 0x000ee20008000a00 */
[----:B------:R-:W-:Y:S01]  /*0080*/  IMAD.MOV.U32 R5, RZ, RZ, RZ ;  /* 0x000000ffff057224 */ /* 0x000fe200078e00ff */
[----:B------:R4:W-:Y:S01]  /*0090*/  STL.64 [R1+0x28], RZ ;  /* 0x000028ff01007387 */ /* 0x0009e20000100a00 */
[----:B------:R-:W1:Y:S01]  /*00a0*/  LDC R3, c[0x0][0x364] ;  /* 0x0000d900ff037b82 */ /* 0x000e620000000800 */
[----:B------:R-:W-:Y:S01]  /*00b0*/  IMAD.MOV.U32 R6, RZ, RZ, 0x40 ;  /* 0x00000040ff067424 */ /* 0x000fe200078e00ff */
[----:B------:R-:W-:Y:S01]  /*00c0*/  BSSY.RECONVERGENT B0, `(.L_x_0) ;  /* 0x0000043000007945 */ /* 0x000fe20003800200 */
[----:B------:R-:W-:Y:S01]  /*00d0*/  IMAD.MOV.U32 R7, RZ, RZ, RZ ;  /* 0x000000ffff077224 */ /* 0x000fe200078e00ff */
[----:B------:R4:W-:Y:S01]  /*00e0*/  STL.64 [R1], R4 ;  /* 0x0000000401007387 */ /* 0x0009e20000100a00 */
[----:B------:R-:W-:-:S02]  /*00f0*/  IMAD.MOV.U32 R8, RZ, RZ, 0x40 ;  /* 0x00000040ff087424 */ /* 0x000fc400078e00ff */
[----:B------:R-:W-:Y:S01]  /*0100*/  IMAD.MOV.U32 R9, RZ, RZ, RZ ;  /* 0x000000ffff097224 */ /* 0x000fe200078e00ff */
[----:B------:R-:W0:Y:S01]  /*0110*/  S2UR UR5, SR_CTAID.X ;  /* 0x00000000000579c3 */ /* 0x000e220000002500 */
[----:B------:R-:W-:Y:S01]  /*0120*/  IMAD.MOV.U32 R10, RZ, RZ, 0x40 ;  /* 0x00000040ff0a7424 */ /* 0x000fe200078e00ff */
[----:B------:R4:W-:Y:S01]  /*0130*/  STL.64 [R1+0x8], R6 ;  /* 0x0000080601007387 */ /* 0x0009e20000100a00 */
[----:B------:R-:W-:Y:S02]  /*0140*/  IMAD.MOV.U32 R11, RZ, RZ, RZ ;  /* 0x000000ffff0b7224 */ /* 0x000fe400078e00ff */
[----:B------:R-:W-:Y:S01]  /*0150*/  IMAD.MOV.U32 R12, RZ, RZ, 0x40 ;  /* 0x00000040ff0c7424 */ /* 0x000fe200078e00ff */
[----:B------:R4:W-:Y:S01]  /*0160*/  STL.64 [R1+0x10], R8 ;  /* 0x0000100801007387 */ /* 0x0009e20000100a00 */
[----:B------:R-:W-:Y:S01]  /*0170*/  IMAD.MOV.U32 R13, RZ, RZ, RZ ;  /* 0x000000ffff0d7224 */ /* 0x000fe200078e00ff */
[----:B------:R-:W0:Y:S01]  /*0180*/  LDC R0, c[0x0][0x360] ;  /* 0x0000d800ff007b82 */ /* 0x000e220000000800 */
[----:B------:R-:W-:Y:S01]  /*0190*/  IMAD.MOV.U32 R2, RZ, RZ, R1 ;  /* 0x000000ffff027224 */ /* 0x000fe200078e0001 */
[----:B------:R4:W-:Y:S04]  /*01a0*/  STL.64 [R1+0x18], R10 ;  /* 0x0000180a01007387 */ /* 0x0009e80000100a00 */
[----:B------:R4:W-:Y:S01]  /*01b0*/  STL.64 [R1+0x20], R12 ;  /* 0x0000200c01007387 */ /* 0x0009e20000100a00 */
[----:B-1----:R-:W-:-:S05]  /*01c0*/  IMAD R3, R3, UR4, R14 ;  /* 0x0000000403037c24 */ /* 0x002fca000f8e020e */
[----:B--2---:R-:W-:Y:S01]  /*01d0*/  ISETP.GE.AND P0, PT, R3, UR7, PT ;  /* 0x0000000703007c0c */ /* 0x004fe2000bf06270 */
[----:B0-----:R-:W-:-:S05]  /*01e0*/  IMAD R0, R0, UR5, R15 ;  /* 0x0000000500007c24 */ /* 0x001fca000f8e020f */
[----:B------:R-:W-:-:S13]  /*01f0*/  ISETP.GE.OR P0, PT, R0, UR6, P0 ;  /* 0x0000000600007c0c */ /* 0x000fda0008706670 */
[----:B---34-:R-:W-:Y:S05]  /*0200*/  @P0 BRA `(.L_x_1) ;  /* 0x0000000000940947 */ /* 0x018fea0003800000 */
[----:B------:R-:W0:Y:S01]  /*0210*/  LDCU.64 UR4, c[0x0][0x388] ;  /* 0x00007100ff0477ac */ /* 0x000e220008000a00 */
[----:B------:R-:W-:Y:S01]  /*0220*/  IMAD R6, R3, UR6, R0 ;  /* 0x0000000603067c24 */ /* 0x000fe2000f8e0200 */
[----:B------:R-:W1:Y:S04]  /*0230*/  LDCU.64 UR10, c[0x0][0x390] ;  /* 0x00007200ff0a77ac */ /* 0x000e680008000a00 */
[----:B------:R-:W-:Y:S02]  /*0240*/  SHF.R.S32.HI R7, RZ, 0x1f, R6 ;  /* 0x0000001fff077819 */ /* 0x000fe40000011406 */
[C---:B0-----:R-:W-:Y:S02]  /*0250*/  IADD3 R4, P0, PT, R6.reuse, UR4, RZ ;  /* 0x0000000406047c10 */ /* 0x041fe4000ff1e0ff */
[----:B-1----:R-:W-:-:S02]  /*0260*/  IADD3 R6, P1, PT, R6, UR10, RZ ;  /* 0x0000000a06067c10 */ /* 0x002fc4000ff3e0ff */
[C---:B------:R-:W-:Y:S02]  /*0270*/  IADD3.X R5, PT, PT, R7.reuse, UR5, RZ, P0, !PT ;  /* 0x0000000507057c10 */ /* 0x040fe400087fe4ff */
[----:B------:R-:W-:-:S03]  /*0280*/  IADD3.X R7, PT, PT, R7, UR11, RZ, P1, !PT ;  /* 0x0000000b07077c10 */ /* 0x000fc60008ffe4ff */
[----:B------:R0:W2:Y:S04]  /*0290*/  LDG.E.U8 R4, desc[UR8][R4.64] ;  /* 0x0000000804047981 */ /* 0x0000a8000c1e1100 */
[----:B------:R-:W3:Y:S01]  /*02a0*/  LDG.E.U8 R6, desc[UR8][R6.64] ;  /* 0x0000000806067981 */ /* 0x000ee2000c1e1100 */
[----:B------:R-:W1:Y:S01]  /*02b0*/  S2UR UR5, SR_CgaCtaId ;  /* 0x00000000000579c3 */ /* 0x000e620000008800 */
[----:B------:R-:W-:Y:S01]  /*02c0*/  UMOV UR4, 0x400 ;  /* 0x0000040000047882 */ /* 0x000fe20000000000 */
[----:B------:R-:W-:Y:S01]  /*02d0*/  IMAD R8, R14, 0x8, R15 ;  /* 0x000000080e087824 */ /* 0x000fe200078e020f */
[----:B------:R-:W-:Y:S01]  /*02e0*/  UIADD3 UR4, UPT, UPT, UR4, 0x20, URZ ;  /* 0x0000002004047890 */ /* 0x000fe2000fffe0ff */
[----:B------:R-:W-:Y:S01]  /*02f0*/  IMAD.MOV.U32 R12, RZ, RZ, 0x3b808081 ;  /* 0x3b808081ff0c7424 */ /* 0x000fe200078e00ff */
[----:B------:R-:W-:Y:S01]  /*0300*/  BSSY.RECONVERGENT B1, `(.L_x_2) ;  /* 0x0000014000017945 */ /* 0x000fe20003800200 */
[----:B0-----:R-:W-:-:S04]  /*0310*/  IMAD.MOV.U32 R5, RZ, RZ, 0x437f0000 ;  /* 0x437f0000ff057424 */ /* 0x001fc800078e00ff */
[----:B------:R-:W-:-:S04]  /*0320*/  FFMA R5, R12, -R5, 1 ;  /* 0x3f8000000c057423 */ /* 0x000fc80000000805 */
[----:B------:R-:W-:Y:S01]  /*0330*/  FFMA R5, R5, R12, 0.0039215688593685626984 ;  /* 0x3b80808105057423 */ /* 0x000fe2000000000c */
[----:B-1----:R-:W-:-:S06]  /*0340*/  ULEA UR4, UR5, UR4, 0x18 ;  /* 0x0000000405047291 */ /* 0x002fcc000f8ec0ff */
[----:B------:R-:W-:Y:S02]  /*0350*/  LEA R10, R8, UR4, 0x2 ;  /* 0x00000004080a7c11 */ /* 0x000fe4000f8e10ff */
[----:B--2---:R-:W-:Y:S02]  /*0360*/  I2FP.F32.U32 R8, R4 ;  /* 0x0000000400087245 */ /* 0x004fe40000201000 */
[----:B---3--:R-:W-:-:S03]  /*0370*/  I2FP.F32.U32 R9, R6 ;  /* 0x0000000600097245 */ /* 0x008fc60000201000 */
[----:B------:R0:W-:Y:S02]  /*0380*/  STS [R10+0x100], R8 ;  /* 0x000100080a007388 */ /* 0x0001e40000000800 */
[----:B------:R-:W-:Y:S02]  /*0390*/  FADD R4, R8, -R9 ;  /* 0x8000000908047221 */ /* 0x000fe40000000000 */
[----:B------:R0:W-:Y:S02]  /*03a0*/  STS [R10], R9 ;  /* 0x000000090a007388 */ /* 0x0001e40000000800 */
[----:B------:R-:W1:Y:S01]  /*03b0*/  FCHK P0, R4, 255 ;  /* 0x437f000004007902 */ /* 0x000e620000000000 */
[----:B------:R-:W-:-:S04]  /*03c0*/  FFMA R6, R4, R5, RZ ;  /* 0x0000000504067223 */ /* 0x000fc800000000ff */
[----:B------:R-:W-:-:S04]  /*03d0*/  FFMA R7, R6, -255, R4 ;  /* 0xc37f000006077823 */ /* 0x000fc80000000004 */
[----:B------:R-:W-:Y:S01]  /*03e0*/  FFMA R6, R5, R7, R6 ;  /* 0x0000000705067223 */ /* 0x000fe20000000006 */
[----:B01----:R-:W-:Y:S06]  /*03f0*/  @!P0 BRA `(.L_x_3) ;  /* 0x0000000000108947 */ /* 0x003fec0003800000 */
[----:B------:R-:W-:Y:S01]  /*0400*/  IMAD.MOV.U32 R5, RZ, RZ, 0x437f0000 ;  /* 0x437f0000ff057424 */ /* 0x000fe200078e00ff */
[----:B------:R-:W-:-:S07]  /*0410*/  MOV R16, 0x430 ;  /* 0x0000043000107802 */ /* 0x000fce0000000f00 */
[----:B------:R-:W-:Y:S05]  /*0420*/  CALL.REL.NOINC `($__internal_0_$__cuda_sm3x_div_rn_noftz_f32_slowpath) ;  /* 0x00000058009c7944 */ /* 0x000fea0003c00000 */
[----:B------:R-:W-:-:S07]  /*0430*/  IMAD.MOV.U32 R6, RZ, RZ, R4 ;  /* 0x000000ffff067224 */ /* 0x000fce00078e0004 */
.L_x_3:
[----:B------:R-:W-:Y:S05]  /*0440*/  BSYNC.RECONVERGENT B1 ;  /* 0x0000000000017941 */ /* 0x000fea0003800200 */
.L_x_2:
[----:B------:R-:W-:Y:S05]  /*0450*/  BRA `(.L_x_4) ;  /* 0x0000000000247947 */ /* 0x000fea0003800000 */
.L_x_1:
[----:B------:R-:W0:Y:S01]  /*0460*/  S2UR UR5, SR_CgaCtaId ;  /* 0x00000000000579c3 */ /* 0x000e220000008800 */
[----:B------:R-:W-:Y:S01]  /*0470*/  UMOV UR4, 0x400 ;  /* 0x0000040000047882 */ /* 0x000fe20000000000 */
[----:B------:R-:W-:Y:S01]  /*0480*/  IMAD R5, R14, 0x8, R15 ;  /* 0x000000080e057824 */ /* 0x000fe200078e020f */
[----:B------:R-:W-:Y:S01]  /*0490*/  UIADD3 UR4, UPT, UPT, UR4, 0x20, URZ ;  /* 0x0000002004047890 */ /* 0x000fe2000fffe0ff */
[----:B------:R-:W-:-:S03]  /*04a0*/  IMAD.MOV.U32 R4, RZ, RZ, -0x40800000 ;  /* 0xbf800000ff047424 */ /* 0x000fc600078e00ff */
[----:B0-----:R-:W-:-:S06]  /*04b0*/  ULEA UR4, UR5, UR4, 0x18 ;  /* 0x0000000405047291 */ /* 0x001fcc000f8ec0ff */
[----:B------:R-:W-:-:S05]  /*04c0*/  LEA R5, R5, UR4, 0x2 ;  /* 0x0000000405057c11 */ /* 0x000fca000f8e10ff */
[----:B------:R0:W-:Y:S04]  /*04d0*/  STS [R5+0x100], R4 ;  /* 0x0001000405007388 */ /* 0x0001e80000000800 */
[----:B------:R0:W-:Y:S02]  /*04e0*/  STS [R5], R4 ;  /* 0x0000000405007388 */ /* 0x0001e40000000800 */
.L_x_4:
[----:B------:R-:W-:Y:S05]  /*04f0*/  BSYNC.RECONVERGENT B0 ;  /* 0x0000000000007941 */ /* 0x000fea0003800200 */
.L_x_0:
[----:B------:R-:W-:Y:S01]  /*0500*/  BAR.SYNC.DEFER_BLOCKING 0x0 ;  /* 0x0000000000007b1d */ /* 0x000fe20000010000 */
[----:B------:R-:W-:Y:S01]  /*0510*/  ISETP.NE.AND P0, PT, R14, RZ, PT ;  /* 0x000000ff0e00720c */ /* 0x000fe20003f05270 */
[----:B0-----:R-:W-:-:S03]  /*0520*/  IMAD.MOV.U32 R5, RZ, RZ, RZ ;  /* 0x000000ffff057224 */ /* 0x001fc600078e00ff */
[----:B------:R-:W-:Y:S01]  /*0530*/  ISETP.GT.U32.OR P0, PT, R15, 0x4, P0 ;  /* 0x000000040f00780c */ /* 0x000fe20000704470 */
[----:B------:R-:W-:-:S12]  /*0540*/  BSSY.RECONVERGENT B0, `(.L_x_5) ;  /* 0x000050d000007945 */ /* 0x000fd80003800200 */
[----:B------:R-:W-:Y:S05]  /*0550*/  @P0 BRA `(.L_x_6) ;  /* 0x00000050002c0947 */ /* 0x000fea0003800000 */
[----:B------:R-:W0:Y:S01]  /*0560*/  S2UR UR5, SR_CgaCtaId ;  /* 0x00000000000579c3 */ /* 0x000e220000008800 */
[----:B------:R-:W-:Y:S01]  /*0570*/  UMOV UR6, 0x400 ;  /* 0x0000040000067882 */ /* 0x000fe20000000000 */
[C---:B------:R-:W-:Y:S01]  /*0580*/  ISETP.GT.U32.AND P0, PT, R15.reuse, 0x1, PT ;  /* 0x000000010f00780c */ /* 0x040fe20003f04070 */
[----:B------:R-:W-:Y:S01]  /*0590*/  UMOV UR4, URZ ;  /* 0x000000ff00047c82 */ /* 0x000fe20008000000 */
[C---:B------:R-:W-:Y:S01]  /*05a0*/  ISETP.GE.U32.AND P1, PT, R15.reuse, 0x2, PT ;  /* 0x000000020f00780c */ /* 0x040fe20003f26070 */
[----:B------:R-:W-:-:S03]  /*05b0*/  IMAD R2, R15, 0x4, R2 ;  /* 0x000000040f027824 */ /* 0x000fc600078e0202 */
[----:B------:R-:W-:Y:S01]  /*05c0*/  FSEL R5, RZ, 1, P1 ;  /* 0x3f800000ff057808 */ /* 0x000fe20000800000 */
[----:B0-----:R-:W-:-:S06]  /*05d0*/  ULEA UR10, UR5, UR6, 0x18 ;  /* 0x00000006050a7291 */ /* 0x001fcc000f8ec0ff */
[----:B------:R-:W-:-:S03]  /*05e0*/  LEA R7, R15, UR10, 0x2 ;  /* 0x0000000a0f077c11 */ /* 0x000fc6000f8e10ff */
[----:B------:R-:W0:Y:S02]  /*05f0*/  LDS R4, [UR10+0x120] ;  /* 0x0001200aff047984 */ /* 0x000e240008000800 */
[----:B0-----:R-:W-:Y:S02]  /*0600*/  FSETP.GE.AND P2, PT, R4, RZ, PT ;  /* 0x000000ff0400720b */ /* 0x001fe40003f46000 */
[----:B------:R-:W-:-:S11]  /*0610*/  FSEL R4, RZ, 1, !P0 ;  /* 0x3f800000ff047808 */ /* 0x000fd60004000000 */
[----:B------:R-:W-:Y:S05]  /*0620*/  @!P2 BRA `(.L_x_7) ;  /* 0x000000000044a947 */ /* 0x000fea0003800000 */
[----:B------:R-:W0:Y:S02]  /*0630*/  LDS R8, [UR10+0x20] ;  /* 0x0000200aff087984 */ /* 0x000e240008000800 */
[----:B0-----:R-:W-:-:S13]  /*0640*/  FSETP.GE.AND P0, PT, R8, RZ, PT ;  /* 0x000000ff0800720b */ /* 0x001fda0003f06000 */
[----:B------:R-:W-:Y:S05]  /*0650*/  @!P0 BRA `(.L_x_7) ;  /* 0x0000000000388947 */ /* 0x000fea0003800000 */
[----:B------:R-:W2:Y:S04]  /*0660*/  LDL R8, [R2] ;  /* 0x0000000002087983 */ /* 0x000ea80000100800 */
[----:B------:R-:W3:Y:S01]  /*0670*/  LDL R9, [R2+0x18] ;  /* 0x0000180002097983 */ /* 0x000ee20000100800 */
[----:B------:R-:W-:-:S03]  /*0680*/  UIADD3 UR4, UPT, UPT, UR6, 0x20, URZ ;  /* 0x0000002006047890 */ /* 0x000fc6000fffe0ff */
[----:B------:R-:W-:Y:S01]  /*0690*/  LDS R11, [R7] ;  /* 0x00000000070b7984 */ /* 0x000fe20000000800 */
[----:B------:R-:W-:-:S06]  /*06a0*/  ULEA UR4, UR5, UR4, 0x18 ;  /* 0x0000000405047291 */ /* 0x000fcc000f8ec0ff */
[----:B--2---:R-:W-:Y:S02]  /*06b0*/  LEA R8, R8, UR4, 0x2 ;  /* 0x0000000408087c11 */ /* 0x004fe4000f8e10ff */
[----:B---3--:R-:W-:Y:S01]  /*06c0*/  LEA R9, R9, UR4, 0x2 ;  /* 0x0000000409097c11 */ /* 0x008fe2000f8e10ff */
[----:B------:R-:W-:-:S03]  /*06d0*/  UMOV UR4, 0x1 ;  /* 0x0000000100047882 */ /* 0x000fc60000000000 */
[----:B------:R-:W-:Y:S04]  /*06e0*/  LDS R8, [R8] ;  /* 0x0000000008087984 */ /* 0x000fe80000000800 */
[----:B------:R-:W0:Y:S02]  /*06f0*/  LDS R9, [R9] ;  /* 0x0000000009097984 */ /* 0x000e240000000800 */
[----:B0-----:R-:W-:-:S04]  /*0700*/  FMUL R10, R8, R9 ;  /* 0x00000009080a7220 */ /* 0x001fc80000400000 */
[----:B------:R-:W-:-:S04]  /*0710*/  FFMA R10, R4, R10, R5 ;  /* 0x0000000a040a7223 */ /* 0x000fc80000000005 */
[----:B------:R-:W-:-:S05]  /*0720*/  FADD R10, R10, R11 ;  /* 0x0000000b0a0a7221 */ /* 0x000fca0000000000 */
[----:B------:R0:W-:Y:S02]  /*0730*/  STS [R7], R10 ;  /* 0x0000000a07007388 */ /* 0x0001e40000000800 */
.L_x_7:
[----:B------:R-:W1:Y:S02]  /*0740*/  LDS R8, [UR10+0x124] ;  /* 0x0001240aff087984 */ /* 0x000e640008000800 */
[----:B-1----:R-:W-:-:S13]  /*0750*/  FSETP.GE.AND P0, PT, R8, RZ, PT ;  /* 0x000000ff0800720b */ /* 0x002fda0003f06000 */
[----:B------:R-:W-:Y:S05]  /*0760*/  @!P0 BRA `(.L_x_8) ;  /* 0x0000000000448947 */ /* 0x000fea0003800000 */
[----:B------:R-:W1:Y:S02]  /*0770*/  LDS R8, [UR10+0x24] ;  /* 0x0000240aff087984 */ /* 0x000e640008000800 */
[----:B-1----:R-:W-:-:S13]  /*0780*/  FSETP.GE.AND P0, PT, R8, RZ, PT ;  /* 0x000000ff0800720b */ /* 0x002fda0003f06000 */
[----:B------:R-:W-:Y:S05]  /*0790*/  @!P0 BRA `(.L_x_8) ;  /* 0x0000000000388947 */ /* 0x000fea0003800000 */
[----:B------:R-:W2:Y:S04]  /*07a0*/  LDL R9, [R2+0x18] ;  /* 0x0000180002097983 */ /* 0x000ea80000100800 */
[----:B------:R-:W0:Y:S01]  /*07b0*/  LDL R8, [R2] ;  /* 0x0000000002087983 */ /* 0x000e220000100800 */
[----:B------:R-:W-:-:S03]  /*07c0*/  UIADD3 UR7, UPT, UPT, UR6, 0x20, URZ ;  /* 0x0000002006077890 */ /* 0x000fc6000fffe0ff */
[----:B------:R-:W-:Y:S01]  /*07d0*/  LDS R11, [R7] ;  /* 0x00000000070b7984 */ /* 0x000fe20000000800 */
[----:B------:R-:W-:Y:S02]  /*07e0*/  ULEA UR7, UR5, UR7, 0x18 ;  /* 0x0000000705077291 */ /* 0x000fe4000f8ec0ff */
[----:B------:R-:W-:-:S04]  /*07f0*/  UIADD3 UR4, UPT, UPT, UR4, 0x1, URZ ;  /* 0x0000000104047890 */ /* 0x000fc8000fffe0ff */
[----:B--2---:R-:W-:Y:S02]  /*0800*/  LEA R9, R9, UR7, 0x2 ;  /* 0x0000000709097c11 */ /* 0x004fe4000f8e10ff */
[----:B0-----:R-:W-:-:S04]  /*0810*/  LEA R10, R8, UR7, 0x2 ;  /* 0x00000007080a7c11 */ /* 0x001fc8000f8e10ff */
[----:B------:R-:W-:Y:S04]  /*0820*/  LDS R9, [R9+0x4] ;  /* 0x0000040009097984 */ /* 0x000fe80000000800 */
[----:B------:R-:W0:Y:S02]  /*0830*/  LDS R8, [R10+0x4] ;  /* 0x000004000a087984 */ /* 0x000e240000000800 */
[----:B0-----:R-:W-:-:S04]  /*0840*/  FMUL R8, R8, R9 ;  /* 0x0000000908087220 */ /* 0x001fc80000400000 */
[----:B------:R-:W-:-:S04]  /*0850*/  FFMA R8, R4, R8, R5 ;  /* 0x0000000804087223 */ /* 0x000fc80000000005 */
[----:B------:R-:W-:-:S05]  /*0860*/  FADD R8, R8, R11 ;  /* 0x0000000b08087221 */ /* 0x000fca0000000000 */
[----:B------:R1:W-:Y:S02]  /*0870*/  STS [R7], R8 ;  /* 0x0000000807007388 */ /* 0x0003e40000000800 */
.L_x_8:
[----:B-1----:R-:W1:Y:S02]  /*0880*/  LDS R8, [UR10+0x128] ;  /* 0x0001280aff087984 */ /* 0x002e640008000800 */
        /* <DEDUP_REMOVED lines=19> */
.L_x_9:
        /* <DEDUP_REMOVED lines=20> */
.L_x_10:
        /* <DEDUP_REMOVED lines=20> */
.L_x_11:
        /* <DEDUP_REMOVED lines=20> */
.L_x_12:
        /* <DEDUP_REMOVED lines=20> */
.L_x_13:
        /* <DEDUP_REMOVED lines=20> */
.L_x_14:
        /* <DEDUP_REMOVED lines=20> */
.L_x_15:
        /* <DEDUP_REMOVED lines=20> */
.L_x_16:
        /* <DEDUP_REMOVED lines=20> */
.L_x_17:
        /* <DEDUP_REMOVED lines=20> */
.L_x_18:
        /* <DEDUP_REMOVED lines=20> */
.L_x_19:
        /* <DEDUP_REMOVED lines=20> */
.L_x_20:
        /* <DEDUP_REMOVED lines=20> */
.L_x_21:
        /* <DEDUP_REMOVED lines=20> */
.L_x_22:
        /* <DEDUP_REMOVED lines=20> */
.L_x_23:
        /* <DEDUP_REMOVED lines=20> */
.L_x_24:
        /* <DEDUP_REMOVED lines=20> */
.L_x_25:
        /* <DEDUP_REMOVED lines=20> */
.L_x_26:
        /* <DEDUP_REMOVED lines=20> */
.L_x_27:
        /* <DEDUP_REMOVED lines=20> */
.L_x_28:
        /* <DEDUP_REMOVED lines=20> */
.L_x_29:
        /* <DEDUP_REMOVED lines=20> */
.L_x_30:
        /* <DEDUP_REMOVED lines=20> */
.L_x_31:
        /* <DEDUP_REMOVED lines=20> */
.L_x_32:
        /* <DEDUP_REMOVED lines=20> */
.L_x_33:
        /* <DEDUP_REMOVED lines=20> */
.L_x_34:
        /* <DEDUP_REMOVED lines=20> */
.L_x_35:
        /* <DEDUP_REMOVED lines=20> */
.L_x_36:
        /* <DEDUP_REMOVED lines=20> */
.L_x_37:
        /* <DEDUP_REMOVED lines=20> */
.L_x_38:
        /* <DEDUP_REMOVED lines=20> */
.L_x_39:
        /* <DEDUP_REMOVED lines=20> */
.L_x_40:
        /* <DEDUP_REMOVED lines=20> */
.L_x_41:
        /* <DEDUP_REMOVED lines=20> */
.L_x_42:
        /* <DEDUP_REMOVED lines=20> */
.L_x_43:
        /* <DEDUP_REMOVED lines=20> */
.L_x_44:
        /* <DEDUP_REMOVED lines=20> */
.L_x_45:
        /* <DEDUP_REMOVED lines=20> */
.L_x_46:
        /* <DEDUP_REMOVED lines=20> */
.L_x_47:
        /* <DEDUP_REMOVED lines=20> */
.L_x_48:
        /* <DEDUP_REMOVED lines=20> */
.L_x_49:
        /* <DEDUP_REMOVED lines=20> */
.L_x_50:
        /* <DEDUP_REMOVED lines=20> */
.L_x_51:
        /* <DEDUP_REMOVED lines=20> */
.L_x_52:
        /* <DEDUP_REMOVED lines=20> */
.L_x_53:
        /* <DEDUP_REMOVED lines=20> */
.L_x_54:
        /* <DEDUP_REMOVED lines=20> */
.L_x_55:
        /* <DEDUP_REMOVED lines=20> */
.L_x_56:
        /* <DEDUP_REMOVED lines=20> */
.L_x_57:
        /* <DEDUP_REMOVED lines=20> */
.L_x_58:
        /* <DEDUP_REMOVED lines=20> */
.L_x_59:
        /* <DEDUP_REMOVED lines=20> */
.L_x_60:
        /* <DEDUP_REMOVED lines=20> */
.L_x_61:
        /* <DEDUP_REMOVED lines=20> */
.L_x_62:
        /* <DEDUP_REMOVED lines=20> */
.L_x_63:
        /* <DEDUP_REMOVED lines=20> */
.L_x_64:
        /* <DEDUP_REMOVED lines=20> */
.L_x_65:
        /* <DEDUP_REMOVED lines=20> */
.L_x_66:
        /* <DEDUP_REMOVED lines=20> */
.L_x_67:
        /* <DEDUP_REMOVED lines=20> */
.L_x_68:
        /* <DEDUP_REMOVED lines=20> */
.L_x_69:
        /* <DEDUP_REMOVED lines=8> */
[----:B------:R-:W-:Y:S02]  /*5540*/  UIADD3 UR6, UPT, UPT, UR6, 0x20, URZ ;  /* 0x0000002006067890 */ /* 0x000fe4000fffe0ff */
[----:B------:R-:W-:Y:S01]  /*5550*/  UIADD3 UR4, UPT, UPT, UR4, 0x1, URZ ;  /* 0x0000000104047890 */ /* 0x000fe2000fffe0ff */
[----:B------:R-:W-:Y:S01]  /*5560*/  LDS R11, [R7] ;  /* 0x00000000070b7984 */ /* 0x000fe20000000800 */
[----:B------:R-:W-:-:S06]  /*5570*/  ULEA UR6, UR5, UR6, 0x18 ;  /* 0x0000000605067291 */ /* 0x000fcc000f8ec0ff */
        /* <DEDUP_REMOVED lines=8> */
.L_x_70:
[----:B------:R-:W-:-:S07]  /*5600*/  I2FP.F32.U32 R5, UR4 ;  /* 0x0000000400057c45 */ /* 0x000fce0008201000 */
.L_x_6:
[----:B------:R-:W-:Y:S05]  /*5610*/  BSYNC.RECONVERGENT B0 ;  /* 0x0000000000007941 */ /* 0x000fea0003800200 */
.L_x_5:
[----:B------:R-:W-:Y:S01]  /*5620*/  BAR.SYNC.DEFER_BLOCKING 0x0 ;  /* 0x0000000000007b1d */ /* 0x000fe20000010000 */
[----:B------:R-:W-:-:S05]  /*5630*/  LOP3.LUT P0, RZ, R15, R14, RZ, 0xfc, !PT ;  /* 0x0000000e0fff7212 */ /* 0x000fca000780fcff */
[----:B------:R-:W-:Y:S08]  /*5640*/  BSSY.RECONVERGENT B0, `(.L_x_71) ;  /* 0x0000079000007945 */ /* 0x000ff00003800200 */
[----:B------:R-:W-:Y:S05]  /*5650*/  @P0 BRA `(.L_x_72) ;  /* 0x0000000400dc0947 */ /* 0x000fea0003800000 */
[----:B------:R-:W2:Y:S01]  /*5660*/  S2UR UR5, SR_CgaCtaId ;  /* 0x00000000000579c3 */ /* 0x000ea20000008800 */
[----:B------:R-:W-:Y:S01]  /*5670*/  UMOV UR4, 0x400 ;  /* 0x0000040000047882 */ /* 0x000fe20000000000 */
[----:B------:R-:W0:Y:S01]  /*5680*/  MUFU.RCP R4, R5 ;  /* 0x0000000500047308 */ /* 0x000e220000001000 */
[----:B------:R-:W-:Y:S01]  /*5690*/  BSSY.RECONVERGENT B1, `(.L_x_73) ;  /* 0x000000e000017945 */ /* 0x000fe20003800200 */
[----:B01----:R-:W-:-:S04]  /*56a0*/  FFMA R7, R4, -R5, 1 ;  /* 0x3f80000004077423 */ /* 0x003fc80000000805 */
[----:B------:R-:W-:Y:S01]  /*56b0*/  FFMA R7, R4, R7, R4 ;  /* 0x0000000704077223 */ /* 0x000fe20000000004 */
[----:B--2---:R-:W-:-:S09]  /*56c0*/  ULEA UR4, UR5, UR4, 0x18 ;  /* 0x0000000405047291 */ /* 0x004fd2000f8ec0ff */
[----:B------:R-:W0:Y:S02]  /*56d0*/  LDS R2, [UR4] ;  /* 0x00000004ff027984 */ /* 0x000e240008000800 */
[----:B0-----:R-:W0:Y:S01]  /*56e0*/  FCHK P0, R2, R5 ;  /* 0x0000000502007302 */ /* 0x001e220000000000 */
[----:B------:R-:W-:-:S04]  /*56f0*/  FFMA R4, R2, R7, RZ ;  /* 0x0000000702047223 */ /* 0x000fc800000000ff */
[----:B------:R-:W-:-:S04]  /*5700*/  FFMA R8, R4, -R5, R2 ;  /* 0x8000000504087223 */ /* 0x000fc80000000002 */
[----:B------:R-:W-:Y:S01]  /*5710*/  FFMA R7, R7, R8, R4 ;  /* 0x0000000807077223 */ /* 0x000fe20000000004 */
[----:B0-----:R-:W-:Y:S06]  /*5720*/  @!P0 BRA `(.L_x_74) ;  /* 0x0000000000108947 */ /* 0x001fec0003800000 */
[----:B------:R-:W-:Y:S01]  /*5730*/  IMAD.MOV.U32 R4, RZ, RZ, R2 ;  /* 0x000000ffff047224 */ /* 0x000fe200078e0002 */
[----:B------:R-:W-:-:S07]  /*5740*/  MOV R16, 0x5760 ;  /* 0x0000576000107802 */ /* 0x000fce0000000f00 */
[----:B------:R-:W-:Y:S05]  /*5750*/  CALL.REL.NOINC `($__internal_0_$__cuda_sm3x_div_rn_noftz_f32_slowpath) ;  /* 0x0000000400d07944 */ /* 0x000fea0003c00000 */
[----:B------:R-:W-:-:S07]  /*5760*/  IMAD.MOV.U32 R7, RZ, RZ, R4 ;  /* 0x000000ffff077224 */ /* 0x000fce00078e0004 */
.L_x_74:
[----:B------:R-:W-:Y:S05]  /*5770*/  BSYNC.RECONVERGENT B1 ;  /* 0x0000000000017941 */ /* 0x000fea0003800200 */
.L_x_73:
[----:B------:R-:W0:Y:S01]  /*5780*/  S2UR UR5, SR_CgaCtaId ;  /* 0x00000000000579c3 */ /* 0x000e220000008800 */
[----:B------:R-:W-:Y:S01]  /*5790*/  UMOV UR4, 0x400 ;  /* 0x0000040000047882 */ /* 0x000fe20000000000 */
[----:B------:R-:W1:Y:S01]  /*57a0*/  MUFU.RCP R2, R5 ;  /* 0x0000000500027308 */ /* 0x000e620000001000 */
[----:B------:R-:W-:Y:S01]  /*57b0*/  BSSY.RECONVERGENT B1, `(.L_x_75) ;  /* 0x000000d000017945 */ /* 0x000fe20003800200 */
[----:B-1----:R-:W-:-:S04]  /*57c0*/  FFMA R9, R2, -R5, 1 ;  /* 0x3f80000002097423 */ /* 0x002fc80000000805 */
[----:B------:R-:W-:Y:S01]  /*57d0*/  FFMA R2, R2, R9, R2 ;  /* 0x0000000902027223 */ /* 0x000fe20000000002 */
[----:B0-----:R-:W-:-:S09]  /*57e0*/  ULEA UR4, UR5, UR4, 0x18 ;  /* 0x0000000405047291 */ /* 0x001fd2000f8ec0ff */
[----:B------:R-:W0:Y:S02]  /*57f0*/  LDS R4, [UR4+0x4] ;  /* 0x00000404ff047984 */ /* 0x000e240008000800 */
[----:B0-----:R-:W0:Y:S01]  /*5800*/  FCHK P0, R4, R5 ;  /* 0x0000000504007302 */ /* 0x001e220000000000 */
[----:B------:R-:W-:-:S04]  /*5810*/  FFMA R9, R2, R4, RZ ;  /* 0x0000000402097223 */ /* 0x000fc800000000ff */
[----:B------:R-:W-:-:S04]  /*5820*/  FFMA R8, R9, -R5, R4 ;  /* 0x8000000509087223 */ /* 0x000fc80000000004 */
[----:B------:R-:W-:Y:S01]  /*5830*/  FFMA R8, R2, R8, R9 ;  /* 0x0000000802087223 */ /* 0x000fe20000000009 */
[----:B0-----:R-:W-:Y:S06]  /*5840*/  @!P0 BRA `(.L_x_76) ;  /* 0x00000000000c8947 */ /* 0x001fec0003800000 */
[----:B------:R-:W-:-:S07]  /*5850*/  MOV R16, 0x5870 ;  /* 0x0000587000107802 */ /* 0x000fce0000000f00 */
[----:B------:R-:W-:Y:S05]  /*5860*/  CALL.REL.NOINC `($__internal_0_$__cuda_sm3x_div_rn_noftz_f32_slowpath) ;  /* 0x00000004008c7944 */ /* 0x000fea0003c00000 */
[----:B------:R-:W-:-:S07]  /*5870*/  IMAD.MOV.U32 R8, RZ, RZ, R4 ;  /* 0x000000ffff087224 */ /* 0x000fce00078e0004 */
.L_x_76:
[----:B------:R-:W-:Y:S05]  /*5880*/  BSYNC.RECONVERGENT B1 ;  /* 0x0000000000017941 */ /* 0x000fea0003800200 */
.L_x_75:
        /* <DEDUP_REMOVED lines=16> */
.L_x_78:
[----:B------:R-:W-:Y:S05]  /*5990*/  BSYNC.RECONVERGENT B1 ;  /* 0x0000000000017941 */ /* 0x000fea0003800200 */
.L_x_77:
[----:B------:R-:W0:Y:S01]  /*59a0*/  S2UR UR5, SR_CgaCtaId ;  /* 0x00000000000579c3 */ /* 0x000e220000008800 */
[----:B------:R-:W-:Y:S01]  /*59b0*/  UMOV UR4, 0x400 ;  /* 0x0000040000047882 */ /* 0x000fe20000000000 */
[----:B------:R-:W1:Y:S01]  /*59c0*/  MUFU.RCP R2, R5 ;  /* 0x0000000500027308 */ /* 0x000e620000001000 */
[----:B------:R-:W-:Y:S01]  /*59d0*/  BSSY.RECONVERGENT B1, `(.L_x_79) ;  /* 0x000000f000017945 */ /* 0x000fe20003800200 */
[----:B-1----:R-:W-:-:S04]  /*59e0*/  FFMA R9, R2, -R5, 1 ;  /* 0x3f80000002097423 */ /* 0x002fc80000000805 */
[----:B------:R-:W-:Y:S01]  /*59f0*/  FFMA R2, R2, R9, R2 ;  /* 0x0000000902027223 */ /* 0x000fe20000000002 */
[----:B0-----:R-:W-:Y:S01]  /*5a00*/  ULEA UR4, UR5, UR4, 0x18 ;  /* 0x0000000405047291 */ /* 0x001fe2000f8ec0ff */
[----:B------:R-:W-:-:S04]  /*5a10*/  FMUL R9, R7, R7 ;  /* 0x0000000707097220 */ /* 0x000fc80000400000 */
[----:B------:R-:W-:-:S04]  /*5a20*/  FADD R10, -R9, R10 ;  /* 0x0000000a090a7221 */ /* 0x000fc80000000100 */
        /* <DEDUP_REMOVED lines=9> */
.L_x_80:
[----:B------:R-:W-:Y:S05]  /*5ac0*/  BSYNC.RECONVERGENT B1 ;  /* 0x0000000000017941 */ /* 0x000fea0003800200 */
.L_x_79:
[----:B------:R-:W0:Y:S01]  /*5ad0*/  S2UR UR5, SR_CgaCtaId ;  /* 0x00000000000579c3 */ /* 0x000e220000008800 */
[----:B------:R-:W-:Y:S01]  /*5ae0*/  UMOV UR4, 0x400 ;  /* 0x0000040000047882 */ /* 0x000fe20000000000 */
[----:B------:R-:W1:Y:S01]  /*5af0*/  MUFU.RCP R2, R5 ;  /* 0x0000000500027308 */ /* 0x000e620000001000 */
[----:B------:R-:W-:Y:S01]  /*5b00*/  FMUL R12, R8, R8 ;  /* 0x00000008080c7220 */ /* 0x000fe20000400000 */
[----:B------:R-:W-:Y:S03]  /*5b10*/  BSSY.RECONVERGENT B1, `(.L_x_81) ;  /* 0x000000e000017945 */ /* 0x000fe60003800200 */
[----:B------:R-:W-:Y:S01]  /*5b20*/  FADD R11, -R12, R11 ;  /* 0x0000000b0c0b7221 */ /* 0x000fe20000000100 */
        /* <DEDUP_REMOVED lines=12> */
.L_x_82:
[----:B------:R-:W-:Y:S05]  /*5bf0*/  BSYNC.RECONVERGENT B1 ;  /* 0x0000000000017941 */ /* 0x000fea0003800200 */
.L_x_81:
[----:B------:R-:W-:Y:S01]  /*5c00*/  FADD R9, R9, R12 ;  /* 0x0000000c09097221 */ /* 0x000fe20000000000 */
[----:B------:R-:W-:Y:S01]  /*5c10*/  FADD R10, R10, R11 ;  /* 0x0000000b0a0a7221 */ /* 0x000fe20000000000 */
[----:B------:R-:W-:Y:S01]  /*5c20*/  FADD R5, R7, R7 ;  /* 0x0000000707057221 */ /* 0x000fe20000000000 */
[----:B------:R-:W-:Y:S01]  /*5c30*/  FFMA R13, R8, -R7, R13 ;  /* 0x80000007080d7223 */ /* 0x000fe2000000000d */
[----:B------:R-:W-:Y:S01]  /*5c40*/  FADD R9, R9, 6.5025000572204589844 ;  /* 0x40d0147b09097421 */ /* 0x000fe20000000000 */
[----:B------:R-:W-:Y:S01]  /*5c50*/  FADD R10, R10, 58.52249908447265625 ;  /* 0x426a170a0a0a7421 */ /* 0x000fe20000000000 */
[----:B------:R-:W-:Y:S01]  /*5c60*/  FFMA R4, R5, R8, 6.5025000572204589844 ;  /* 0x40d0147b05047423 */ /* 0x000fe20000000008 */
[----:B------:R-:W-:Y:S02]  /*5c70*/  BSSY.RECONVERGENT B1, `(.L_x_83) ;  /* 0x0000011000017945 */ /* 0x000fe40003800200 */
[----:B------:R-:W-:Y:S01]  /*5c80*/  FMUL R9, R9, R10 ;  /* 0x0000000a09097220 */ /* 0x000fe20000400000 */
[----:B------:R-:W-:-:S03]  /*5c90*/  IMAD.MOV.U32 R10, RZ, RZ, 0x40000000 ;  /* 0x40000000ff0a7424 */ /* 0x000fc600078e00ff */
[----:B------:R-:W0:Y:S01]  /*5ca0*/  MUFU.RCP R2, R9 ;  /* 0x0000000900027308 */ /* 0x000e220000001000 */
[----:B------:R-:W-:-:S04]  /*5cb0*/  FFMA R13, R13, R10, 58.52249908447265625 ;  /* 0x426a170a0d0d7423 */ /* 0x000fc8000000000a */
[----:B------:R-:W-:-:S04]  /*5cc0*/  FMUL R4, R4, R13 ;  /* 0x0000000d04047220 */ /* 0x000fc80000400000 */
[----:B------:R-:W1:Y:S01]  /*5cd0*/  FCHK P0, R4, R9 ;  /* 0x0000000904007302 */ /* 0x000e620000000000 */
[----:B0-----:R-:W-:-:S04]  /*5ce0*/  FFMA R5, -R9, R2, 1 ;  /* 0x3f80000009057423 */ /* 0x001fc80000000102 */
[----:B------:R-:W-:-:S04]  /*5cf0*/  FFMA R5, R2, R5, R2 ;  /* 0x0000000502057223 */ /* 0x000fc80000000002 */
[----:B------:R-:W-:-:S04]  /*5d00*/  FFMA R2, R4, R5, RZ ;  /* 0x0000000504027223 */ /* 0x000fc800000000ff */
[----:B------:R-:W-:-:S04]  /*5d10*/  FFMA R7, -R9, R2, R4 ;  /* 0x0000000209077223 */ /* 0x000fc80000000104 */
[----:B------:R-:W-:Y:S01]  /*5d20*/  FFMA R2, R5, R7, R2 ;  /* 0x0000000705027223 */ /* 0x000fe20000000002 */
[----:B-1----:R-:W-:Y:S06]  /*5d30*/  @!P0 BRA `(.L_x_84) ;  /* 0x0000000000108947 */ /* 0x002fec0003800000 */
[----:B------:R-:W-:Y:S01]  /*5d40*/  IMAD.MOV.U32 R5, RZ, RZ, R9 ;  /* 0x000000ffff057224 */ /* 0x000fe200078e0009 */
[----:B------:R-:W-:-:S07]  /*5d50*/  MOV R16, 0x5d70 ;  /* 0x00005d7000107802 */ /* 0x000fce0000000f00 */
[----:B------:R-:W-:Y:S05]  /*5d60*/  CALL.REL.NOINC `($__internal_0_$__cuda_sm3x_div_rn_noftz_f32_slowpath) ;  /* 0x00000000004c7944 */ /* 0x000fea0003c00000 */
[----:B------:R-:W-:-:S07]  /*5d70*/  IMAD.MOV.U32 R2, RZ, RZ, R4 ;  /* 0x000000ffff027224 */ /* 0x000fce00078e0004 */
.L_x_84:
[----:B------:R-:W-:Y:S05]  /*5d80*/  BSYNC.RECONVERGENT B1 ;  /* 0x0000000000017941 */ /* 0x000fea0003800200 */
.L_x_83:
[----:B------:R-:W0:Y:S01]  /*5d90*/  S2UR UR5, SR_CgaCtaId ;  /* 0x00000000000579c3 */ /* 0x000e220000008800 */
[----:B------:R-:W-:Y:S02]  /*5da0*/  UMOV UR4, 0x400 ;  /* 0x0000040000047882 */ /* 0x000fe40000000000 */
[----:B0-----:R-:W-:-:S09]  /*5db0*/  ULEA UR4, UR5, UR4, 0x18 ;  /* 0x0000000405047291 */ /* 0x001fd2000f8ec0ff */
[----:B------:R2:W-:Y:S03]  /*5dc0*/  STS [UR4+0x14], R2 ;  /* 0x00001402ff007988 */ /* 0x0005e60008000804 */
.L_x_72:
[----:B------:R-:W-:Y:S05]  /*5dd0*/  BSYNC.RECONVERGENT B0 ;  /* 0x0000000000007941 */ /* 0x000fea0003800200 */
.L_x_71:
[----:B------:R-:W3:Y:S08]  /*5de0*/  S2UR UR5, SR_CgaCtaId ;  /* 0x00000000000579c3 */ /* 0x000ef00000008800 */
[----:B------:R-:W-:Y:S06]  /*5df0*/  BAR.SYNC.DEFER_BLOCKING 0x0 ;  /* 0x0000000000007b1d */ /* 0x000fec0000010000 */
[----:B------:R-:W-:-:S02]  /*5e00*/  UMOV UR4, 0x400 ;  /* 0x0000040000047882 */ /* 0x000fc40000000000 */
[----:B------:R-:W2:Y:S01]  /*5e10*/  LDC.64 R4, c[0x0][0x380] ;  /* 0x0000e000ff047b82 */ /* 0x000ea20000000a00 */
[----:B---3--:R-:W-:-:S09]  /*5e20*/  ULEA UR4, UR5, UR4, 0x18 ;  /* 0x0000000405047291 */ /* 0x008fd2000f8ec0ff */
[----:B01----:R-:W0:Y:S02]  /*5e30*/  LDS R7, [UR4+0x14] ;  /* 0x00001404ff077984 */ /* 0x003e240008000800 */
[----:B------:R-:W1:Y:S02]  /*5e40*/  LDCU UR4, c[0x0][0x398] ;  /* 0x00007300ff0477ac */ /* 0x000e640008000800 */
[----:B-1----:R-:W-:-:S04]  /*5e50*/  IMAD R3, R3, UR4, R0 ;  /* 0x0000000403037c24 */ /* 0x002fc8000f8e0200 */
[----:B--2---:R-:W-:-:S04]  /*5e60*/  IMAD.WIDE R2, R3, 0x4, R4 ;  /* 0x0000000403027825 */ /* 0x004fc800078e0204 */
[----:B0-----:R-:W-:-:S05]  /*5e70*/  FMUL R7, R7, |R6| ;  /* 0x4000000607077220 */ /* 0x001fca0000400000 */
[----:B------:R-:W-:Y:S01]  /*5e80*/  STG.E desc[UR8][R2.64], R7 ;  /* 0x0000000702007986 */ /* 0x000fe2000c101908 */
[----:B------:R-:W-:Y:S05]  /*5e90*/  EXIT ;  /* 0x000000000000794d */ /* 0x000fea0003800000 */
        .weak           $__internal_0_$__cuda_sm3x_div_rn_noftz_f32_slowpath
        .type           $__internal_0_$__cuda_sm3x_div_rn_noftz_f32_slowpath,@function
        .size           $__internal_0_$__cuda_sm3x_div_rn_noftz_f32_slowpath,(.L_x_245 - $__internal_0_$__cuda_sm3x_div_rn_noftz_f32_slowpath)
$__internal_0_$__cuda_sm3x_div_rn_noftz_f32_slowpath:
[--C-:B------:R-:W-:Y:S01]  /*5ea0*/  SHF.R.U32.HI R13, RZ, 0x17, R5.reuse ;  /* 0x00000017ff0d7819 */ /* 0x100fe20000011605 */
[----:B------:R-:W-:Y:S01]  /*5eb0*/  BSSY.RECONVERGENT B2, `(.L_x_85) ;  /* 0x0000063000027945 */ /* 0x000fe20003800200 */
[----:B------:R-:W-:Y:S01]  /*5ec0*/  SHF.R.U32.HI R17, RZ, 0x17, R4 ;  /* 0x00000017ff117819 */ /* 0x000fe20000011604 */
[----:B------:R-:W-:Y:S01]  /*5ed0*/  IMAD.MOV.U32 R19, RZ, RZ, R5 ;  /* 0x000000ffff137224 */ /* 0x000fe200078e0005 */
[----:B------:R-:W-:Y:S02]  /*5ee0*/  LOP3.LUT R13, R13, 0xff, RZ, 0xc0, !PT ;  /* 0x000000ff0d0d7812 */ /* 0x000fe400078ec0ff */
[----:B------:R-:W-:-:S03]  /*5ef0*/  LOP3.LUT R20, R17, 0xff, RZ, 0xc0, !PT ;  /* 0x000000ff11147812 */ /* 0x000fc600078ec0ff */
[----:B------:R-:W-:Y:S02]  /*5f00*/  VIADD R21, R13, 0xffffffff ;  /* 0xffffffff0d157836 */ /* 0x000fe40000000000 */
[----:B------:R-:W-:-:S03]  /*5f10*/  VIADD R18, R20, 0xffffffff ;  /* 0xffffffff14127836 */ /* 0x000fc60000000000 */
[----:B------:R-:W-:-:S04]  /*5f20*/  ISETP.GT.U32.AND P0, PT, R21, 0xfd, PT ;  /* 0x000000fd1500780c */ /* 0x000fc80003f04070 */
[----:B------:R-:W-:-:S13]  /*5f30*/  ISETP.GT.U32.OR P0, PT, R18, 0xfd, P0 ;  /* 0x000000fd1200780c */ /* 0x000fda0000704470 */
[----:B------:R-:W-:Y:S01]  /*5f40*/  @!P0 IMAD.MOV.U32 R17, RZ, RZ, RZ ;  /* 0x000000ffff118224 */ /* 0x000fe200078e00ff */
[----:B------:R-:W-:Y:S06]  /*5f50*/  @!P0 BRA `(.L_x_86) ;  /* 0x00000000005c8947 */ /* 0x000fec0003800000 */
[----:B------:R-:W-:Y:S02]  /*5f60*/  FSETP.GTU.FTZ.AND P0, PT, |R4|, +INF , PT ;  /* 0x7f8000000400780b */ /* 0x000fe40003f1c200 */
[----:B------:R-:W-:-:S04]  /*5f70*/  FSETP.GTU.FTZ.AND P1, PT, |R5|, +INF , PT ;  /* 0x7f8000000500780b */ /* 0x000fc80003f3c200 */
[----:B------:R-:W-:-:S13]  /*5f80*/  PLOP3.LUT P0, PT, P0, P1, PT, 0xf8, 0x8f ;  /* 0x00000000008f781c */ /* 0x000fda0000703f70 */
[----:B------:R-:W-:Y:S05]  /*5f90*/  @P0 BRA `(.L_x_87) ;  /* 0x00000004004c0947 */ /* 0x000fea0003800000 */
[----:B------:R-:W-:-:S13]  /*5fa0*/  LOP3.LUT P0, RZ, R19, 0x7fffffff, R4, 0xc8, !PT ;  /* 0x7fffffff13ff7812 */ /* 0x000fda000780c804 */
[----:B------:R-:W-:Y:S05]  /*5fb0*/  @!P0 BRA `(.L_x_88) ;  /* 0x00000004003c8947 */ /* 0x000fea0003800000 */
[C---:B------:R-:W-:Y:S02]  /*5fc0*/  FSETP.NEU.FTZ.AND P2, PT, |R4|.reuse, +INF , PT ;  /* 0x7f8000000400780b */ /* 0x040fe40003f5d200 */
[----:B------:R-:W-:Y:S02]  /*5fd0*/  FSETP.NEU.FTZ.AND P1, PT, |R5|, +INF , PT ;  /* 0x7f8000000500780b */ /* 0x000fe40003f3d200 */
[----:B------:R-:W-:-:S11]  /*5fe0*/  FSETP.NEU.FTZ.AND P0, PT, |R4|, +INF , PT ;  /* 0x7f8000000400780b */ /* 0x000fd60003f1d200 */
[----:B------:R-:W-:Y:S05]  /*5ff0*/  @!P1 BRA !P2, `(.L_x_88) ;  /* 0x00000004002c9947 */ /* 0x000fea0005000000 */
[----:B------:R-:W-:-:S04]  /*6000*/  LOP3.LUT P2, RZ, R4, 0x7fffffff, RZ, 0xc0, !PT ;  /* 0x7fffffff04ff7812 */ /* 0x000fc8000784c0ff */
[----:B------:R-:W-:-:S13]  /*6010*/  PLOP3.LUT P1, PT, P1, P2, PT, 0x2f, 0xf2 ;  /* 0x0000000000f2781c */ /* 0x000fda0000f24577 */
[----:B------:R-:W-:Y:S05]  /*6020*/  @P1 BRA `(.L_x_89) ;  /* 0x0000000400181947 */ /* 0x000fea0003800000 */
[----:B------:R-:W-:-:S04]  /*6030*/  LOP3.LUT P1, RZ, R19, 0x7fffffff, RZ, 0xc0, !PT ;  /* 0x7fffffff13ff7812 */ /* 0x000fc8000782c0ff */
[----:B------:R-:W-:-:S13]  /*6040*/  PLOP3.LUT P0, PT, P0, P1, PT, 0x2f, 0xf2 ;  /* 0x0000000000f2781c */ /* 0x000fda0000702577 */
[----:B------:R-:W-:Y:S05]  /*6050*/  @P0 BRA `(.L_x_90) ;  /* 0x0000000400000947 */ /* 0x000fea0003800000 */
[----:B------:R-:W-:Y:S02]  /*6060*/  ISETP.GE.AND P0, PT, R18, RZ, PT ;  /* 0x000000ff1200720c */ /* 0x000fe40003f06270 */
[----:B------:R-:W-:-:S11]  /*6070*/  ISETP.GE.AND P1, PT, R21, RZ, PT ;  /* 0x000000ff1500720c */ /* 0x000fd60003f26270 */
[----:B------:R-:W-:Y:S02]  /*6080*/  @P0 IMAD.MOV.U32 R17, RZ, RZ, RZ ;  /* 0x000000ffff110224 */ /* 0x000fe400078e00ff */
[----:B------:R-:W-:Y:S01]  /*6090*/  @!P0 FFMA R4, R4, 1.84467440737095516160e+19, RZ ;  /* 0x5f80000004048823 */ /* 0x000fe200000000ff */
[----:B------:R-:W-:Y:S02]  /*60a0*/  @!P0 IMAD.MOV.U32 R17, RZ, RZ, -0x40 ;  /* 0xffffffc0ff118424 */ /* 0x000fe400078e00ff */
[----:B------:R-:W-:Y:S02]  /*60b0*/  @!P1 FFMA R19, R5, 1.84467440737095516160e+19, RZ ;  /* 0x5f80000005139823 */ /* 0x000fe400000000ff */
[----:B------:R-:W-:-:S07]  /*60c0*/  @!P1 VIADD R17, R17, 0x40 ;  /* 0x0000004011119836 */ /* 0x000fce0000000000 */
.L_x_86:
[----:B------:R-:W-:Y:S01]  /*60d0*/  LEA R18, R13, 0xc0800000, 0x17 ;  /* 0xc08000000d127811 */ /* 0x000fe200078eb8ff */
[----:B------:R-:W-:Y:S01]  /*60e0*/  VIADD R20, R20, 0xffffff81 ;  /* 0xffffff8114147836 */ /* 0x000fe20000000000 */
[----:B------:R-:W-:Y:S03]  /*60f0*/  BSSY.RECONVERGENT B3, `(.L_x_91) ;  /* 0x0000035000037945 */ /* 0x000fe60003800200 */
[----:B------:R-:W-:Y:S02]  /*6100*/  IMAD.IADD R22, R19, 0x1, -R18 ;  /* 0x0000000113167824 */ /* 0x000fe400078e0a12 */
[C---:B------:R-:W-:Y:S01]  /*6110*/  IMAD R4, R20.reuse, -0x800000, R4 ;  /* 0xff80000014047824 */ /* 0x040fe200078e0204 */
[----:B------:R-:W-:Y:S01]  /*6120*/  IADD3 R20, PT, PT, R20, 0x7f, -R13 ;  /* 0x0000007f14147810 */ /* 0x000fe20007ffe80d */
[----:B------:R-:W0:Y:S01]  /*6130*/  MUFU.RCP R19, R22 ;  /* 0x0000001600137308 */ /* 0x000e220000001000 */
[----:B------:R-:W-:-:S03]  /*6140*/  FADD.FTZ R21, -R22, -RZ ;  /* 0x800000ff16157221 */ /* 0x000fc60000010100 */
[----:B------:R-:W-:Y:S02]  /*6150*/  IMAD.IADD R20, R20, 0x1, R17 ;  /* 0x0000000114147824 */ /* 0x000fe400078e0211 */
[----:B0-----:R-:W-:-:S04]  /*6160*/  FFMA R18, R19, R21, 1 ;  /* 0x3f80000013127423 */ /* 0x001fc80000000015 */
[----:B------:R-:W-:-:S04]  /*6170*/  FFMA R19, R19, R18, R19 ;  /* 0x0000001213137223 */ /* 0x000fc80000000013 */
[----:B------:R-:W-:-:S04]  /*6180*/  FFMA R18, R4, R19, RZ ;  /* 0x0000001304127223 */ /* 0x000fc800000000ff */
[----:B------:R-:W-:-:S04]  /*6190*/  FFMA R23, R21, R18, R4 ;  /* 0x0000001215177223 */ /* 0x000fc80000000004 */
[----:B------:R-:W-:-:S04]  /*61a0*/  FFMA R18, R19, R23, R18 ;  /* 0x0000001713127223 */ /* 0x000fc80000000012 */
[----:B------:R-:W-:-:S04]  /*61b0*/  FFMA R21, R21, R18, R4 ;  /* 0x0000001215157223 */ /* 0x000fc80000000004 */
[----:B------:R-:W-:-:S05]  /*61c0*/  FFMA R4, R19, R21, R18 ;  /* 0x0000001513047223 */ /* 0x000fca0000000012 */
[----:B------:R-:W-:-:S04]  /*61d0*/  SHF.R.U32.HI R13, RZ, 0x17, R4 ;  /* 0x00000017ff0d7819 */ /* 0x000fc80000011604 */
[----:B------:R-:W-:-:S05]  /*61e0*/  LOP3.LUT R13, R13, 0xff, RZ, 0xc0, !PT ;  /* 0x000000ff0d0d7812 */ /* 0x000fca00078ec0ff */
[----:B------:R-:W-:-:S04]  /*61f0*/  IMAD.IADD R22, R13, 0x1, R20 ;  /* 0x000000010d167824 */ /* 0x000fc800078e0214 */
[----:B------:R-:W-:-:S05]  /*6200*/  VIADD R13, R22, 0xffffffff ;  /* 0xffffffff160d7836 */ /* 0x000fca0000000000 */
[----:B------:R-:W-:-:S13]  /*6210*/  ISETP.GE.U32.AND P0, PT, R13, 0xfe, PT ;  /* 0x000000fe0d00780c */ /* 0x000fda0003f06070 */
[----:B------:R-:W-:Y:S05]  /*6220*/  @!P0 BRA `(.L_x_92) ;  /* 0x0000000000808947 */ /* 0x000fea0003800000 */
[----:B------:R-:W-:-:S13]  /*6230*/  ISETP.GT.AND P0, PT, R22, 0xfe, PT ;  /* 0x000000fe1600780c */ /* 0x000fda0003f04270 */
[----:B------:R-:W-:Y:S05]  /*6240*/  @P0 BRA `(.L_x_93) ;  /* 0x00000000006c0947 */ /* 0x000fea0003800000 */
[----:B------:R-:W-:-:S13]  /*6250*/  ISETP.GE.AND P0, PT, R22, 0x1, PT ;  /* 0x000000011600780c */ /* 0x000fda0003f06270 */
[----:B------:R-:W-:Y:S05]  /*6260*/  @P0 BRA `(.L_x_94) ;  /* 0x0000000000740947 */ /* 0x000fea0003800000 */
[----:B------:R-:W-:Y:S02]  /*6270*/  ISETP.GE.AND P0, PT, R22, -0x18, PT ;  /* 0xffffffe81600780c */ /* 0x000fe40003f06270 */
[----:B------:R-:W-:-:S11]  /*6280*/  LOP3.LUT R4, R4, 0x80000000, RZ, 0xc0, !PT ;  /* 0x8000000004047812 */ /* 0x000fd600078ec0ff */
[----:B------:R-:W-:Y:S05]  /*6290*/  @!P0 BRA `(.L_x_94) ;  /* 0x0000000000688947 */ /* 0x000fea0003800000 */
[-CC-:B------:R-:W-:Y:S01]  /*62a0*/  FFMA.RZ R13, R19, R21.reuse, R18.reuse ;  /* 0x00000015130d7223 */ /* 0x180fe2000000c012 */
[C---:B------:R-:W-:Y:S01]  /*62b0*/  VIADD R20, R22.reuse, 0x20 ;  /* 0x0000002016147836 */ /* 0x040fe20000000000 */
[C---:B------:R-:W-:Y:S02]  /*62c0*/  ISETP.NE.AND P2, PT, R22.reuse, RZ, PT ;  /* 0x000000ff1600720c */ /* 0x040fe40003f45270 */
[----:B------:R-:W-:Y:S02]  /*62d0*/  ISETP.NE.AND P1, PT, R22, RZ, PT ;  /* 0x000000ff1600720c */ /* 0x000fe40003f25270 */
[----:B------:R-:W-:Y:S01]  /*62e0*/  LOP3.LUT R17, R13, 0x7fffff, RZ, 0xc0, !PT ;  /* 0x007fffff0d117812 */ /* 0x000fe200078ec0ff */
[CCC-:B------:R-:W-:Y:S01]  /*62f0*/  FFMA.RP R13, R19.reuse, R21.reuse, R18.reuse ;  /* 0x00000015130d7223 */ /* 0x1c0fe20000008012 */
[----:B------:R-:W-:Y:S01]  /*6300*/  FFMA.RM R18, R19, R21, R18 ;  /* 0x0000001513127223 */ /* 0x000fe20000004012 */
[----:B------:R-:W-:Y:S01]  /*6310*/  IMAD.MOV R19, RZ, RZ, -R22 ;  /* 0x000000ffff137224 */ /* 0x000fe200078e0a16 */
[----:B------:R-:W-:-:S03]  /*6320*/  LOP3.LUT R17, R17, 0x800000, RZ, 0xfc, !PT ;  /* 0x0080000011117812 */ /* 0x000fc600078efcff */
[----:B------:R-:W-:Y:S02]  /*6330*/  FSETP.NEU.FTZ.AND P0, PT, R13, R18, PT ;  /* 0x000000120d00720b */ /* 0x000fe40003f1d000 */
[----:B------:R-:W-:Y:S02]  /*6340*/  SHF.L.U32 R20, R17, R20, RZ ;  /* 0x0000001411147219 */ /* 0x000fe400000006ff */
[----:B------:R-:W-:Y:S02]  /*6350*/  SEL R18, R19, RZ, P2 ;  /* 0x000000ff13127207 */ /* 0x000fe40001000000 */
[----:B------:R-:W-:Y:S02]  /*6360*/  ISETP.NE.AND P1, PT, R20, RZ, P1 ;  /* 0x000000ff1400720c */ /* 0x000fe40000f25270 */
[----:B------:R-:W-:Y:S02]  /*6370*/  SHF.R.U32.HI R18, RZ, R18, R17 ;  /* 0x00000012ff127219 */ /* 0x000fe40000011611 */
[----:B------:R-:W-:-:S02]  /*6380*/  PLOP3.LUT P0, PT, P0, P1, PT, 0xf8, 0x8f ;  /* 0x00000000008f781c */ /* 0x000fc40000703f70 */
[----:B------:R-:W-:Y:S02]  /*6390*/  SHF.R.U32.HI R20, RZ, 0x1, R18 ;  /* 0x00000001ff147819 */ /* 0x000fe40000011612 */
[----:B------:R-:W-:-:S04]  /*63a0*/  SEL R13, RZ, 0x1, !P0 ;  /* 0x00000001ff0d7807 */ /* 0x000fc80004000000 */
[----:B------:R-:W-:-:S04]  /*63b0*/  LOP3.LUT R13, R13, 0x1, R20, 0xf8, !PT ;  /* 0x000000010d0d7812 */ /* 0x000fc800078ef814 */
[----:B------:R-:W-:-:S05]  /*63c0*/  LOP3.LUT R13, R13, R18, RZ, 0xc0, !PT ;  /* 0x000000120d0d7212 */ /* 0x000fca00078ec0ff */
[----:B------:R-:W-:-:S05]  /*63d0*/  IMAD.IADD R13, R20, 0x1, R13 ;  /* 0x00000001140d7824 */ /* 0x000fca00078e020d */
[----:B------:R-:W-:Y:S01]  /*63e0*/  LOP3.LUT R4, R13, R4, RZ, 0xfc, !PT ;  /* 0x000000040d047212 */ /* 0x000fe200078efcff */
[----:B------:R-:W-:Y:S06]  /*63f0*/  BRA `(.L_x_94) ;  /* 0x0000000000107947 */ /* 0x000fec0003800000 */
.L_x_93:
[----:B------:R-:W-:-:S04]  /*6400*/  LOP3.LUT R4, R4, 0x80000000, RZ, 0xc0, !PT ;  /* 0x8000000004047812 */ /* 0x000fc800078ec0ff */
[----:B------:R-:W-:Y:S01]  /*6410*/  LOP3.LUT R4, R4, 0x7f800000, RZ, 0xfc, !PT ;  /* 0x7f80000004047812 */ /* 0x000fe200078efcff */
[----:B------:R-:W-:Y:S06]  /*6420*/  BRA `(.L_x_94) ;  /* 0x0000000000047947 */ /* 0x000fec0003800000 */
.L_x_92:
[----:B------:R-:W-:-:S07]  /*6430*/  IMAD R4, R20, 0x800000, R4 ;  /* 0x0080000014047824 */ /* 0x000fce00078e0204 */
.L_x_94:
[----:B------:R-:W-:Y:S05]  /*6440*/  BSYNC.RECONVERGENT B3 ;  /* 0x0000000000037941 */ /* 0x000fea0003800200 */
.L_x_91:
[----:B------:R-:W-:Y:S05]  /*6450*/  BRA `(.L_x_95) ;  /* 0x0000000000207947 */ /* 0x000fea0003800000 */
.L_x_90:
[----:B------:R-:W-:-:S04]  /*6460*/  LOP3.LUT R4, R19, 0x80000000, R4, 0x48, !PT ;  /* 0x8000000013047812 */ /* 0x000fc800078e4804 */
[----:B------:R-:W-:Y:S01]  /*6470*/  LOP3.LUT R4, R4, 0x7f800000, RZ, 0xfc, !PT ;  /* 0x7f80000004047812 */ /* 0x000fe200078efcff */
[----:B------:R-:W-:Y:S06]  /*6480*/  BRA `(.L_x_95) ;  /* 0x0000000000147947 */ /* 0x000fec0003800000 */
.L_x_89:
[----:B------:R-:W-:Y:S01]  /*6490*/  LOP3.LUT R4, R19, 0x80000000, R4, 0x48, !PT ;  /* 0x8000000013047812 */ /* 0x000fe200078e4804 */
[----:B------:R-:W-:Y:S06]  /*64a0*/  BRA `(.L_x_95) ;  /* 0x00000000000c7947 */ /* 0x000fec0003800000 */
.L_x_88:
[----:B------:R-:W0:Y:S01]  /*64b0*/  MUFU.RSQ R4, -QNAN ;  /* 0xffc0000000047908 */ /* 0x000e220000001400 */
[----:B------:R-:W-:Y:S05]  /*64c0*/  BRA `(.L_x_95) ;  /* 0x0000000000047947 */ /* 0x000fea0003800000 */
.L_x_87:
[----:B------:R-:W-:-:S07]  /*64d0*/  FADD.FTZ R4, R4, R5 ;  /* 0x0000000504047221 */ /* 0x000fce0000010000 */
.L_x_95:
[----:B------:R-:W-:Y:S05]  /*64e0*/  BSYNC.RECONVERGENT B2 ;  /* 0x0000000000027941 */ /* 0x000fea0003800200 */
.L_x_85:
[----:B------:R-:W-:-:S04]  /*64f0*/  IMAD.MOV.U32 R17, RZ, RZ, 0x0 ;  /* 0x00000000ff117424 */ /* 0x000fc800078e00ff */
[----:B0-----:R-:W-:Y:S05]  /*6500*/  RET.REL.NODEC R16 `(_Z30Artifact_Shared_Memory_Kernel2PfPhS0_ii) ;  /* 0xffffff9810bc7950 */ /* 0x001fea0003c3ffff */
.L_x_96:
[----:B------:R-:W-:-:S00]  /*6510*/  BRA `(.L_x_96) ;  /* 0xfffffffc00fc7947 */ /* 0x000fc0000383ffff */
[----:B------:R-:W-:-:S00]  /*6520*/  NOP ;  /* 0x0000000000007918 */ /* 0x000fc00000000000 */
        /* <DEDUP_REMOVED lines=13> */
.L_x_245:


//--------------------- .text._Z30Artifact_Shared_Memory_Kernel3PfPhS0_ii --------------------------
	.section	.text._Z30Artifact_Shared_Memory_Kernel3PfPhS0_ii,"ax",@progbits
	.align	128
        .global         _Z30Artifact_Shared_Memory_Kernel3PfPhS0_ii
        .type           _Z30Artifact_Shared_Memory_Kernel3PfPhS0_ii,@function
        .size           _Z30Artifact_Shared_Memory_Kernel3PfPhS0_ii,(.L_x_246 - _Z30Artifact_Shared_Memory_Kernel3PfPhS0_ii)
        .other          _Z30Artifact_Shared_Memory_Kernel3PfPhS0_ii,@"STO_CUDA_ENTRY STV_DEFAULT"
_Z30Artifact_Shared_Memory_Kernel3PfPhS0_ii:
.text._Z30Artifact_Shared_Memory_Kernel3PfPhS0_ii:
[----:B------:R-:W-:Y:S01]  /*0000*/  LDC R1, c[0x0][0x37c] ;  /* 0x0000df00ff017b82 */ /* 0x000fe20000000800 */
[----:B------:R-:W0:Y:S07]  /*0010*/  S2R R2, SR_TID.Y ;  /* 0x0000000000027919 */ /* 0x000e2e0000002200 */
[----:B------:R-:W0:Y:S01]  /*0020*/  S2UR UR4, SR_CTAID.Y ;  /* 0x00000000000479c3 */ /* 0x000e220000002600 */
[----:B------:R-:W1:Y:S01]  /*0030*/  LDCU.64 UR8, c[0x0][0x398] ;  /* 0x00007300ff0877ac */ /* 0x000e620008000a00 */
[----:B------:R-:W-:Y:S01]  /*0040*/  BSSY.RECONVERGENT B0, `(.L_x_97) ;  /* 0x0000038000007945 */ /* 0x000fe20003800200 */
[----:B------:R-:W2:Y:S01]  /*0050*/  S2R R3, SR_TID.X ;  /* 0x0000000000037919 */ /* 0x000ea20000002100 */
[----:B------:R-:W3:Y:S04]  /*0060*/  LDCU.64 UR6, c[0x0][0x358] ;  /* 0x00006b00ff0677ac */ /* 0x000ee80008000a00 */
[----:B------:R-:W0:Y:S08]  /*0070*/  LDC R7, c[0x0][0x364] ;  /* 0x0000d900ff077b82 */ /* 0x000e300000000800 */
[----:B------:R-:W2:Y:S08]  /*0080*/  S2UR UR5, SR_CTAID.X ;  /* 0x00000000000579c3 */ /* 0x000eb00000002500 */
[----:B------:R-:W2:Y:S01]  /*0090*/  LDC R16, c[0x0][0x360] ;  /* 0x0000d800ff107b82 */ /* 0x000ea20000000800 */
[----:B0-----:R-:W-:-:S05]  /*00a0*/  IMAD R7, R7, UR4, R2 ;  /* 0x0000000407077c24 */ /* 0x001fca000f8e0202 */
[----:B-1----:R-:W-:Y:S01]  /*00b0*/  ISETP.GE.AND P0, PT, R7, UR9, PT ;  /* 0x0000000907007c0c */ /* 0x002fe2000bf06270 */
[----:B--2---:R-:W-:-:S05]  /*00c0*/  IMAD R16, R16, UR5, R3 ;  /* 0x0000000510107c24 */ /* 0x004fca000f8e0203 */
[----:B------:R-:W-:-:S13]  /*00d0*/  ISETP.GE.OR P0, PT, R16, UR8, P0 ;  /* 0x0000000810007c0c */ /* 0x000fda0008706670 */
[----:B---3--:R-:W-:Y:S05]  /*00e0*/  @P0 BRA `(.L_x_98) ;  /* 0x0000000000940947 */ /* 0x008fea0003800000 */
        /* <DEDUP_REMOVED lines=8> */
[----:B------:R-:W2:Y:S04]  /*0170*/  LDG.E.U8 R4, desc[UR6][R4.64] ;  /* 0x0000000604047981 */ /* 0x000ea8000c1e1100 */
[----:B------:R-:W3:Y:S01]  /*0180*/  LDG.E.U8 R8, desc[UR6][R8.64] ;  /* 0x0000000608087981 */ /* 0x000ee2000c1e1100 */
[----:B------:R-:W0:Y:S01]  /*0190*/  S2UR UR5, SR_CgaCtaId ;  /* 0x00000000000579c3 */ /* 0x000e220000008800 */
[----:B------:R-:W-:Y:S01]  /*01a0*/  UMOV UR4, 0x400 ;  /* 0x0000040000047882 */ /* 0x000fe20000000000 */
[----:B------:R-:W-:Y:S01]  /*01b0*/  HFMA2 R17, -RZ, RZ, 0.9375, -7.688999176025390625e-06 ;  /* 0x3b808081ff117431 */ /* 0x000fe200000001ff */
[----:B------:R-:W-:Y:S01]  /*01c0*/  LEA R0, R2, R3, 0x4 ;  /* 0x0000000302007211 */ /* 0x000fe200078e20ff */
[----:B------:R-:W-:Y:S01]  /*01d0*/  BSSY.RECONVERGENT B1, `(.L_x_99) ;  /* 0x0000015000017945 */ /* 0x000fe20003800200 */
[----:B0-----:R-:W-:-:S06]  /*01e0*/  ULEA UR4, UR5, UR4, 0x18 ;  /* 0x0000000405047291 */ /* 0x001fcc000f8ec0ff */
[----:B------:R-:W-:Y:S01]  /*01f0*/  LEA R10, R0, UR4, 0x2 ;  /* 0x00000004000a7c11 */ /* 0x000fe2000f8e10ff */
[----:B------:R-:W-:Y:S01]  /*0200*/  IMAD.MOV.U32 R0, RZ, RZ, 0x437f0000 ;  /* 0x437f0000ff007424 */ /* 0x000fe200078e00ff */
[----:B--2---:R-:W-:-:S03]  /*0210*/  I2FP.F32.U32 R6, R4 ;  /* 0x0000000400067245 */ /* 0x004fc60000201000 */
[----:B------:R-:W-:Y:S01]  /*0220*/  FFMA R4, R17, -R0, 1 ;  /* 0x3f80000011047423 */ /* 0x000fe20000000800 */
[----:B---3--:R-:W-:Y:S01]  /*0230*/  I2FP.F32.U32 R11, R8 ;  /* 0x00000008000b7245 */ /* 0x008fe20000201000 */
[----:B------:R0:W-:Y:S02]  /*0240*/  STS [R10+0x400], R6 ;  /* 0x000400060a007388 */ /* 0x0001e40000000800 */
[----:B------:R-:W-:Y:S02]  /*0250*/  FFMA R17, R4, R17, 0.0039215688593685626984 ;  /* 0x3b80808104117423 */ /* 0x000fe40000000011 */
[----:B------:R-:W-:Y:S01]  /*0260*/  FADD R0, R6, -R11 ;  /* 0x8000000b06007221 */ /* 0x000fe20000000000 */
[----:B------:R0:W-:Y:S03]  /*0270*/  STS [R10], R11 ;  /* 0x0000000b0a007388 */ /* 0x0001e60000000800 */
[----:B------:R-:W1:Y:S01]  /*0280*/  FCHK P0, R0, 255 ;  /* 0x437f000000007902 */ /* 0x000e620000000000 */
[----:B------:R-:W-:-:S04]  /*0290*/  FFMA R4, R0, R17, RZ ;  /* 0x0000001100047223 */ /* 0x000fc800000000ff */
[----:B------:R-:W-:-:S04]  /*02a0*/  FFMA R5, R4, -255, R0 ;  /* 0xc37f000004057823 */ /* 0x000fc80000000000 */
[----:B------:R-:W-:Y:S01]  /*02b0*/  FFMA R17, R17, R5, R4 ;  /* 0x0000000511117223 */ /* 0x000fe20000000004 */
[----:B01----:R-:W-:Y:S06]  /*02c0*/  @!P0 BRA `(.L_x_100) ;  /* 0x0000000000148947 */ /* 0x003fec0003800000 */
[----:B------:R-:W-:Y:S02]  /*02d0*/  MOV R5, R0 ;  /* 0x0000000000057202 */ /* 0x000fe40000000f00 */
[----:B------:R-:W-:Y:S02]  /*02e0*/  MOV R6, 0x437f0000 ;  /* 0x437f000000067802 */ /* 0x000fe40000000f00 */
[----:B------:R-:W-:-:S07]  /*02f0*/  MOV R8, 0x310 ;  /* 0x0000031000087802 */ /* 0x000fce0000000f00 */
[----:B------:R-:W-:Y:S05]  /*0300*/  CALL.REL.NOINC `($__internal_1_$__cuda_sm3x_div_rn_noftz_f32_slowpath) ;  /* 0x0000001000387944 */ /* 0x000fea0003c00000 */
[----:B------:R-:W-:-:S07]  /*0310*/  IMAD.MOV.U32 R17, RZ, RZ, R5 ;  /* 0x000000ffff117224 */ /* 0x000fce00078e0005 */
.L_x_100:
[----:B------:R-:W-:Y:S05]  /*0320*/  BSYNC.RECONVERGENT B1 ;  /* 0x0000000000017941 */ /* 0x000fea0003800200 */
.L_x_99:
[----:B------:R-:W-:Y:S05]  /*0330*/  BRA `(.L_x_101) ;  /* 0x0000000000207947 */ /* 0x000fea0003800000 */
.L_x_98:
[----:B------:R-:W0:Y:S01]  /*0340*/  S2UR UR5, SR_CgaCtaId ;  /* 0x00000000000579c3 */ /* 0x000e220000008800 */
[----:B------:R-:W-:Y:S01]  /*0350*/  UMOV UR4, 0x400 ;  /* 0x0000040000047882 */ /* 0x000fe20000000000 */
[----:B------:R-:W-:Y:S02]  /*0360*/  LEA R4, R2, R3, 0x4 ;  /* 0x0000000302047211 */ /* 0x000fe400078e20ff */
[----:B------:R-:W-:Y:S01]  /*0370*/  MOV R0, 0xbf800000 ;  /* 0xbf80000000007802 */ /* 0x000fe20000000f00 */
[----:B0-----:R-:W-:-:S06]  /*0380*/  ULEA UR4, UR5, UR4, 0x18 ;  /* 0x0000000405047291 */ /* 0x001fcc000f8ec0ff */
[----:B------:R-:W-:-:S05]  /*0390*/  LEA R5, R4, UR4, 0x2 ;  /* 0x0000000404057c11 */ /* 0x000fca000f8e10ff */
[----:B------:R0:W-:Y:S04]  /*03a0*/  STS [R5+0x100], R0 ;  /* 0x0001000005007388 */ /* 0x0001e80000000800 */
[----:B------:R0:W-:Y:S02]  /*03b0*/  STS [R5], R0 ;  /* 0x0000000005007388 */ /* 0x0001e40000000800 */
.L_x_101:
[----:B------:R-:W-:Y:S05]  /*03c0*/  BSYNC.RECONVERGENT B0 ;  /* 0x0000000000007941 */ /* 0x000fea0003800200 */
.L_x_97:
[----:B------:R-:W1:Y:S08]  /*03d0*/  S2UR UR5, SR_CgaCtaId ;  /* 0x00000000000579c3 */ /* 0x000e700000008800 */
[----:B------:R-:W-:Y:S01]  /*03e0*/  BAR.SYNC.DEFER_BLOCKING 0x0 ;  /* 0x0000000000007b1d */ /* 0x000fe20000010000 */
[----:B------:R-:W-:Y:S01]  /*03f0*/  ISETP.GE.U32.AND P0, PT, R3, 0x8, PT ;  /* 0x000000080300780c */ /* 0x000fe20003f06070 */
[----:B0-----:R-:W-:Y:S01]  /*0400*/  HFMA2 R0, -RZ, RZ, 0, 0 ;  /* 0x00000000ff007431 */ /* 0x001fe200000001ff */
[----:B------:R-:W-:-:S02]  /*0410*/  ISETP.GE.U32.AND P1, PT, R2, 0x8, PT ;  /* 0x000000080200780c */ /* 0x000fc40003f26070 */
[----:B------:R-:W-:Y:S02]  /*0420*/  CS2R R2, SRZ ;  /* 0x0000000000027805 */ /* 0x000fe4000001ff00 */
[----:B------:R-:W-:Y:S01]  /*0430*/  SEL R19, RZ, 0x20, !P0 ;  /* 0x00000020ff137807 */ /* 0x000fe20004000000 */
[----:B------:R-:W-:Y:S01]  /*0440*/  UMOV UR4, 0x400 ;  /* 0x0000040000047882 */ /* 0x000fe20000000000 */
[----:B------:R-:W-:Y:S01]  /*0450*/  SEL R8, RZ, 0x200, !P1 ;  /* 0x00000200ff087807 */ /* 0x000fe20004800000 */
[----:B------:R-:W-:Y:S01]  /*0460*/  IMAD.MOV.U32 R6, RZ, RZ, RZ ;  /* 0x000000ffff067224 */ /* 0x000fe200078e00ff */
[----:B------:R-:W-:Y:S02]  /*0470*/  CS2R R4, SRZ ;  /* 0x0000000000047805 */ /* 0x000fe4000001ff00 */
[----:B------:R-:W-:Y:S01]  /*0480*/  SEL R18, RZ, 0x100, !P1 ;  /* 0x00000100ff127807 */ /* 0x000fe20004800000 */
[----:B-1----:R-:W-:-:S06]  /*0490*/  ULEA UR4, UR5, UR4, 0x18 ;  /* 0x0000000405047291 */ /* 0x002fcc000f8ec0ff */
[----:B------:R-:W-:Y:S02]  /*04a0*/  IADD3 R8, PT, PT, R8, UR4, R19 ;  /* 0x0000000408087c10 */ /* 0x000fe4000fffe013 */
[----:B------:R-:W-:Y:S01]  /*04b0*/  IADD3 R19, PT, PT, R19, UR4, RZ ;  /* 0x0000000413137c10 */ /* 0x000fe2000fffe0ff */
[----:B------:R-:W-:Y:S02]  /*04c0*/  UMOV UR4, 0x400 ;  /* 0x0000040000047882 */ /* 0x000fe40000000000 */
[----:B------:R-:W-:-:S07]  /*04d0*/  VIADD R20, R8, 0x400 ;  /* 0x0000040008147836 */ /* 0x000fce0000000000 */
.L_x_118:
[----:B------:R-:W0:Y:S01]  /*04e0*/  LDS.128 R8, [R20] ;  /* 0x0000000014087984 */ /* 0x000e220000000c00 */
[----:B------:R-:W-:Y:S01]  /*04f0*/  BSSY.RECONVERGENT B0, `(.L_x_102) ;  /* 0x0000010000007945 */ /* 0x000fe20003800200 */
[----:B------:R-:W-:Y:S02]  /*0500*/  IADD3 R21, PT, PT, R18, R19, RZ ;  /* 0x0000001312157210 */ /* 0x000fe40007ffe0ff */
[----:B0-----:R-:W-:-:S13]  /*0510*/  FSETP.GE.AND P0, PT, R8, RZ, PT ;  /* 0x000000ff0800720b */ /* 0x001fda0003f06000 */
[----:B------:R-:W-:Y:S05]  /*0520*/  @!P0 BRA `(.L_x_103) ;  /* 0x0000000000308947 */ /* 0x000fea0003800000 */
[----:B------:R-:W0:Y:S02]  /*0530*/  LDS R12, [R21] ;  /* 0x00000000150c7984 */ /* 0x000e240000000800 */
[----:B0-----:R-:W-:-:S13]  /*0540*/  FSETP.GE.AND P0, PT, R12, RZ, PT ;  /* 0x000000ff0c00720b */ /* 0x001fda0003f06000 */
[----:B------:R-:W-:Y:S05]  /*0550*/  @!P0 BRA `(.L_x_103) ;  /* 0x0000000000248947 */ /* 0x000fea0003800000 */
[----:B------:R-:W0:Y:S01]  /*0560*/  LDS R12, [R19+0x400] ;  /* 0x00040000130c7984 */ /* 0x000e220000000800 */
[----:B------:R-:W-:Y:S01]  /*0570*/  FADD R5, R5, R8 ;  /* 0x0000000805057221 */ /* 0x000fe20000000000 */
[----:B------:R-:W-:Y:S02]  /*0580*/  IADD3 R6, PT, PT, R6, 0x1, RZ ;  /* 0x0000000106067810 */ /* 0x000fe40007ffe0ff */
[----:B------:R-:W1:Y:S04]  /*0590*/  LDS R13, [R20+-0x400] ;  /* 0xfffc0000140d7984 */ /* 0x000e680000000800 */
[----:B------:R-:W2:Y:S01]  /*05a0*/  LDS R15, [R19] ;  /* 0x00000000130f7984 */ /* 0x000ea20000000800 */
[----:B0-----:R-:W-:Y:S01]  /*05b0*/  FFMA R3, R8, R12, R3 ;  /* 0x0000000c08037223 */ /* 0x001fe20000000003 */
[----:B-1----:R-:W-:Y:S01]  /*05c0*/  FADD R4, R4, R13 ;  /* 0x0000000d04047221 */ /* 0x002fe20000000000 */
[-C--:B--2---:R-:W-:Y:S01]  /*05d0*/  FFMA R0, R13, R15.reuse, R0 ;  /* 0x0000000f0d007223 */ /* 0x084fe20000000000 */
[----:B------:R-:W-:-:S07]  /*05e0*/  FFMA R2, R8, R15, R2 ;  /* 0x0000000f08027223 */ /* 0x000fce0000000002 */
.L_x_103:
[----:B------:R-:W-:Y:S05]  /*05f0*/  BSYNC.RECONVERGENT B0 ;  /* 0x0000000000007941 */ /* 0x000fea0003800200 */
.L_x_102:
[----:B------:R-:W0:Y:S01]  /*0600*/  LDS.128 R12, [R20+0x10] ;  /* 0x00001000140c7984 */ /* 0x000e220000000c00 */
[----:B------:R-:W-:Y:S01]  /*0610*/  FSETP.GE.AND P6, PT, R9, RZ, PT ;  /* 0x000000ff0900720b */ /* 0x000fe20003fc6000 */
[----:B------:R-:W-:Y:S01]  /*0620*/  UIADD3 UR4, UPT, UPT, UR4, 0x40, URZ ;  /* 0x0000004004047890 */ /* 0x000fe2000fffe0ff */
[----:B------:R-:W-:Y:S01]  /*0630*/  BSSY.RECONVERGENT B0, `(.L_x_104) ;  /* 0x0000015000007945 */ /* 0x000fe20003800200 */
[----:B------:R-:W-:Y:S02]  /*0640*/  FSETP.GE.AND P0, PT, R10, RZ, PT ;  /* 0x000000ff0a00720b */ /* 0x000fe40003f06000 */
[----:B------:R-:W-:Y:S01]  /*0650*/  UISETP.NE.AND UP0, UPT, UR4, 0x600, UPT ;  /* 0x000006000400788c */ /* 0x000fe2000bf05270 */
[----:B------:R-:W-:Y:S02]  /*0660*/  FSETP.GE.AND P1, PT, R11, RZ, PT ;  /* 0x000000ff0b00720b */ /* 0x000fe40003f26000 */
[----:B0-----:R-:W-:Y:S02]  /*0670*/  FSETP.GE.AND P2, PT, R12, RZ, PT ;  /* 0x000000ff0c00720b */ /* 0x001fe40003f46000 */
[----:B------:R-:W-:-:S02]  /*0680*/  FSETP.GE.AND P3, PT, R13, RZ, PT ;  /* 0x000000ff0d00720b */ /* 0x000fc40003f66000 */
[----:B------:R-:W-:Y:S02]  /*0690*/  FSETP.GE.AND P4, PT, R14, RZ, PT ;  /* 0x000000ff0e00720b */ /* 0x000fe40003f86000 */
[----:B------:R-:W-:Y:S01]  /*06a0*/  FSETP.GE.AND P5, PT, R15, RZ, PT ;  /* 0x000000ff0f00720b */ /* 0x000fe20003fa6000 */
[----:B------:R-:W-:-:S12]  /*06b0*/  @!P6 BRA `(.L_x_105) ;  /* 0x000000000030e947 */ /* 0x000fd80003800000 */
[----:B------:R-:W0:Y:S02]  /*06c0*/  LDS R8, [R21+0x4] ;  /* 0x0000040015087984 */ /* 0x000e240000000800 */
[----:B0-----:R-:W-:-:S13]  /*06d0*/  FSETP.GE.AND P6, PT, R8, RZ, PT ;  /* 0x000000ff0800720b */ /* 0x001fda0003fc6000 */
[----:B------:R-:W-:Y:S05]  /*06e0*/  @!P6 BRA `(.L_x_105) ;  /* 0x000000000024e947 */ /* 0x000fea0003800000 */
[----:B------:R-:W0:Y:S01]  /*06f0*/  LDS R8, [R19+0x404] ;  /* 0x0004040013087984 */ /* 0x000e220000000800 */
[----:B------:R-:W-:Y:S01]  /*0700*/  FADD R5, R5, R9 ;  /* 0x0000000905057221 */ /* 0x000fe20000000000 */
[----:B------:R-:W-:Y:S02]  /*0710*/  VIADD R6, R6, 0x1 ;  /* 0x0000000106067836 */ /* 0x000fe40000000000 */
[----:B------:R-:W1:Y:S04]  /*0720*/  LDS R23, [R20+-0x3fc] ;  /* 0xfffc040014177984 */ /* 0x000e680000000800 */
[----:B------:R-:W2:Y:S01]  /*0730*/  LDS R22, [R19+0x4] ;  /* 0x0000040013167984 */ /* 0x000ea20000000800 */
[----:B0-----:R-:W-:Y:S01]  /*0740*/  FFMA R3, R9, R8, R3 ;  /* 0x0000000809037223 */ /* 0x001fe20000000003 */
[----:B-1----:R-:W-:Y:S01]  /*0750*/  FADD R4, R4, R23 ;  /* 0x0000001704047221 */ /* 0x002fe20000000000 */
[-C--:B--2---:R-:W-:Y:S01]  /*0760*/  FFMA R0, R23, R22.reuse, R0 ;  /* 0x0000001617007223 */ /* 0x084fe20000000000 */
[----:B------:R-:W-:-:S07]  /*0770*/  FFMA R2, R9, R22, R2 ;  /* 0x0000001609027223 */ /* 0x000fce0000000002 */
.L_x_105:
[----:B------:R-:W-:Y:S05]  /*0780*/  BSYNC.RECONVERGENT B0 ;  /* 0x0000000000007941 */ /* 0x000fea0003800200 */
.L_x_104:
[----:B------:R-:W-:Y:S04]  /*0790*/  BSSY.RECONVERGENT B0, `(.L_x_106) ;  /* 0x000000e000007945 */ /* 0x000fe80003800200 */
[----:B------:R-:W-:Y:S05]  /*07a0*/  @!P0 BRA `(.L_x_107) ;  /* 0x0000000000308947 */ /* 0x000fea0003800000 */
[----:B------:R-:W0:Y:S02]  /*07b0*/  LDS R8, [R21+0x8] ;  /* 0x0000080015087984 */ /* 0x000e240000000800 */
[----:B0-----:R-:W-:-:S13]  /*07c0*/  FSETP.GE.AND P0, PT, R8, RZ, PT ;  /* 0x000000ff0800720b */ /* 0x001fda0003f06000 */
[----:B------:R-:W-:Y:S05]  /*07d0*/  @!P0 BRA `(.L_x_107) ;  /* 0x0000000000248947 */ /* 0x000fea0003800000 */
[----:B------:R-:W0:Y:S01]  /*07e0*/  LDS R8, [R19+0x408] ;  /* 0x0004080013087984 */ /* 0x000e220000000800 */
[----:B------:R-:W-:Y:S01]  /*07f0*/  FADD R5, R5, R10 ;  /* 0x0000000a05057221 */ /* 0x000fe20000000000 */
[----:B------:R-:W-:Y:S02]  /*0800*/  IADD3 R6, PT, PT, R6, 0x1, RZ ;  /* 0x0000000106067810 */ /* 0x000fe40007ffe0ff */
[----:B------:R-:W1:Y:S04]  /*0810*/  LDS R9, [R20+-0x3f8] ;  /* 0xfffc080014097984 */ /* 0x000e680000000800 */
[----:B------:R-:W2:Y:S01]  /*0820*/  LDS R23, [R19+0x8] ;  /* 0x0000080013177984 */ /* 0x000ea20000000800 */
[----:B0-----:R-:W-:Y:S01]  /*0830*/  FFMA R3, R10, R8, R3 ;  /* 0x000000080a037223 */ /* 0x001fe20000000003 */
[----:B-1----:R-:W-:Y:S01]  /*0840*/  FADD R4, R4, R9 ;  /* 0x0000000904047221 */ /* 0x002fe20000000000 */
[-C--:B--2---:R-:W-:Y:S01]  /*0850*/  FFMA R0, R9, R23.reuse, R0 ;  /* 0x0000001709007223 */ /* 0x084fe20000000000 */
[----:B------:R-:W-:-:S07]  /*0860*/  FFMA R2, R10, R23, R2 ;  /* 0x000000170a027223 */ /* 0x000fce0000000002 */
.L_x_107:
[----:B------:R-:W-:Y:S05]  /*0870*/  BSYNC.RECONVERGENT B0 ;  /* 0x0000000000007941 */ /* 0x000fea0003800200 */
.L_x_106:
        /* <DEDUP_REMOVED lines=14> */
.L_x_109:
[----:B------:R-:W-:Y:S05]  /*0960*/  BSYNC.RECONVERGENT B0 ;  /* 0x0000000000007941 */ /* 0x000fea0003800200 */
.L_x_108:
[----:B------:R-:W-:Y:S04]  /*0970*/  BSSY.RECONVERGENT B0, `(.L_x_110) ;  /* 0x000000e000007945 */ /* 0x000fe80003800200 */
[----:B------:R-:W-:Y:S05]  /*0980*/  @!P2 BRA `(.L_x_111) ;  /* 0x000000000030a947 */ /* 0x000fea0003800000 */
        /* <DEDUP_REMOVED lines=12> */
.L_x_111:
[----:B------:R-:W-:Y:S05]  /*0a50*/  BSYNC.RECONVERGENT B0 ;  /* 0x0000000000007941 */ /* 0x000fea0003800200 */
.L_x_110:
        /* <DEDUP_REMOVED lines=14> */
.L_x_113:
[----:B------:R-:W-:Y:S05]  /*0b40*/  BSYNC.RECONVERGENT B0 ;  /* 0x0000000000007941 */ /* 0x000fea0003800200 */
.L_x_112:
        /* <DEDUP_REMOVED lines=14> */
.L_x_115:
[----:B------:R-:W-:Y:S05]  /*0c30*/  BSYNC.RECONVERGENT B0 ;  /* 0x0000000000007941 */ /* 0x000fea0003800200 */
.L_x_114:
        /* <DEDUP_REMOVED lines=14> */
.L_x_117:
[----:B------:R-:W-:Y:S05]  /*0d20*/  BSYNC.RECONVERGENT B0 ;  /* 0x0000000000007941 */ /* 0x000fea0003800200 */
.L_x_116:
[----:B------:R-:W-:Y:S02]  /*0d30*/  IADD3 R19, PT, PT, R19, 0x20, RZ ;  /* 0x0000002013137810 */ /* 0x000fe40007ffe0ff */
[----:B------:R-:W-:Y:S01]  /*0d40*/  IADD3 R20, PT, PT, R20, 0x40, RZ ;  /* 0x0000004014147810 */ /* 0x000fe20007ffe0ff */
[----:B------:R-:W-:Y:S06]  /*0d50*/  BRA.U UP0, `(.L_x_118) ;  /* 0xfffffff500e07547 */ /* 0x000fec000b83ffff */
[----:B------:R-:W-:Y:S01]  /*0d60*/  I2FP.F32.S32 R6, R6 ;  /* 0x0000000600067245 */ /* 0x000fe20000201400 */
[----:B------:R-:W-:Y:S03]  /*0d70*/  BSSY.RECONVERGENT B0, `(.L_x_119) ;  /* 0x000000c000007945 */ /* 0x000fe60003800200 */
[----:B------:R-:W0:Y:S08]  /*0d80*/  MUFU.RCP R9, R6 ;  /* 0x0000000600097308 */ /* 0x000e300000001000 */
[----:B------:R-:W1:Y:S01]  /*0d90*/  FCHK P0, R5, R6 ;  /* 0x0000000605007302 */ /* 0x000e620000000000 */
[----:B0-----:R-:W-:-:S04]  /*0da0*/  FFMA R8, -R6, R9, 1 ;  /* 0x3f80000006087423 */ /* 0x001fc80000000109 */
[----:B------:R-:W-:-:S04]  /*0db0*/  FFMA R8, R9, R8, R9 ;  /* 0x0000000809087223 */ /* 0x000fc80000000009 */
[----:B------:R-:W-:-:S04]  /*0dc0*/  FFMA R9, R5, R8, RZ ;  /* 0x0000000805097223 */ /* 0x000fc800000000ff */
[----:B------:R-:W-:-:S04]  /*0dd0*/  FFMA R10, -R6, R9, R5 ;  /* 0x00000009060a7223 */ /* 0x000fc80000000105 */
[----:B------:R-:W-:Y:S01]  /*0de0*/  FFMA R10, R8, R10, R9 ;  /* 0x0000000a080a7223 */ /* 0x000fe20000000009 */
[----:B-1----:R-:W-:Y:S06]  /*0df0*/  @!P0 BRA `(.L_x_120) ;  /* 0x00000000000c8947 */ /* 0x002fec0003800000 */
[----:B------:R-:W-:-:S07]  /*0e00*/  MOV R8, 0xe20 ;  /* 0x00000e2000087802 */ /* 0x000fce0000000f00 */
[----:B------:R-:W-:Y:S05]  /*0e10*/  CALL.REL.NOINC `($__internal_1_$__cuda_sm3x_div_rn_noftz_f32_slowpath) ;  /* 0x0000000400747944 */ /* 0x000fea0003c00000 */
[----:B------:R-:W-:-:S07]  /*0e20*/  IMAD.MOV.U32 R10, RZ, RZ, R5 ;  /* 0x000000ffff0a7224 */ /* 0x000fce00078e0005 */
.L_x_120:
[----:B------:R-:W-:Y:S05]  /*0e30*/  BSYNC.RECONVERGENT B0 ;  /* 0x0000000000007941 */ /* 0x000fea0003800200 */
.L_x_119:
[----:B------:R-:W0:Y:S01]  /*0e40*/  MUFU.RCP R5, R6 ;  /* 0x0000000600057308 */ /* 0x000e220000001000 */
[----:B------:R-:W-:Y:S07]  /*0e50*/  BSSY.RECONVERGENT B0, `(.L_x_121) ;  /* 0x000000c000007945 */ /* 0x000fee0003800200 */
[----:B------:R-:W1:Y:S01]  /*0e60*/  FCHK P0, R4, R6 ;  /* 0x0000000604007302 */ /* 0x000e620000000000 */
[----:B0-----:R-:W-:-:S04]  /*0e70*/  FFMA R8, -R6, R5, 1 ;  /* 0x3f80000006087423 */ /* 0x001fc80000000105 */
[----:B------:R-:W-:-:S04]  /*0e80*/  FFMA R12, R5, R8, R5 ;  /* 0x00000008050c7223 */ /* 0x000fc80000000005 */
[----:B------:R-:W-:-:S04]  /*0e90*/  FFMA R11, R4, R12, RZ ;  /* 0x0000000c040b7223 */ /* 0x000fc800000000ff */
[----:B------:R-:W-:-:S04]  /*0ea0*/  FFMA R8, -R6, R11, R4 ;  /* 0x0000000b06087223 */ /* 0x000fc80000000104 */
[----:B------:R-:W-:Y:S01]  /*0eb0*/  FFMA R11, R12, R8, R11 ;  /* 0x000000080c0b7223 */ /* 0x000fe2000000000b */
[----:B-1----:R-:W-:Y:S06]  /*0ec0*/  @!P0 BRA `(.L_x_122) ;  /* 0x0000000000108947 */ /* 0x002fec0003800000 */
[----:B------:R-:W-:Y:S02]  /*0ed0*/  MOV R5, R4 ;  /* 0x0000000400057202 */ /* 0x000fe40000000f00 */
[----:B------:R-:W-:-:S07]  /*0ee0*/  MOV R8, 0xf00 ;  /* 0x00000f0000087802 */ /* 0x000fce0000000f00 */
[----:B------:R-:W-:Y:S05]  /*0ef0*/  CALL.REL.NOINC `($__internal_1_$__cuda_sm3x_div_rn_noftz_f32_slowpath) ;  /* 0x00000004003c7944 */ /* 0x000fea0003c00000 */
[----:B------:R-:W-:-:S07]  /*0f00*/  MOV R11, R5 ;  /* 0x00000005000b7202 */ /* 0x000fce0000000f00 */
.L_x_122:
[----:B------:R-:W-:Y:S05]  /*0f10*/  BSYNC.RECONVERGENT B0 ;  /* 0x0000000000007941 */ /* 0x000fea0003800200 */
.L_x_121:
        /* <DEDUP_REMOVED lines=11> */
[----:B------:R-:W-:Y:S05]  /*0fd0*/  CALL.REL.NOINC `($__internal_1_$__cuda_sm3x_div_rn_noftz_f32_slowpath) ;  /* 0x0000000400047944 */ /* 0x000fea0003c00000 */
[----:B------:R-:W-:-:S07]  /*0fe0*/  MOV R4, R5 ;  /* 0x0000000500047202 */ /* 0x000fce0000000f00 */
.L_x_124:
[----:B------:R-:W-:Y:S05]  /*0ff0*/  BSYNC.RECONVERGENT B0 ;  /* 0x0000000000007941 */ /* 0x000fea0003800200 */
.L_x_123:
[----:B------:R-:W0:Y:S01]  /*1000*/  MUFU.RCP R3, R6 ;  /* 0x0000000600037308 */ /* 0x000e220000001000 */
[----:B------:R-:W-:Y:S07]  /*1010*/  BSSY.RECONVERGENT B0, `(.L_x_125) ;  /* 0x000000e000007945 */ /* 0x000fee0003800200 */
[----:B------:R-:W1:Y:S01]  /*1020*/  FCHK P0, R0, R6 ;  /* 0x0000000600007302 */ /* 0x000e620000000000 */
[----:B0-----:R-:W-:-:S04]  /*1030*/  FFMA R8, -R6, R3, 1 ;  /* 0x3f80000006087423 */ /* 0x001fc80000000103 */
[----:B------:R-:W-:Y:S01]  /*1040*/  FFMA R12, R3, R8, R3 ;  /* 0x00000008030c7223 */ /* 0x000fe20000000003 */
[----:B------:R-:W-:-:S03]  /*1050*/  FMUL R3, R10, R10 ;  /* 0x0000000a0a037220 */ /* 0x000fc60000400000 */
[----:B------:R-:W-:Y:S01]  /*1060*/  FFMA R5, R0, R12, RZ ;  /* 0x0000000c00057223 */ /* 0x000fe200000000ff */
[----:B------:R-:W-:-:S03]  /*1070*/  FADD R4, -R3, R4 ;  /* 0x0000000403047221 */ /* 0x000fc60000000100 */
[----:B------:R-:W-:-:S04]  /*1080*/  FFMA R8, -R6, R5, R0 ;  /* 0x0000000506087223 */ /* 0x000fc80000000100 */
[----:B------:R-:W-:Y:S01]  /*1090*/  FFMA R13, R12, R8, R5 ;  /* 0x000000080c0d7223 */ /* 0x000fe20000000005 */
[----:B-1----:R-:W-:Y:S06]  /*10a0*/  @!P0 BRA `(.L_x_126) ;  /* 0x0000000000108947 */ /* 0x002fec0003800000 */
[----:B------:R-:W-:Y:S02]  /*10b0*/  MOV R5, R0 ;  /* 0x0000000000057202 */ /* 0x000fe40000000f00 */
[----:B------:R-:W-:-:S07]  /*10c0*/  MOV R8, 0x10e0 ;  /* 0x000010e000087802 */ /* 0x000fce0000000f00 */
[----:B------:R-:W-:Y:S05]  /*10d0*/  CALL.REL.NOINC `($__internal_1_$__cuda_sm3x_div_rn_noftz_f32_slowpath) ;  /* 0x0000000000c47944 */ /* 0x000fea0003c00000 */
[----:B------:R-:W-:-:S07]  /*10e0*/  IMAD.MOV.U32 R13, RZ, RZ, R5 ;  /* 0x000000ffff0d7224 */ /* 0x000fce00078e0005 */
.L_x_126:
[----:B------:R-:W-:Y:S05]  /*10f0*/  BSYNC.RECONVERGENT B0 ;  /* 0x0000000000007941 */ /* 0x000fea0003800200 */
.L_x_125:
        /* <DEDUP_REMOVED lines=14> */
[----:B------:R-:W-:-:S07]  /*11e0*/  MOV R8, R5 ;  /* 0x0000000500087202 */ /* 0x000fce0000000f00 */
.L_x_128:
[----:B------:R-:W-:Y:S05]  /*11f0*/  BSYNC.RECONVERGENT B0 ;  /* 0x0000000000007941 */ /* 0x000fea0003800200 */
.L_x_127:
[----:B------:R-:W-:Y:S01]  /*1200*/  FADD R0, R3, R0 ;  /* 0x0000000003007221 */ /* 0x000fe20000000000 */
[----:B------:R-:W-:Y:S01]  /*1210*/  FADD R4, R4, R13 ;  /* 0x0000000d04047221 */ /* 0x000fe20000000000 */
[----:B------:R-:W-:Y:S02]  /*1220*/  IMAD.MOV.U32 R5, RZ, RZ, 0x40000000 ;  /* 0x40000000ff057424 */ /* 0x000fe400078e00ff */
[----:B------:R-:W-:Y:S01]  /*1230*/  FFMA R8, R11, -R10, R8 ;  /* 0x8000000a0b087223 */ /* 0x000fe20000000008 */
[----:B------:R-:W-:Y:S01]  /*1240*/  FADD R0, R0, 6.5025000572204589844 ;  /* 0x40d0147b00007421 */ /* 0x000fe20000000000 */
[----:B------:R-:W-:Y:S01]  /*1250*/  FADD R3, R4, 58.52249908447265625 ;  /* 0x426a170a04037421 */ /* 0x000fe20000000000 */
[----:B------:R-:W-:Y:S01]  /*1260*/  BSSY.RECONVERGENT B0, `(.L_x_129) ;  /* 0x0000011000007945 */ /* 0x000fe20003800200 */
[----:B------:R-:W-:Y:S02]  /*1270*/  FFMA R5, R8, R5, 58.52249908447265625 ;  /* 0x426a170a08057423 */ /* 0x000fe40000000005 */
[----:B------:R-:W-:Y:S01]  /*1280*/  FMUL R6, R0, R3 ;  /* 0x0000000300067220 */ /* 0x000fe20000400000 */
[----:B------:R-:W-:-:S03]  /*1290*/  FADD R0, R10, R10 ;  /* 0x0000000a0a007221 */ /* 0x000fc60000000000 */
[----:B------:R-:W0:Y:S01]  /*12a0*/  MUFU.RCP R2, R6 ;  /* 0x0000000600027308 */ /* 0x000e220000001000 */
[----:B------:R-:W-:-:S04]  /*12b0*/  FFMA R0, R0, R11, 6.5025000572204589844 ;  /* 0x40d0147b00007423 */ /* 0x000fc8000000000b */
        /* <DEDUP_REMOVED lines=10> */
[----:B------:R-:W-:-:S07]  /*1360*/  MOV R0, R5 ;  /* 0x0000000500007202 */ /* 0x000fce0000000f00 */
.L_x_130:
[----:B------:R-:W-:Y:S05]  /*1370*/  BSYNC.RECONVERGENT B0 ;  /* 0x0000000000007941 */ /* 0x000fea0003800200 */
.L_x_129:
[----:B------:R-:W0:Y:S01]  /*1380*/  LDC.64 R2, c[0x0][0x380] ;  /* 0x0000e000ff027b82 */ /* 0x000e220000000a00 */
[----:B------:R-:W1:Y:S01]  /*1390*/  LDCU UR4, c[0x0][0x398] ;  /* 0x00007300ff0477ac */ /* 0x000e620008000800 */
[----:B------:R-:W-:Y:S01]  /*13a0*/  FMUL R17, R0, |R17| ;  /* 0x4000001100117220 */ /* 0x000fe20000400000 */
[----:B-1----:R-:W-:-:S04]  /*13b0*/  IMAD R7, R7, UR4, R16 ;  /* 0x0000000407077c24 */ /* 0x002fc8000f8e0210 */
[----:B0-----:R-:W-:-:S05]  /*13c0*/  IMAD.WIDE R2, R7, 0x4, R2 ;  /* 0x0000000407027825 */ /* 0x001fca00078e0202 */
[----:B------:R-:W-:Y:S01]  /*13d0*/  STG.E desc[UR6][R2.64], R17 ;  /* 0x0000001102007986 */ /* 0x000fe2000c101906 */
[----:B------:R-:W-:Y:S05]  /*13e0*/  EXIT ;  /* 0x000000000000794d */ /* 0x000fea0003800000 */
        .weak           $__internal_1_$__cuda_sm3x_div_rn_noftz_f32_slowpath
        .type           $__internal_1_$__cuda_sm3x_div_rn_noftz_f32_slowpath,@function
        .size           $__internal_1_$__cuda_sm3x_div_rn_noftz_f32_slowpath,(.L_x_246 - $__internal_1_$__cuda_sm3x_div_rn_noftz_f32_slowpath)
$__internal_1_$__cuda_sm3x_div_rn_noftz_f32_slowpath:
[----:B------:R-:W-:Y:S01]  /*13f0*/  SHF.R.U32.HI R9, RZ, 0x17, R6 ;  /* 0x00000017ff097819 */ /* 0x000fe20000011606 */
[----:B------:R-:W-:Y:S01]  /*1400*/  BSSY.RECONVERGENT B2, `(.L_x_131) ;  /* 0x0000063000027945 */ /* 0x000fe20003800200 */
[----:B------:R-:W-:Y:S02]  /*1410*/  SHF.R.U32.HI R14, RZ, 0x17, R5 ;  /* 0x00000017ff0e7819 */ /* 0x000fe40000011605 */
[----:B------:R-:W-:Y:S02]  /*1420*/  LOP3.LUT R9, R9, 0xff, RZ, 0xc0, !PT ;  /* 0x000000ff09097812 */ /* 0x000fe400078ec0ff */
[----:B------:R-:W-:Y:S02]  /*1430*/  LOP3.LUT R14, R14, 0xff, RZ, 0xc0, !PT ;  /* 0x000000ff0e0e7812 */ /* 0x000fe400078ec0ff */
[----:B------:R-:W-:Y:S02]  /*1440*/  IADD3 R19, PT, PT, R9, -0x1, RZ ;  /* 0xffffffff09137810 */ /* 0x000fe40007ffe0ff */
[----:B------:R-:W-:Y:S01]  /*1450*/  MOV R18, R6 ;  /* 0x0000000600127202 */ /* 0x000fe20000000f00 */
[----:B------:R-:W-:Y:S01]  /*1460*/  VIADD R15, R14, 0xffffffff ;  /* 0xffffffff0e0f7836 */ /* 0x000fe20000000000 */
[----:B------:R-:W-:-:S04]  /*1470*/  ISETP.GT.U32.AND P0, PT, R19, 0xfd, PT ;  /* 0x000000fd1300780c */ /* 0x000fc80003f04070 */
[----:B------:R-:W-:-:S13]  /*1480*/  ISETP.GT.U32.OR P0, PT, R15, 0xfd, P0 ;  /* 0x000000fd0f00780c */ /* 0x000fda0000704470 */
[----:B------:R-:W-:Y:S01]  /*1490*/  @!P0 MOV R12, RZ ;  /* 0x000000ff000c8202 */ /* 0x000fe20000000f00 */
        /* <DEDUP_REMOVED lines=19> */
[----:B------:R-:W-:Y:S01]  /*15d0*/  @P0 MOV R12, RZ ;  /* 0x000000ff000c0202 */ /* 0x000fe20000000f00 */
[----:B------:R-:W-:Y:S02]  /*15e0*/  @!P0 IMAD.MOV.U32 R12, RZ, RZ, -0x40 ;  /* 0xffffffc0ff0c8424 */ /* 0x000fe400078e00ff */
[----:B------:R-:W-:Y:S01]  /*15f0*/  @!P0 FFMA R5, R5, 1.84467440737095516160e+19, RZ ;  /* 0x5f80000005058823 */ /* 0x000fe200000000ff */
[----:B------:R-:W-:Y:S02]  /*1600*/  @!P1 FFMA R18, R6, 1.84467440737095516160e+19, RZ ;  /* 0x5f80000006129823 */ /* 0x000fe400000000ff */
[----:B------:R-:W-:-:S07]  /*1610*/  @!P1 IADD3 R12, PT, PT, R12, 0x40, RZ ;  /* 0x000000400c0c9810 */ /* 0x000fce0007ffe0ff */
.L_x_132:
[----:B------:R-:W-:Y:S01]  /*1620*/  LEA R15, R9, 0xc0800000, 0x17 ;  /* 0xc0800000090f7811 */ /* 0x000fe200078eb8ff */
[----:B------:R-:W-:Y:S01]  /*1630*/  BSSY.RECONVERGENT B3, `(.L_x_137) ;  /* 0x0000036000037945 */ /* 0x000fe20003800200 */
[----:B------:R-:W-:Y:S02]  /*1640*/  IADD3 R14, PT, PT, R14, -0x7f, RZ ;  /* 0xffffff810e0e7810 */ /* 0x000fe40007ffe0ff */
[----:B------:R-:W-:-:S03]  /*1650*/  IADD3 R19, PT, PT, -R15, R18, RZ ;  /* 0x000000120f137210 */ /* 0x000fc60007ffe1ff */
[C---:B------:R-:W-:Y:S01]  /*1660*/  IMAD R5, R14.reuse, -0x800000, R5 ;  /* 0xff8000000e057824 */ /* 0x040fe200078e0205 */
[----:B------:R0:W1:Y:S01]  /*1670*/  MUFU.RCP R15, R19 ;  /* 0x00000013000f7308 */ /* 0x0000620000001000 */
[----:B------:R-:W-:Y:S01]  /*1680*/  FADD.FTZ R18, -R19, -RZ ;  /* 0x800000ff13127221 */ /* 0x000fe20000010100 */
[----:B0-----:R-:W-:-:S05]  /*1690*/  IADD3 R19, PT, PT, R14, 0x7f, -R9 ;  /* 0x0000007f0e137810 */ /* 0x001fca0007ffe809 */
[----:B------:R-:W-:Y:S02]  /*16a0*/  IMAD.IADD R12, R19, 0x1, R12 ;  /* 0x00000001130c7824 */ /* 0x000fe400078e020c */
[----:B-1----:R-:W-:-:S04]  /*16b0*/  FFMA R20, R15, R18, 1 ;  /* 0x3f8000000f147423 */ /* 0x002fc80000000012 */
[----:B------:R-:W-:-:S04]  /*16c0*/  FFMA R20, R15, R20, R15 ;  /* 0x000000140f147223 */ /* 0x000fc8000000000f */
[----:B------:R-:W-:-:S04]  /*16d0*/  FFMA R15, R5, R20, RZ ;  /* 0x00000014050f7223 */ /* 0x000fc800000000ff */
[----:B------:R-:W-:-:S04]  /*16e0*/  FFMA R21, R18, R15, R5 ;  /* 0x0000000f12157223 */ /* 0x000fc80000000005 */
[----:B------:R-:W-:-:S04]  /*16f0*/  FFMA R15, R20, R21, R15 ;  /* 0x00000015140f7223 */ /* 0x000fc8000000000f */
[----:B------:R-:W-:-:S04]  /*1700*/  FFMA R18, R18, R15, R5 ;  /* 0x0000000f12127223 */ /* 0x000fc80000000005 */
[----:B------:R-:W-:-:S05]  /*1710*/  FFMA R5, R20, R18, R15 ;  /* 0x0000001214057223 */ /* 0x000fca000000000f */
[----:B------:R-:W-:-:S04]  /*1720*/  SHF.R.U32.HI R9, RZ, 0x17, R5 ;  /* 0x00000017ff097819 */ /* 0x000fc80000011605 */
[----:B------:R-:W-:-:S04]  /*1730*/  LOP3.LUT R9, R9, 0xff, RZ, 0xc0, !PT ;  /* 0x000000ff09097812 */ /* 0x000fc800078ec0ff */
[----:B------:R-:W-:-:S04]  /*1740*/  IADD3 R9, PT, PT, R9, R12, RZ ;  /* 0x0000000c09097210 */ /* 0x000fc80007ffe0ff */
[----:B------:R-:W-:-:S04]  /*1750*/  IADD3 R14, PT, PT, R9, -0x1, RZ ;  /* 0xffffffff090e7810 */ /* 0x000fc80007ffe0ff */
        /* <DEDUP_REMOVED lines=10> */
[C---:B------:R-:W-:Y:S02]  /*1800*/  IADD3 R19, PT, PT, R9.reuse, 0x20, RZ ;  /* 0x0000002009137810 */ /* 0x040fe40007ffe0ff */
[C---:B------:R-:W-:Y:S02]  /*1810*/  ISETP.NE.AND P2, PT, R9.reuse, RZ, PT ;  /* 0x000000ff0900720c */ /* 0x040fe40003f45270 */
[----:B------:R-:W-:Y:S01]  /*1820*/  LOP3.LUT R14, R12, 0x7fffff, RZ, 0xc0, !PT ;  /* 0x007fffff0c0e7812 */ /* 0x000fe200078ec0ff */
[CCC-:B------:R-:W-:Y:S01]  /*1830*/  FFMA.RP R12, R20.reuse, R18.reuse, R15.reuse ;  /* 0x00000012140c7223 */ /* 0x1c0fe2000000800f */
[----:B------:R-:W-:Y:S01]  /*1840*/  ISETP.NE.AND P1, PT, R9, RZ, PT ;  /* 0x000000ff0900720c */ /* 0x000fe20003f25270 */
[----:B------:R-:W-:Y:S01]  /*1850*/  FFMA.RM R15, R20, R18, R15 ;  /* 0x00000012140f7223 */ /* 0x000fe2000000400f */
[----:B------:R-:W-:Y:S01]  /*1860*/  LOP3.LUT R14, R14, 0x800000, RZ, 0xfc, !PT ;  /* 0x008000000e0e7812 */ /* 0x000fe200078efcff */
[----:B------:R-:W-:-:S03]  /*1870*/  IMAD.MOV R9, RZ, RZ, -R9 ;  /* 0x000000ffff097224 */ /* 0x000fc600078e0a09 */
[----:B------:R-:W-:Y:S02]  /*1880*/  SHF.L.U32 R19, R14, R19, RZ ;  /* 0x000000130e137219 */ /* 0x000fe400000006ff */
[----:B------:R-:W-:Y:S02]  /*1890*/  FSETP.NEU.FTZ.AND P0, PT, R12, R15, PT ;  /* 0x0000000f0c00720b */ /* 0x000fe40003f1d000 */
[----:B------:R-:W-:Y:S02]  /*18a0*/  SEL R9, R9, RZ, P2 ;  /* 0x000000ff09097207 */ /* 0x000fe40001000000 */
[----:B------:R-:W-:Y:S02]  /*18b0*/  ISETP.NE.AND P1, PT, R19, RZ, P1 ;  /* 0x000000ff1300720c */ /* 0x000fe40000f25270 */
[----:B------:R-:W-:Y:S02]  /*18c0*/  SHF.R.U32.HI R9, RZ, R9, R14 ;  /* 0x00000009ff097219 */ /* 0x000fe4000001160e */
[----:B------:R-:W-:-:S02]  /*18d0*/  PLOP3.LUT P0, PT, P0, P1, PT, 0xf8, 0x8f ;  /* 0x00000000008f781c */ /* 0x000fc40000703f70 */
[----:B------:R-:W-:Y:S02]  /*18e0*/  SHF.R.U32.HI R15, RZ, 0x1, R9 ;  /* 0x00000001ff0f7819 */ /* 0x000fe40000011609 */
[----:B------:R-:W-:-:S04]  /*18f0*/  SEL R12, RZ, 0x1, !P0 ;  /* 0x00000001ff0c7807 */ /* 0x000fc80004000000 */
[----:B------:R-:W-:-:S04]  /*1900*/  LOP3.LUT R12, R12, 0x1, R15, 0xf8, !PT ;  /* 0x000000010c0c7812 */ /* 0x000fc800078ef80f */
[----:B------:R-:W-:-:S04]  /*1910*/  LOP3.LUT R12, R12, R9, RZ, 0xc0, !PT ;  /* 0x000000090c0c7212 */ /* 0x000fc800078ec0ff */
[----:B------:R-:W-:-:S04]  /*1920*/  IADD3 R12, PT, PT, R15, R12, RZ ;  /* 0x0000000c0f0c7210 */ /* 0x000fc80007ffe0ff */
[----:B------:R-:W-:Y:S01]  /*1930*/  LOP3.LUT R5, R12, R5, RZ, 0xfc, !PT ;  /* 0x000000050c057212 */ /* 0x000fe200078efcff */
[----:B------:R-:W-:Y:S06]  /*1940*/  BRA `(.L_x_140) ;  /* 0x0000000000107947 */ /* 0x000fec0003800000 */
.L_x_139:
[----:B------:R-:W-:-:S04]  /*1950*/  LOP3.LUT R5, R5, 0x80000000, RZ, 0xc0, !PT ;  /* 0x8000000005057812 */ /* 0x000fc800078ec0ff */
[----:B------:R-:W-:Y:S01]  /*1960*/  LOP3.LUT R5, R5, 0x7f800000, RZ, 0xfc, !PT ;  /* 0x7f80000005057812 */ /* 0x000fe200078efcff */
[----:B------:R-:W-:Y:S06]  /*1970*/  BRA `(.L_x_140) ;  /* 0x0000000000047947 */ /* 0x000fec0003800000 */
.L_x_138:
[----:B------:R-:W-:-:S07]  /*1980*/  LEA R5, R12, R5, 0x17 ;  /* 0x000000050c057211 */ /* 0x000fce00078eb8ff */
.L_x_140:
[----:B------:R-:W-:Y:S05]  /*1990*/  BSYNC.RECONVERGENT B3 ;  /* 0x0000000000037941 */ /* 0x000fea0003800200 */
.L_x_137:
[----:B------:R-:W-:Y:S05]  /*19a0*/  BRA `(.L_x_141) ;  /* 0x0000000000207947 */ /* 0x000fea0003800000 */
.L_x_136:
[----:B------:R-:W-:-:S04]  /*19b0*/  LOP3.LUT R5, R18, 0x80000000, R5, 0x48, !PT ;  /* 0x8000000012057812 */ /* 0x000fc800078e4805 */
[----:B------:R-:W-:Y:S01]  /*19c0*/  LOP3.LUT R5, R5, 0x7f800000, RZ, 0xfc, !PT ;  /* 0x7f80000005057812 */ /* 0x000fe200078efcff */
[----:B------:R-:W-:Y:S06]  /*19d0*/  BRA `(.L_x_141) ;  /* 0x0000000000147947 */ /* 0x000fec0003800000 */
.L_x_135:
[----:B------:R-:W-:Y:S01]  /*19e0*/  LOP3.LUT R5, R18, 0x80000000, R5, 0x48, !PT ;  /* 0x8000000012057812 */ /* 0x000fe200078e4805 */
[----:B------:R-:W-:Y:S06]  /*19f0*/  BRA `(.L_x_141) ;  /* 0x00000000000c7947 */ /* 0x000fec0003800000 */
.L_x_134:
[----:B------:R-:W0:Y:S01]  /*1a00*/  MUFU.RSQ R5, -QNAN ;  /* 0xffc0000000057908 */ /* 0x000e220000001400 */
[----:B------:R-:W-:Y:S05]  /*1a10*/  BRA `(.L_x_141) ;  /* 0x0000000000047947 */ /* 0x000fea0003800000 */
.L_x_133:
[----:B------:R-:W-:-:S07]  /*1a20*/  FADD.FTZ R5, R5, R6 ;  /* 0x0000000605057221 */ /* 0x000fce0000010000 */
.L_x_141:
[----:B------:R-:W-:Y:S05]  /*1a30*/  BSYNC.RECONVERGENT B2 ;  /* 0x0000000000027941 */ /* 0x000fea0003800200 */
.L_x_131:
[----:B------:R-:W-:-:S04]  /*1a40*/  HFMA2 R9, -RZ, RZ, 0, 0 ;  /* 0x00000000ff097431 */ /* 0x000fc800000001ff */
[----:B0-----:R-:W-:Y:S05]  /*1a50*/  RET.REL.NODEC R8 `(_Z30Artifact_Shared_Memory_Kernel3PfPhS0_ii) ;  /* 0xffffffe408687950 */ /* 0x001fea0003c3ffff */
.L_x_142:
        /* <DEDUP_REMOVED lines=10> */
.L_x_246:


//--------------------- .text._Z29Artifact_Shared_Memory_KernelPfPhS0_ii --------------------------
	.section	.text._Z29Artifact_Shared_Memory_KernelPfPhS0_ii,"ax",@progbits
	.align	128
        .global         _Z29Artifact_Shared_Memory_KernelPfPhS0_ii
        .type           _Z29Artifact_Shared_Memory_KernelPfPhS0_ii,@function
        .size           _Z29Artifact_Shared_Memory_KernelPfPhS0_ii,(.L_x_247 - _Z29Artifact_Shared_Memory_KernelPfPhS0_ii)
        .other          _Z29Artifact_Shared_Memory_KernelPfPhS0_ii,@"STO_CUDA_ENTRY STV_DEFAULT"
_Z29Artifact_Shared_Memory_KernelPfPhS0_ii:
.text._Z29Artifact_Shared_Memory_KernelPfPhS0_ii:
        /* <DEDUP_REMOVED lines=27> */
[----:B------:R-:W-:Y:S01]  /*01b0*/  LEA R0, R0, R7, 0x3 ;  /* 0x0000000700007211 */ /* 0x000fe200078e18ff */
[----:B------:R-:W-:Y:S01]  /*01c0*/  HFMA2 R7, -RZ, RZ, 0.9375, -7.688999176025390625e-06 ;  /* 0x3b808081ff077431 */ /* 0x000fe200000001ff */
[----:B------:R-:W-:Y:S01]  /*01d0*/  BSSY.RECONVERGENT B1, `(.L_x_145) ;  /* 0x0000015000017945 */ /* 0x000fe20003800200 */
[----:B0-----:R-:W-:-:S06]  /*01e0*/  ULEA UR4, UR5, UR4, 0x18 ;  /* 0x0000000405047291 */ /* 0x001fcc000f8ec0ff */
[----:B------:R-:W-:Y:S02]  /*01f0*/  LEA R8, R0, UR4, 0x2 ;  /* 0x0000000400087c11 */ /* 0x000fe4000f8e10ff */
[----:B------:R-:W-:Y:S02]  /*0200*/  MOV R0, 0x437f0000 ;  /* 0x437f000000007802 */ /* 0x000fe40000000f00 */
        /* <DEDUP_REMOVED lines=12> */
[----:B------:R-:W-:Y:S01]  /*02d0*/  IMAD.MOV.U32 R5, RZ, RZ, R0 ;  /* 0x000000ffff057224 */ /* 0x000fe200078e0000 */
[----:B------:R-:W-:Y:S02]  /*02e0*/  MOV R6, 0x437f0000 ;  /* 0x437f000000067802 */ /* 0x000fe40000000f00 */
[----:B------:R-:W-:-:S07]  /*02f0*/  MOV R8, 0x310 ;  /* 0x0000031000087802 */ /* 0x000fce0000000f00 */
[----:B------:R-:W-:Y:S05]  /*0300*/  CALL.REL.NOINC `($__internal_2_$__cuda_sm3x_div_rn_noftz_f32_slowpath) ;  /* 0x0000000c002c7944 */ /* 0x000fea0003c00000 */
[----:B------:R-:W-:-:S07]  /*0310*/  MOV R7, R5 ;  /* 0x0000000500077202 */ /* 0x000fce0000000f00 */
.L_x_146:
[----:B------:R-:W-:Y:S05]  /*0320*/  BSYNC.RECONVERGENT B1 ;  /* 0x0000000000017941 */ /* 0x000fea0003800200 */
.L_x_145:
[----:B------:R-:W-:Y:S05]  /*0330*/  BRA `(.L_x_147) ;  /* 0x0000000000207947 */ /* 0x000fea0003800000 */
.L_x_144:
[----:B------:R-:W0:Y:S01]  /*0340*/  S2UR UR5, SR_CgaCtaId ;  /* 0x00000000000579c3 */ /* 0x000e220000008800 */
[----:B------:R-:W-:Y:S01]  /*0350*/  UMOV UR4, 0x400 ;  /* 0x0000040000047882 */ /* 0x000fe20000000000 */
[----:B------:R-:W-:Y:S01]  /*0360*/  LEA R7, R0, R7, 0x3 ;  /* 0x0000000700077211 */ /* 0x000fe200078e18ff */
[----:B------:R-:W-:Y:S01]  /*0370*/  IMAD.MOV.U32 R0, RZ, RZ, -0x40800000 ;  /* 0xbf800000ff007424 */ /* 0x000fe200078e00ff */
[----:B0-----:R-:W-:-:S06]  /*0380*/  ULEA UR4, UR5, UR4, 0x18 ;  /* 0x0000000405047291 */ /* 0x001fcc000f8ec0ff */
[----:B------:R-:W-:-:S05]  /*0390*/  LEA R7, R7, UR4, 0x2 ;  /* 0x0000000407077c11 */ /* 0x000fca000f8e10ff */
[----:B------:R0:W-:Y:S04]  /*03a0*/  STS [R7+0x100], R0 ;  /* 0x0001000007007388 */ /* 0x0001e80000000800 */
[----:B------:R0:W-:Y:S02]  /*03b0*/  STS [R7], R0 ;  /* 0x0000000007007388 */ /* 0x0001e40000000800 */
.L_x_147:
[----:B------:R-:W-:Y:S05]  /*03c0*/  BSYNC.RECONVERGENT B0 ;  /* 0x0000000000007941 */ /* 0x000fea0003800200 */
.L_x_143:
[----:B------:R-:W1:Y:S08]  /*03d0*/  S2UR UR5, SR_CgaCtaId ;  /* 0x00000000000579c3 */ /* 0x000e700000008800 */
[----:B------:R-:W-:Y:S01]  /*03e0*/  BAR.SYNC.DEFER_BLOCKING 0x0 ;  /* 0x0000000000007b1d */ /* 0x000fe20000010000 */
[----:B0-----:R-:W-:Y:S01]  /*03f0*/  HFMA2 R0, -RZ, RZ, 0, 0 ;  /* 0x00000000ff007431 */ /* 0x001fe200000001ff */
[----:B------:R-:W-:-:S02]  /*0400*/  MOV R6, RZ ;  /* 0x000000ff00067202 */ /* 0x000fc40000000f00 */
[----:B------:R-:W-:Y:S02]  /*0410*/  CS2R R2, SRZ ;  /* 0x0000000000027805 */ /* 0x000fe4000001ff00 */
[----:B------:R-:W-:Y:S01]  /*0420*/  CS2R R4, SRZ ;  /* 0x0000000000047805 */ /* 0x000fe2000001ff00 */
[----:B------:R-:W-:Y:S02]  /*0430*/  UMOV UR4, 0x400 ;  /* 0x0000040000047882 */ /* 0x000fe40000000000 */
[----:B-1----:R-:W-:-:S03]  /*0440*/  ULEA UR4, UR5, UR4, 0x18 ;  /* 0x0000000405047291 */ /* 0x002fc6000f8ec0ff */
[----:B------:R-:W-:Y:S01]  /*0450*/  UMOV UR5, 0x100 ;  /* 0x0000010000057882 */ /* 0x000fe20000000000 */
[----:B------:R-:W-:-:S12]  /*0460*/  UIADD3 UR4, UPT, UPT, UR4, 0x100, URZ ;  /* 0x0000010004047890 */ /* 0x000fd8000fffe0ff */
.L_x_156:
[----:B------:R-:W0:Y:S01]  /*0470*/  LDS.128 R8, [UR4] ;  /* 0x00000004ff087984 */ /* 0x000e220008000c00 */
[----:B------:R-:W-:-:S03]  /*0480*/  UIADD3 UR5, UPT, UPT, UR5, 0x20, URZ ;  /* 0x0000002005057890 */ /* 0x000fc6000fffe0ff */
[----:B------:R-:W1:Y:S01]  /*0490*/  LDS.128 R12, [UR4+0x10] ;  /* 0x00001004ff0c7984 */ /* 0x000e620008000c00 */
[----:B0-----:R-:W-:-:S13]  /*04a0*/  FSETP.GE.AND P0, PT, R8, RZ, PT ;  /* 0x000000ff0800720b */ /* 0x001fda0003f06000 */
[----:B-1----:R-:W-:Y:S05]  /*04b0*/  @!P0 BRA `(.L_x_148) ;  /* 0x0000000000208947 */ /* 0x002fea0003800000 */
[----:B------:R-:W0:Y:S02]  /*04c0*/  LDS R19, [UR4+-0x100] ;  /* 0xffff0004ff137984 */ /* 0x000e240008000800 */
[----:B0-----:R-:W-:-:S13]  /*04d0*/  FSETP.GE.AND P0, PT, R19, RZ, PT ;  /* 0x000000ff1300720b */ /* 0x001fda0003f06000 */
[----:B------:R-:W-:Y:S01]  /*04e0*/  @P0 FADD R5, R5, R8 ;  /* 0x0000000805050221 */ /* 0x000fe20000000000 */
[C---:B------:R-:W-:Y:S01]  /*04f0*/  @P0 FFMA R4, R8.reuse, R8, R4 ;  /* 0x0000000808040223 */ /* 0x040fe20000000004 */
[-C--:B------:R-:W-:Y:S01]  /*0500*/  @P0 FFMA R0, R8, R19.reuse, R0 ;  /* 0x0000001308000223 */ /* 0x080fe20000000000 */
[----:B------:R-:W-:Y:S01]  /*0510*/  @P0 FADD R3, R3, R19 ;  /* 0x0000001303030221 */ /* 0x000fe20000000000 */
[----:B------:R-:W-:Y:S01]  /*0520*/  @P0 FFMA R2, R19, R19, R2 ;  /* 0x0000001313020223 */ /* 0x000fe20000000002 */
[----:B------:R-:W-:-:S07]  /*0530*/  @P0 IADD3 R6, PT, PT, R6, 0x1, RZ ;  /* 0x0000000106060810 */ /* 0x000fce0007ffe0ff */
.L_x_148:
[----:B------:R-:W-:Y:S01]  /*0540*/  FSETP.GE.AND P6, PT, R9, RZ, PT ;  /* 0x000000ff0900720b */ /* 0x000fe20003fc6000 */
[----:B------:R-:W-:Y:S01]  /*0550*/  UISETP.NE.AND UP0, UPT, UR5, 0x200, UPT ;  /* 0x000002000500788c */ /* 0x000fe2000bf05270 */
[----:B------:R-:W-:Y:S02]  /*0560*/  FSETP.GE.AND P0, PT, R10, RZ, PT ;  /* 0x000000ff0a00720b */ /* 0x000fe40003f06000 */
[----:B------:R-:W-:Y:S02]  /*0570*/  FSETP.GE.AND P1, PT, R11, RZ, PT ;  /* 0x000000ff0b00720b */ /* 0x000fe40003f26000 */
[----:B------:R-:W-:Y:S02]  /*0580*/  FSETP.GE.AND P2, PT, R12, RZ, PT ;  /* 0x000000ff0c00720b */ /* 0x000fe40003f46000 */
[----:B------:R-:W-:Y:S02]  /*0590*/  FSETP.GE.AND P3, PT, R13, RZ, PT ;  /* 0x000000ff0d00720b */ /* 0x000fe40003f66000 */
[----:B------:R-:W-:-:S02]  /*05a0*/  FSETP.GE.AND P4, PT, R14, RZ, PT ;  /* 0x000000ff0e00720b */ /* 0x000fc40003f86000 */
[----:B------:R-:W-:Y:S01]  /*05b0*/  FSETP.GE.AND P5, PT, R15, RZ, PT ;  /* 0x000000ff0f00720b */ /* 0x000fe20003fa6000 */
[----:B------:R-:W-:-:S12]  /*05c0*/  @!P6 BRA `(.L_x_149) ;  /* 0x000000000020e947 */ /* 0x000fd80003800000 */
[----:B------:R-:W0:Y:S02]  /*05d0*/  LDS R19, [UR4+-0xfc] ;  /* 0xffff0404ff137984 */ /* 0x000e240008000800 */
[----:B0-----:R-:W-:-:S13]  /*05e0*/  FSETP.GE.AND P6, PT, R19, RZ, PT ;  /* 0x000000ff1300720b */ /* 0x001fda0003fc6000 */
[----:B------:R-:W-:Y:S01]  /*05f0*/  @P6 FADD R5, R5, R9 ;  /* 0x0000000905056221 */ /* 0x000fe20000000000 */
[C---:B------:R-:W-:Y:S01]  /*0600*/  @P6 FFMA R4, R9.reuse, R9, R4 ;  /* 0x0000000909046223 */ /* 0x040fe20000000004 */
[-C--:B------:R-:W-:Y:S01]  /*0610*/  @P6 FFMA R0, R9, R19.reuse, R0 ;  /* 0x0000001309006223 */ /* 0x080fe20000000000 */
[----:B------:R-:W-:Y:S01]  /*0620*/  @P6 FADD R3, R3, R19 ;  /* 0x0000001303036221 */ /* 0x000fe20000000000 */
[----:B------:R-:W-:Y:S01]  /*0630*/  @P6 FFMA R2, R19, R19, R2 ;  /* 0x0000001313026223 */ /* 0x000fe20000000002 */
[----:B------:R-:W-:-:S07]  /*0640*/  @P6 VIADD R6, R6, 0x1 ;  /* 0x0000000106066836 */ /* 0x000fce0000000000 */
.L_x_149:
[----:B------:R-:W-:Y:S05]  /*0650*/  @!P0 BRA `(.L_x_150) ;  /* 0x0000000000208947 */ /* 0x000fea0003800000 */
        /* <DEDUP_REMOVED lines=8> */
.L_x_150:
        /* <DEDUP_REMOVED lines=9> */
.L_x_151:
        /* <DEDUP_REMOVED lines=9> */
.L_x_152:
        /* <DEDUP_REMOVED lines=9> */
.L_x_153:
        /* <DEDUP_REMOVED lines=9> */
.L_x_154:
        /* <DEDUP_REMOVED lines=9> */
.L_x_155:
[----:B------:R-:W-:Y:S01]  /*09b0*/  UIADD3 UR4, UPT, UPT, UR4, 0x20, URZ ;  /* 0x0000002004047890 */ /* 0x000fe2000fffe0ff */
[----:B------:R-:W-:Y:S11]  /*09c0*/  BRA.U UP0, `(.L_x_156) ;  /* 0xfffffff900a87547 */ /* 0x000ff6000b83ffff */
[----:B------:R-:W-:-:S04]  /*09d0*/  I2FP.F32.S32 R6, R6 ;  /* 0x0000000600067245 */ /* 0x000fc80000201400 */
        /* <DEDUP_REMOVED lines=9> */
[----:B------:R-:W-:Y:S05]  /*0a70*/  CALL.REL.NOINC `($__internal_2_$__cuda_sm3x_div_rn_noftz_f32_slowpath) ;  /* 0x0000000400507944 */ /* 0x000fea0003c00000 */
[----:B------:R-:W-:-:S07]  /*0a80*/  MOV R10, R5 ;  /* 0x00000005000a7202 */ /* 0x000fce0000000f00 */
.L_x_157:
        /* <DEDUP_REMOVED lines=10> */
[----:B------:R-:W-:Y:S05]  /*0b30*/  CALL.REL.NOINC `($__internal_2_$__cuda_sm3x_div_rn_noftz_f32_slowpath) ;  /* 0x0000000400207944 */ /* 0x000fea0003c00000 */
[----:B------:R-:W-:-:S07]  /*0b40*/  MOV R11, R5 ;  /* 0x00000005000b7202 */ /* 0x000fce0000000f00 */
.L_x_158:
        /* <DEDUP_REMOVED lines=10> */
[----:B------:R-:W-:Y:S05]  /*0bf0*/  CALL.REL.NOINC `($__internal_2_$__cuda_sm3x_div_rn_noftz_f32_slowpath) ;  /* 0x0000000000f07944 */ /* 0x000fea0003c00000 */
[----:B------:R-:W-:-:S07]  /*0c00*/  MOV R8, R5 ;  /* 0x0000000500087202 */ /* 0x000fce0000000f00 */
.L_x_159:
[----:B------:R-:W0:Y:S08]  /*0c10*/  MUFU.RCP R3, R6 ;  /* 0x0000000600037308 */ /* 0x000e300000001000 */
        /* <DEDUP_REMOVED lines=9> */
[----:B------:R-:W-:Y:S01]  /*0cb0*/  IMAD.MOV.U32 R5, RZ, RZ, R2 ;  /* 0x000000ffff057224 */ /* 0x000fe200078e0002 */
[----:B------:R-:W-:-:S07]  /*0cc0*/  MOV R8, 0xce0 ;  /* 0x00000ce000087802 */ /* 0x000fce0000000f00 */
[----:B------:R-:W-:Y:S05]  /*0cd0*/  CALL.REL.NOINC `($__internal_2_$__cuda_sm3x_div_rn_noftz_f32_slowpath) ;  /* 0x0000000000b87944 */ /* 0x000fea0003c00000 */
[----:B------:R-:W-:-:S07]  /*0ce0*/  MOV R13, R5 ;  /* 0x00000005000d7202 */ /* 0x000fce0000000f00 */
.L_x_160:
        /* <DEDUP_REMOVED lines=12> */
[----:B------:R-:W-:Y:S05]  /*0db0*/  CALL.REL.NOINC `($__internal_2_$__cuda_sm3x_div_rn_noftz_f32_slowpath) ;  /* 0x0000000000807944 */ /* 0x000fea0003c00000 */
[----:B------:R-:W-:-:S07]  /*0dc0*/  MOV R8, R5 ;  /* 0x0000000500087202 */ /* 0x000fce0000000f00 */
.L_x_161:
[----:B------:R-:W-:Y:S01]  /*0dd0*/  FADD R2, R3, R2 ;  /* 0x0000000203027221 */ /* 0x000fe20000000000 */
[----:B------:R-:W-:Y:S01]  /*0de0*/  FADD R4, R4, R13 ;  /* 0x0000000d04047221 */ /* 0x000fe20000000000 */
[----:B------:R-:W-:Y:S01]  /*0df0*/  FADD R0, R10, R10 ;  /* 0x0000000a0a007221 */ /* 0x000fe20000000000 */
[----:B------:R-:W-:Y:S02]  /*0e00*/  IMAD.MOV.U32 R5, RZ, RZ, 0x40000000 ;  /* 0x40000000ff057424 */ /* 0x000fe400078e00ff */
[----:B------:R-:W-:Y:S01]  /*0e10*/  FADD R2, R2, 6.5025000572204589844 ;  /* 0x40d0147b02027421 */ /* 0x000fe20000000000 */
[----:B------:R-:W-:Y:S01]  /*0e20*/  FADD R3, R4, 58.52249908447265625 ;  /* 0x426a170a04037421 */ /* 0x000fe20000000000 */
[----:B------:R-:W-:Y:S01]  /*0e30*/  FFMA R8, R11, -R10, R8 ;  /* 0x8000000a0b087223 */ /* 0x000fe20000000008 */
[----:B------:R-:W-:Y:S01]  /*0e40*/  FFMA R0, R0, R11, 6.5025000572204589844 ;  /* 0x40d0147b00007423 */ /* 0x000fe2000000000b */
[----:B------:R-:W-:Y:S01]  /*0e50*/  BSSY.RECONVERGENT B0, `(.L_x_162) ;  /* 0x000000f000007945 */ /* 0x000fe20003800200 */
[----:B------:R-:W-:Y:S01]  /*0e60*/  FMUL R6, R2, R3 ;  /* 0x0000000302067220 */ /* 0x000fe20000400000 */
[----:B------:R-:W-:-:S03]  /*0e70*/  FFMA R5, R8, R5, 58.52249908447265625 ;  /* 0x426a170a08057423 */ /* 0x000fc60000000005 */
[----:B------:R-:W0:Y:S01]  /*0e80*/  MUFU.RCP R2, R6 ;  /* 0x0000000600027308 */ /* 0x000e220000001000 */
[----:B------:R-:W-:-:S07]  /*0e90*/  FMUL R5, R0, R5 ;  /* 0x0000000500057220 */ /* 0x000fce0000400000 */
        /* <DEDUP_REMOVED lines=10> */
.L_x_163:
[----:B------:R-:W-:Y:S05]  /*0f40*/  BSYNC.RECONVERGENT B0 ;  /* 0x0000000000007941 */ /* 0x000fea0003800200 */
.L_x_162:
[----:B------:R-:W0:Y:S01]  /*0f50*/  LDC.64 R2, c[0x0][0x380] ;  /* 0x0000e000ff027b82 */ /* 0x000e220000000a00 */
[----:B------:R-:W1:Y:S01]  /*0f60*/  LDCU UR4, c[0x0][0x398] ;  /* 0x00007300ff0477ac */ /* 0x000e620008000800 */
[----:B------:R-:W-:Y:S01]  /*0f70*/  FMUL R7, R0, |R7| ;  /* 0x4000000700077220 */ /* 0x000fe20000400000 */
[----:B-1----:R-:W-:-:S04]  /*0f80*/  IMAD R17, R17, UR4, R16 ;  /* 0x0000000411117c24 */ /* 0x002fc8000f8e0210 */
[----:B0-----:R-:W-:-:S05]  /*0f90*/  IMAD.WIDE R2, R17, 0x4, R2 ;  /* 0x0000000411027825 */ /* 0x001fca00078e0202 */
[----:B------:R-:W-:Y:S01]  /*0fa0*/  STG.E desc[UR6][R2.64], R7 ;  /* 0x0000000702007986 */ /* 0x000fe2000c101906 */
[----:B------:R-:W-:Y:S05]  /*0fb0*/  EXIT ;  /* 0x000000000000794d */ /* 0x000fea0003800000 */
        .weak           $__internal_2_$__cuda_sm3x_div_rn_noftz_f32_slowpath
        .type           $__internal_2_$__cuda_sm3x_div_rn_noftz_f32_slowpath,@function
        .size           $__internal_2_$__cuda_sm3x_div_rn_noftz_f32_slowpath,(.L_x_247 - $__internal_2_$__cuda_sm3x_div_rn_noftz_f32_slowpath)
$__internal_2_$__cuda_sm3x_div_rn_noftz_f32_slowpath:
[--C-:B------:R-:W-:Y:S01]  /*0fc0*/  SHF.R.U32.HI R9, RZ, 0x17, R6.reuse ;  /* 0x00000017ff097819 */ /* 0x100fe20000011606 */
[----:B------:R-:W-:Y:S01]  /*0fd0*/  BSSY.RECONVERGENT B2, `(.L_x_164) ;  /* 0x0000063000027945 */ /* 0x000fe20003800200 */
[----:B------:R-:W-:Y:S01]  /*0fe0*/  SHF.R.U32.HI R12, RZ, 0x17, R5 ;  /* 0x00000017ff0c7819 */ /* 0x000fe20000011605 */
[----:B------:R-:W-:Y:S01]  /*0ff0*/  IMAD.MOV.U32 R14, RZ, RZ, R6 ;  /* 0x000000ffff0e7224 */ /* 0x000fe200078e0006 */
[----:B------:R-:W-:Y:S02]  /*1000*/  LOP3.LUT R9, R9, 0xff, RZ, 0xc0, !PT ;  /* 0x000000ff09097812 */ /* 0x000fe400078ec0ff */
[----:B------:R-:W-:Y:S02]  /*1010*/  LOP3.LUT R20, R12, 0xff, RZ, 0xc0, !PT ;  /* 0x000000ff0c147812 */ /* 0x000fe400078ec0ff */
[----:B------:R-:W-:Y:S02]  /*1020*/  IADD3 R18, PT, PT, R9, -0x1, RZ ;  /* 0xffffffff09127810 */ /* 0x000fe40007ffe0ff */
[----:B------:R-:W-:-:S02]  /*1030*/  IADD3 R15, PT, PT, R20, -0x1, RZ ;  /* 0xffffffff140f7810 */ /* 0x000fc40007ffe0ff */
        /* <DEDUP_REMOVED lines=23> */
[----:B------:R-:W-:Y:S01]  /*11b0*/  @!P0 FFMA R5, R5, 1.84467440737095516160e+19, RZ ;  /* 0x5f80000005058823 */ /* 0x000fe200000000ff */
[----:B------:R-:W-:Y:S01]  /*11c0*/  @!P0 MOV R12, 0xffffffc0 ;  /* 0xffffffc0000c8802 */ /* 0x000fe20000000f00 */
[----:B------:R-:W-:-:S03]  /*11d0*/  @!P1 FFMA R14, R6, 1.84467440737095516160e+19, RZ ;  /* 0x5f800000060e9823 */ /* 0x000fc600000000ff */
[----:B------:R-:W-:-:S07]  /*11e0*/  @!P1 IADD3 R12, PT, PT, R12, 0x40, RZ ;  /* 0x000000400c0c9810 */ /* 0x000fce0007ffe0ff */
.L_x_165:
[----:B------:R-:W-:Y:S01]  /*11f0*/  LEA R15, R9, 0xc0800000, 0x17 ;  /* 0xc0800000090f7811 */ /* 0x000fe200078eb8ff */
[----:B------:R-:W-:Y:S01]  /*1200*/  BSSY.RECONVERGENT B3, `(.L_x_170) ;  /* 0x0000036000037945 */ /* 0x000fe20003800200 */
[----:B------:R-:W-:-:S03]  /*1210*/  IADD3 R20, PT, PT, R20, -0x7f, RZ ;  /* 0xffffff8114147810 */ /* 0x000fc60007ffe0ff */
[----:B------:R-:W-:Y:S02]  /*1220*/  IMAD.IADD R19, R14, 0x1, -R15 ;  /* 0x000000010e137824 */ /* 0x000fe400078e0a0f */
[C---:B------:R-:W-:Y:S02]  /*1230*/  IMAD R5, R20.reuse, -0x800000, R5 ;  /* 0xff80000014057824 */ /* 0x040fe400078e0205 */
[----:B------:R0:W1:Y:S01]  /*1240*/  MUFU.RCP R14, R19 ;  /* 0x00000013000e7308 */ /* 0x0000620000001000 */
[----:B------:R-:W-:Y:S01]  /*1250*/  FADD.FTZ R18, -R19, -RZ ;  /* 0x800000ff13127221 */ /* 0x000fe20000010100 */
[----:B0-----:R-:W-:-:S04]  /*1260*/  IADD3 R19, PT, PT, R20, 0x7f, -R9 ;  /* 0x0000007f14137810 */ /* 0x001fc80007ffe809 */
[----:B------:R-:W-:Y:S01]  /*1270*/  IADD3 R12, PT, PT, R19, R12, RZ ;  /* 0x0000000c130c7210 */ /* 0x000fe20007ffe0ff */
        /* <DEDUP_REMOVED lines=20> */
[CCC-:B------:R-:W-:Y:S01]  /*13c0*/  FFMA.RZ R9, R14.reuse, R18.reuse, R15.reuse ;  /* 0x000000120e097223 */ /* 0x1c0fe2000000c00f */
[C---:B------:R-:W-:Y:S02]  /*13d0*/  ISETP.NE.AND P2, PT, R19.reuse, RZ, PT ;  /* 0x000000ff1300720c */ /* 0x040fe40003f45270 */
[----:B------:R-:W-:Y:S02]  /*13e0*/  ISETP.NE.AND P1, PT, R19, RZ, PT ;  /* 0x000000ff1300720c */ /* 0x000fe40003f25270 */
[----:B------:R-:W-:Y:S01]  /*13f0*/  LOP3.LUT R12, R9, 0x7fffff, RZ, 0xc0, !PT ;  /* 0x007fffff090c7812 */ /* 0x000fe200078ec0ff */
[CCC-:B------:R-:W-:Y:S01]  /*1400*/  FFMA.RP R9, R14.reuse, R18.reuse, R15.reuse ;  /* 0x000000120e097223 */ /* 0x1c0fe2000000800f */
[----:B------:R-:W-:Y:S01]  /*1410*/  FFMA.RM R14, R14, R18, R15 ;  /* 0x000000120e0e7223 */ /* 0x000fe2000000400f */
[C---:B------:R-:W-:Y:S01]  /*1420*/  VIADD R15, R19.reuse, 0x20 ;  /* 0x00000020130f7836 */ /* 0x040fe20000000000 */
[----:B------:R-:W-:Y:S02]  /*1430*/  LOP3.LUT R12, R12, 0x800000, RZ, 0xfc, !PT ;  /* 0x008000000c0c7812 */ /* 0x000fe400078efcff */
[----:B------:R-:W-:-:S02]  /*1440*/  IADD3 R18, PT, PT, -R19, RZ, RZ ;  /* 0x000000ff13127210 */ /* 0x000fc40007ffe1ff */
        /* <DEDUP_REMOVED lines=13> */
.L_x_172:
[----:B------:R-:W-:-:S04]  /*1520*/  LOP3.LUT R5, R5, 0x80000000, RZ, 0xc0, !PT ;  /* 0x8000000005057812 */ /* 0x000fc800078ec0ff */
[----:B------:R-:W-:Y:S01]  /*1530*/  LOP3.LUT R5, R5, 0x7f800000, RZ, 0xfc, !PT ;  /* 0x7f80000005057812 */ /* 0x000fe200078efcff */
[----:B------:R-:W-:Y:S06]  /*1540*/  BRA `(.L_x_173) ;  /* 0x0000000000047947 */ /* 0x000fec0003800000 */
.L_x_171:
[----:B------:R-:W-:-:S07]  /*1550*/  LEA R5, R12, R5, 0x17 ;  /* 0x000000050c057211 */ /* 0x000fce00078eb8ff */
.L_x_173:
[----:B------:R-:W-:Y:S05]  /*1560*/  BSYNC.RECONVERGENT B3 ;  /* 0x0000000000037941 */ /* 0x000fea0003800200 */
.L_x_170:
[----:B------:R-:W-:Y:S05]  /*1570*/  BRA `(.L_x_174) ;  /* 0x0000000000207947 */ /* 0x000fea0003800000 */
.L_x_169:
[----:B------:R-:W-:-:S04]  /*1580*/  LOP3.LUT R5, R14, 0x80000000, R5, 0x48, !PT ;  /* 0x800000000e057812 */ /* 0x000fc800078e4805 */
[----:B------:R-:W-:Y:S01]  /*1590*/  LOP3.LUT R5, R5, 0x7f800000, RZ, 0xfc, !PT ;  /* 0x7f80000005057812 */ /* 0x000fe200078efcff */
[----:B------:R-:W-:Y:S06]  /*15a0*/  BRA `(.L_x_174) ;  /* 0x0000000000147947 */ /* 0x000fec0003800000 */
.L_x_168:
[----:B------:R-:W-:Y:S01]  /*15b0*/  LOP3.LUT R5, R14, 0x80000000, R5, 0x48, !PT ;  /* 0x800000000e057812 */ /* 0x000fe200078e4805 */
[----:B------:R-:W-:Y:S06]  /*15c0*/  BRA `(.L_x_174) ;  /* 0x00000000000c7947 */ /* 0x000fec0003800000 */
.L_x_167:
[----:B------:R-:W0:Y:S01]  /*15d0*/  MUFU.RSQ R5, -QNAN ;  /* 0xffc0000000057908 */ /* 0x000e220000001400 */
[----:B------:R-:W-:Y:S05]  /*15e0*/  BRA `(.L_x_174) ;  /* 0x0000000000047947 */ /* 0x000fea0003800000 */
.L_x_166:
[----:B------:R-:W-:-:S07]  /*15f0*/  FADD.FTZ R5, R5, R6 ;  /* 0x0000000605057221 */ /* 0x000fce0000010000 */
.L_x_174:
[----:B------:R-:W-:Y:S05]  /*1600*/  BSYNC.RECONVERGENT B2 ;  /* 0x0000000000027941 */ /* 0x000fea0003800200 */
.L_x_164:
[----:B------:R-:W-:-:S04]  /*1610*/  HFMA2 R9, -RZ, RZ, 0, 0 ;  /* 0x00000000ff097431 */ /* 0x000fc800000001ff */
[----:B0-----:R-:W-:Y:S05]  /*1620*/  RET.REL.NODEC R8 `(_Z29Artifact_Shared_Memory_KernelPfPhS0_ii) ;  /* 0xffffffe808747950 */ /* 0x001fea0003c3ffff */
.L_x_175:
        /* <DEDUP_REMOVED lines=13> */
.L_x_247:


//--------------------- .text._Z20Artifact_Grey_KernelPfPhS0_ii --------------------------
	.section	.text._Z20Artifact_Grey_KernelPfPhS0_ii,"ax",@progbits
	.align	128
        .global         _Z20Artifact_Grey_KernelPfPhS0_ii
        .type           _Z20Artifact_Grey_KernelPfPhS0_ii,@function
        .size           _Z20Artifact_Grey_KernelPfPhS0_ii,(.L_x_248 - _Z20Artifact_Grey_KernelPfPhS0_ii)
        .other          _Z20Artifact_Grey_KernelPfPhS0_ii,@"STO_CUDA_ENTRY STV_DEFAULT"
_Z20Artifact_Grey_KernelPfPhS0_ii:
.text._Z20Artifact_Grey_KernelPfPhS0_ii:
[----:B------:R-:W-:Y:S01]  /*0000*/  LDC R1, c[0x0][0x37c] ;  /* 0x0000df00ff017b82 */ /* 0x000fe20000000800 */
[----:B------:R-:W0:Y:S07]  /*0010*/  S2R R3, SR_TID.Y ;  /* 0x0000000000037919 */ /* 0x000e2e0000002200 */
[----:B------:R-:W0:Y:S01]  /*0020*/  S2UR UR4, SR_CTAID.Y ;  /* 0x00000000000479c3 */ /* 0x000e220000002600 */
[----:B------:R-:W1:Y:S01]  /*0030*/  LDCU.64 UR8, c[0x0][0x398] ;  /* 0x00007300ff0877ac */ /* 0x000e620008000a00 */
[----:B------:R-:W2:Y:S06]  /*0040*/  S2R R5, SR_TID.X ;  /* 0x0000000000057919 */ /* 0x000eac0000002100 */
[----:B------:R-:W0:Y:S08]  /*0050*/  LDC R10, c[0x0][0x364] ;  /* 0x0000d900ff0a7b82 */ /* 0x000e300000000800 */
[----:B------:R-:W2:Y:S08]  /*0060*/  S2UR UR5, SR_CTAID.X ;  /* 0x00000000000579c3 */ /* 0x000eb00000002500 */
[----:B------:R-:W2:Y:S01]  /*0070*/  LDC R0, c[0x0][0x360] ;  /* 0x0000d800ff007b82 */ /* 0x000ea20000000800 */
[----:B0-----:R-:W-:-:S05]  /*0080*/  IMAD R10, R10, UR4, R3 ;  /* 0x000000040a0a7c24 */ /* 0x001fca000f8e0203 */
[----:B-1----:R-:W-:Y:S01]  /*0090*/  ISETP.GE.AND P0, PT, R10, UR9, PT ;  /* 0x000000090a007c0c */ /* 0x002fe2000bf06270 */
[----:B--2---:R-:W-:-:S05]  /*00a0*/  IMAD R3, R0, UR5, R5 ;  /* 0x0000000500037c24 */ /* 0x004fca000f8e0205 */
[----:B------:R-:W-:-:S13]  /*00b0*/  ISETP.GE.OR P0, PT, R3, UR8, P0 ;  /* 0x0000000803007c0c */ /* 0x000fda0008706670 */
[----:B------:R-:W-:Y:S05]  /*00c0*/  @P0 EXIT ;  /* 0x000000000000094d */ /* 0x000fea0003800000 */
[----:B------:R-:W0:Y:S01]  /*00d0*/  LDCU.64 UR10, c[0x0][0x388] ;  /* 0x00007100ff0a77ac */ /* 0x000e220008000a00 */
[----:B------:R-:W-:Y:S01]  /*00e0*/  IMAD R10, R10, UR8, R3 ;  /* 0x000000080a0a7c24 */ /* 0x000fe2000f8e0203 */
[----:B------:R-:W1:Y:S03]  /*00f0*/  LDCU.64 UR12, c[0x0][0x390] ;  /* 0x00007200ff0c77ac */ /* 0x000e660008000a00 */
[C---:B------:R-:W-:Y:S01]  /*0100*/  VIADD R9, R10.reuse, 0x1 ;  /* 0x000000010a097836 */ /* 0x040fe20000000000 */
[----:B------:R-:W-:Y:S01]  /*0110*/  SHF.R.S32.HI R5, RZ, 0x1f, R10 ;  /* 0x0000001fff057819 */ /* 0x000fe2000001140a */
[C---:B------:R-:W-:Y:S01]  /*0120*/  VIADD R0, R10.reuse, 0x2 ;  /* 0x000000020a007836 */ /* 0x040fe20000000000 */
[----:B------:R-:W-:Y:S01]  /*0130*/  UIMAD UR4, UR9, UR8, URZ ;  /* 0x00000008090472a4 */ /* 0x000fe2000f8e02ff */
[----:B------:R-:W2:Y:S05]  /*0140*/  LDCU.64 UR6, c[0x0][0x358] ;  /* 0x00006b00ff0677ac */ /* 0x000eaa0008000a00 */
[----:B------:R-:W-:-:S02]  /*0150*/  ISETP.GE.AND P5, PT, R10, UR4, PT ;  /* 0x000000040a007c0c */ /* 0x000fc4000bfa6270 */
[----:B------:R-:W-:Y:S02]  /*0160*/  ISETP.GE.AND P6, PT, R9, UR4, PT ;  /* 0x0000000409007c0c */ /* 0x000fe4000bfc6270 */
[----:B0-----:R-:W-:Y:S02]  /*0170*/  IADD3 R2, P0, PT, R10, UR10, RZ ;  /* 0x0000000a0a027c10 */ /* 0x001fe4000ff1e0ff */
[----:B------:R-:W-:Y:S02]  /*0180*/  ISETP.GE.AND P3, PT, R0, UR4, PT ;  /* 0x0000000400007c0c */ /* 0x000fe4000bf66270 */
[----:B-1----:R-:W-:Y:S02]  /*0190*/  IADD3 R4, P1, PT, R10, UR12, RZ ;  /* 0x0000000c0a047c10 */ /* 0x002fe4000ff3e0ff */
[C---:B------:R-:W-:Y:S02]  /*01a0*/  IADD3.X R3, PT, PT, R5.reuse, UR11, RZ, P0, !PT ;  /* 0x0000000b05037c10 */ /* 0x040fe400087fe4ff */
[----:B------:R-:W-:-:S03]  /*01b0*/  IADD3.X R5, PT, PT, R5, UR13, RZ, P1, !PT ;  /* 0x0000000d05057c10 */ /* 0x000fc60008ffe4ff */
[----:B--2---:R-:W2:Y:S04]  /*01c0*/  @!P5 LDG.E.U8 R12, desc[UR6][R2.64] ;  /* 0x00000006020cd981 */ /* 0x004ea8000c1e1100 */
[----:B------:R-:W3:Y:S04]  /*01d0*/  @!P5 LDG.E.U8 R6, desc[UR6][R4.64] ;  /* 0x000000060406d981 */ /* 0x000ee8000c1e1100 */
[----:B------:R-:W4:Y:S04]  /*01e0*/  @!P6 LDG.E.U8 R7, desc[UR6][R2.64+0x1] ;  /* 0x000001060207e981 */ /* 0x000f28000c1e1100 */
[----:B------:R-:W5:Y:S04]  /*01f0*/  @!P6 LDG.E.U8 R8, desc[UR6][R4.64+0x1] ;  /* 0x000001060408e981 */ /* 0x000f68000c1e1100 */
[----:B------:R-:W5:Y:S04]  /*0200*/  @!P3 LDG.E.U8 R16, desc[UR6][R2.64+0x2] ;  /* 0x000002060210b981 */ /* 0x000f68000c1e1100 */
[----:B------:R-:W5:Y:S01]  /*0210*/  @!P3 LDG.E.U8 R17, desc[UR6][R4.64+0x2] ;  /* 0x000002060411b981 */ /* 0x000f62000c1e1100 */
[----:B------:R-:W-:-:S04]  /*0220*/  IADD3 R0, PT, PT, R10, 0x3, RZ ;  /* 0x000000030a007810 */ /* 0x000fc80007ffe0ff */
[----:B------:R-:W-:Y:S01]  /*0230*/  ISETP.GE.AND P1, PT, R0, UR4, PT ;  /* 0x0000000400007c0c */ /* 0x000fe2000bf26270 */
[----:B------:R-:W-:-:S05]  /*0240*/  VIADD R0, R10, 0x4 ;  /* 0x000000040a007836 */ /* 0x000fca0000000000 */
[----:B------:R-:W-:Y:S01]  /*0250*/  ISETP.GE.AND P2, PT, R0, UR4, PT ;  /* 0x0000000400007c0c */ /* 0x000fe2000bf46270 */
[----:B------:R-:W-:-:S05]  /*0260*/  VIADD R0, R10, 0x5 ;  /* 0x000000050a007836 */ /* 0x000fca0000000000 */
[----:B------:R-:W-:Y:S01]  /*0270*/  ISETP.GE.AND P0, PT, R0, UR4, PT ;  /* 0x0000000400007c0c */ /* 0x000fe2000bf06270 */
[----:B------:R-:W5:Y:S04]  /*0280*/  @!P1 LDG.E.U8 R18, desc[UR6][R2.64+0x3] ;  /* 0x0000030602129981 */ /* 0x000f68000c1e1100 */
[----:B------:R-:W5:Y:S04]  /*0290*/  @!P1 LDG.E.U8 R19, desc[UR6][R4.64+0x3] ;  /* 0x0000030604139981 */ /* 0x000f68000c1e1100 */
[----:B------:R-:W5:Y:S04]  /*02a0*/  @!P2 LDG.E.U8 R20, desc[UR6][R2.64+0x4] ;  /* 0x000004060214a981 */ /* 0x000f68000c1e1100 */
[----:B------:R-:W5:Y:S04]  /*02b0*/  @!P2 LDG.E.U8 R21, desc[UR6][R4.64+0x4] ;  /* 0x000004060415a981 */ /* 0x000f68000c1e1100 */
[----:B------:R-:W5:Y:S04]  /*02c0*/  @!P0 LDG.E.U8 R22, desc[UR6][R2.64+0x5] ;  /* 0x0000050602168981 */ /* 0x000f68000c1e1100 */
[----:B------:R-:W5:Y:S01]  /*02d0*/  @!P0 LDG.E.U8 R23, desc[UR6][R4.64+0x5] ;  /* 0x0000050604178981 */ /* 0x000f62000c1e1100 */
[C---:B------:R-:W-:Y:S01]  /*02e0*/  IADD3 R0, PT, PT, R10.reuse, 0x6, RZ ;  /* 0x000000060a007810 */ /* 0x040fe20007ffe0ff */
[----:B------:R-:W-:Y:S01]  /*02f0*/  IMAD.MOV.U32 R11, RZ, RZ, -0x40800000 ;  /* 0xbf800000ff0b7424 */ /* 0x000fe200078e00ff */
[----:B------:R-:W-:Y:S01]  /*0300*/  IADD3 R14, PT, PT, R10, 0x7, RZ ;  /* 0x000000070a0e7810 */ /* 0x000fe20007ffe0ff */
[----:B------:R-:W-:Y:S01]  /*0310*/  IMAD.MOV.U32 R13, RZ, RZ, -0x40800000 ;  /* 0xbf800000ff0d7424 */ /* 0x000fe200078e00ff */
[----:B------:R-:W-:Y:S01]  /*0320*/  ISETP.GE.AND P4, PT, R0, UR4, PT ;  /* 0x0000000400007c0c */ /* 0x000fe2000bf86270 */
[----:B------:R-:W-:Y:S01]  /*0330*/  IMAD.MOV.U32 R0, RZ, RZ, -0x40800000 ;  /* 0xbf800000ff007424 */ /* 0x000fe200078e00ff */
[----:B------:R-:W-:Y:S01]  /*0340*/  IADD3 R30, PT, PT, R10, UR8, RZ ;  /* 0x000000080a1e7c10 */ /* 0x000fe2000fffe0ff */
[----:B------:R-:W-:Y:S01]  /*0350*/  IMAD.MOV.U32 R15, RZ, RZ, -0x40800000 ;  /* 0xbf800000ff0f7424 */ /* 0x000fe200078e00ff */
[----:B------:R-:W-:-:S02]  /*0360*/  IADD3 R34, PT, PT, R9, UR8, RZ ;  /* 0x0000000809227c10 */ /* 0x000fc4000fffe0ff */
[----:B------:R-:W-:-:S07]  /*0370*/  SHF.R.S32.HI R25, RZ, 0x1f, R30 ;  /* 0x0000001fff197819 */ /* 0x000fce000001141e */
[----:B------:R-:W5:Y:S04]  /*0380*/  @!P4 LDG.E.U8 R29, desc[UR6][R2.64+0x6] ;  /* 0x00000606021dc981 */ /* 0x000f68000c1e1100 */
[----:B------:R-:W5:Y:S01]  /*0390*/  @!P4 LDG.E.U8 R24, desc[UR6][R4.64+0x6] ;  /* 0x000006060418c981 */ /* 0x000f62000c1e1100 */
[----:B--2---:R-:W-:Y:S01]  /*03a0*/  @!P5 I2FP.F32.U32 R11, R12 ;  /* 0x0000000c000bd245 */ /* 0x004fe20000201000 */
[----:B------:R-:W-:Y:S01]  /*03b0*/  IMAD.MOV.U32 R12, RZ, RZ, -0x40800000 ;  /* 0xbf800000ff0c7424 */ /* 0x000fe200078e00ff */
[----:B---3--:R-:W-:Y:S02]  /*03c0*/  @!P5 I2FP.F32.U32 R0, R6 ;  /* 0x000000060000d245 */ /* 0x008fe40000201000 */
[----:B------:R-:W-:Y:S01]  /*03d0*/  ISETP.GE.AND P5, PT, R14, UR4, PT ;  /* 0x000000040e007c0c */ /* 0x000fe2000bfa6270 */
[----:B------:R-:W-:Y:S01]  /*03e0*/  IMAD.MOV.U32 R14, RZ, RZ, -0x40800000 ;  /* 0xbf800000ff0e7424 */ /* 0x000fe200078e00ff */
[----:B----4-:R-:W-:-:S02]  /*03f0*/  @!P6 I2FP.F32.U32 R13, R7 ;  /* 0x00000007000de245 */ /* 0x010fc40000201000 */
[----:B-----5:R-:W-:Y:S02]  /*0400*/  @!P6 I2FP.F32.U32 R12, R8 ;  /* 0x00000008000ce245 */ /* 0x020fe40000201000 */
[----:B------:R-:W-:Y:S02]  /*0410*/  IADD3 R6, P6, PT, R30, UR10, RZ ;  /* 0x0000000a1e067c10 */ /* 0x000fe4000ffde0ff */
[----:B------:R-:W-:Y:S02]  /*0420*/  @!P3 I2FP.F32.U32 R14, R16 ;  /* 0x00000010000eb245 */ /* 0x000fe40000201000 */
[----:B------:R-:W-:-:S03]  /*0430*/  IADD3.X R7, PT, PT, R25, UR11, RZ, P6, !PT ;  /* 0x0000000b19077c10 */ /* 0x000fc6000b7fe4ff */
[----:B------:R0:W2:Y:S01]  /*0440*/  @!P5 LDG.E.U8 R26, desc[UR6][R2.64+0x7] ;  /* 0x00000706021ad981 */ /* 0x0000a2000c1e1100 */
[----:B------:R-:W-:Y:S02]  /*0450*/  @!P3 I2FP.F32.U32 R15, R17 ;  /* 0x00000011000fb245 */ /* 0x000fe40000201000 */
[C---:B------:R-:W-:Y:S01]  /*0460*/  ISETP.GE.AND P3, PT, R30.reuse, UR4, PT ;  /* 0x000000041e007c0c */ /* 0x040fe2000bf66270 */
[----:B------:R1:W3:Y:S01]  /*0470*/  @!P5 LDG.E.U8 R27, desc[UR6][R4.64+0x7] ;  /* 0x00000706041bd981 */ /* 0x0002e2000c1e1100 */
[----:B------:R-:W-:-:S04]  /*0480*/  IADD3 R8, P6, PT, R30, UR12, RZ ;  /* 0x0000000c1e087c10 */ /* 0x000fc8000ffde0ff */
[----:B------:R-:W-:Y:S02]  /*0490*/  IADD3.X R9, PT, PT, R25, UR13, RZ, P6, !PT ;  /* 0x0000000d19097c10 */ /* 0x000fe4000b7fe4ff */
[----:B------:R-:W-:-:S05]  /*04a0*/  ISETP.GE.AND P6, PT, R34, UR4, PT ;  /* 0x0000000422007c0c */ /* 0x000fca000bfc6270 */
[----:B------:R-:W4:Y:S04]  /*04b0*/  @!P3 LDG.E.U8 R28, desc[UR6][R6.64] ;  /* 0x00000006061cb981 */ /* 0x000f28000c1e1100 */
[----:B------:R-:W5:Y:S04]  /*04c0*/  @!P3 LDG.E.U8 R31, desc[UR6][R8.64] ;  /* 0x00000006081fb981 */ /* 0x000f68000c1e1100 */
[----:B------:R-:W5:Y:S04]  /*04d0*/  @!P6 LDG.E.U8 R32, desc[UR6][R6.64+0x1] ;  /* 0x000001060620e981 */ /* 0x000f68000c1e1100 */
[----:B------:R-:W5:Y:S01]  /*04e0*/  @!P6 LDG.E.U8 R33, desc[UR6][R8.64+0x1] ;  /* 0x000001060821e981 */ /* 0x000f62000c1e1100 */
[----:B------:R-:W-:Y:S01]  /*04f0*/  IMAD.MOV.U32 R17, RZ, RZ, -0x40800000 ;  /* 0xbf800000ff117424 */ /* 0x000fe200078e00ff */
[C---:B0-----:R-:W-:Y:S01]  /*0500*/  IADD3 R2, PT, PT, R34.reuse, 0x2, RZ ;  /* 0x0000000222027810 */ /* 0x041fe20007ffe0ff */
[----:B------:R-:W-:Y:S01]  /*0510*/  IMAD.MOV.U32 R16, RZ, RZ, -0x40800000 ;  /* 0xbf800000ff107424 */ /* 0x000fe200078e00ff */
[----:B------:R-:W-:Y:S01]  /*0520*/  @!P1 I2FP.F32.U32 R17, R18 ;  /* 0x0000001200119245 */ /* 0x000fe20000201000 */
[----:B------:R-:W-:Y:S01]  /*0530*/  IMAD.MOV.U32 R18, RZ, RZ, -0x40800000 ;  /* 0xbf800000ff127424 */ /* 0x000fe200078e00ff */
[----:B------:R-:W-:Y:S01]  /*0540*/  @!P1 I2FP.F32.U32 R16, R19 ;  /* 0x0000001300109245 */ /* 0x000fe20000201000 */
[----:B------:R-:W-:Y:S01]  /*0550*/  IMAD.MOV.U32 R19, RZ, RZ, -0x40800000 ;  /* 0xbf800000ff137424 */ /* 0x000fe200078e00ff */
[----:B------:R-:W-:-:S02]  /*0560*/  IADD3 R25, PT, PT, R34, 0x1, RZ ;  /* 0x0000000122197810 */ /* 0x000fc40007ffe0ff */
[----:B------:R-:W-:Y:S02]  /*0570*/  @!P2 I2FP.F32.U32 R18, R20 ;  /* 0x000000140012a245 */ /* 0x000fe40000201000 */
[----:B------:R-:W-:Y:S02]  /*0580*/  @!P2 I2FP.F32.U32 R19, R21 ;  /* 0x000000150013a245 */ /* 0x000fe40000201000 */
[----:B------:R-:W-:Y:S02]  /*0590*/  ISETP.GE.AND P2, PT, R2, UR4, PT ;  /* 0x0000000402007c0c */ /* 0x000fe4000bf46270 */
[----:B------:R-:W-:Y:S01]  /*05a0*/  IADD3 R2, PT, PT, R34, 0x3, RZ ;  /* 0x0000000322027810 */ /* 0x000fe20007ffe0ff */
[----:B------:R-:W-:Y:S01]  /*05b0*/  IMAD.MOV.U32 R21, RZ, RZ, -0x40800000 ;  /* 0xbf800000ff157424 */ /* 0x000fe200078e00ff */
[----:B------:R-:W-:Y:S01]  /*05c0*/  ISETP.GE.AND P1, PT, R25, UR4, PT ;  /* 0x0000000419007c0c */ /* 0x000fe2000bf26270 */
[----:B------:R-:W-:Y:S01]  /*05d0*/  IMAD.MOV.U32 R20, RZ, RZ, -0x40800000 ;  /* 0xbf800000ff147424 */ /* 0x000fe200078e00ff */
[----:B------:R-:W-:-:S02]  /*05e0*/  @!P0 I2FP.F32.U32 R21, R22 ;  /* 0x0000001600158245 */ /* 0x000fc40000201000 */
[----:B------:R-:W-:Y:S02]  /*05f0*/  @!P0 I2FP.F32.U32 R20, R23 ;  /* 0x0000001700148245 */ /* 0x000fe40000201000 */
[----:B------:R-:W-:-:S03]  /*0600*/  ISETP.GE.AND P0, PT, R2, UR4, PT ;  /* 0x0000000402007c0c */ /* 0x000fc6000bf06270 */
[----:B------:R-:W5:Y:S04]  /*0610*/  @!P2 LDG.E.U8 R36, desc[UR6][R6.64+0x3] ;  /* 0x000003060624a981 */ /* 0x000f68000c1e1100 */
[----:B------:R-:W5:Y:S04]  /*0620*/  @!P1 LDG.E.U8 R47, desc[UR6][R6.64+0x2] ;  /* 0x00000206062f9981 */ /* 0x000f68000c1e1100 */
[----:B------:R-:W5:Y:S04]  /*0630*/  @!P1 LDG.E.U8 R35, desc[UR6][R8.64+0x2] ;  /* 0x0000020608239981 */ /* 0x000f68000c1e1100 */
[----:B------:R-:W5:Y:S04]  /*0640*/  @!P0 LDG.E.U8 R38, desc[UR6][R6.64+0x4] ;  /* 0x0000040606268981 */ /* 0x000f68000c1e1100 */
[----:B------:R-:W5:Y:S04]  /*0650*/  @!P0 LDG.E.U8 R39, desc[UR6][R8.64+0x4] ;  /* 0x0000040608278981 */ /* 0x000f68000c1e1100 */
[----:B------:R-:W5:Y:S01]  /*0660*/  @!P2 LDG.E.U8 R37, desc[UR6][R8.64+0x3] ;  /* 0x000003060825a981 */ /* 0x000f62000c1e1100 */
[----:B------:R-:W-:Y:S01]  /*0670*/  IADD3 R2, PT, PT, R34, 0x4, RZ ;  /* 0x0000000422027810 */ /* 0x000fe20007ffe0ff */
[----:B------:R-:W-:Y:S01]  /*0680*/  IMAD.MOV.U32 R22, RZ, RZ, -0x40800000 ;  /* 0xbf800000ff167424 */ /* 0x000fe200078e00ff */
[----:B------:R-:W-:Y:S01]  /*0690*/  @!P4 I2FP.F32.U32 R22, R29 ;  /* 0x0000001d0016c245 */ /* 0x000fe20000201000 */
[----:B------:R-:W-:Y:S01]  /*06a0*/  IMAD.MOV.U32 R23, RZ, RZ, -0x40800000 ;  /* 0xbf800000ff177424 */ /* 0x000fe200078e00ff */
[----:B------:R-:W-:-:S02]  /*06b0*/  @!P4 I2FP.F32.U32 R23, R24 ;  /* 0x000000180017c245 */ /* 0x000fc40000201000 */
[----:B------:R-:W-:Y:S02]  /*06c0*/  ISETP.GE.AND P4, PT, R2, UR4, PT ;  /* 0x0000000402007c0c */ /* 0x000fe4000bf86270 */
[----:B------:R-:W-:Y:S01]  /*06d0*/  IADD3 R2, PT, PT, R34, 0x5, RZ ;  /* 0x0000000522027810 */ /* 0x000fe20007ffe0ff */
[----:B------:R-:W-:Y:S02]  /*06e0*/  IMAD.MOV.U32 R24, RZ, RZ, -0x40800000 ;  /* 0xbf800000ff187424 */ /* 0x000fe400078e00ff */
[----:B------:R-:W-:Y:S02]  /*06f0*/  IMAD.MOV.U32 R25, RZ, RZ, -0x40800000 ;  /* 0xbf800000ff197424 */ /* 0x000fe400078e00ff */
[----:B------:R-:W-:Y:S01]  /*0700*/  VIADD R48, R30, UR8 ;  /* 0x000000081e307c36 */ /* 0x000fe20008000000 */
[----:B------:R-:W-:Y:S01]  /*0710*/  IADD3 R3, PT, PT, R34, 0x6, RZ ;  /* 0x0000000622037810 */ /* 0x000fe20007ffe0ff */
[----:B------:R-:W-:-:S03]  /*0720*/  IMAD.MOV.U32 R29, RZ, RZ, -0x40800000 ;  /* 0xbf800000ff1d7424 */ /* 0x000fc600078e00ff */
[----:B-1----:R-:W-:Y:S01]  /*0730*/  SHF.R.S32.HI R5, RZ, 0x1f, R48 ;  /* 0x0000001fff057819 */ /* 0x002fe20000011430 */
[----:B------:R-:W5:Y:S04]  /*0740*/  @!P4 LDG.E.U8 R49, desc[UR6][R6.64+0x5] ;  /* 0x000005060631c981 */ /* 0x000f68000c1e1100 */
[----:B------:R-:W5:Y:S01]  /*0750*/  @!P4 LDG.E.U8 R40, desc[UR6][R8.64+0x5] ;  /* 0x000005060828c981 */ /* 0x000f62000c1e1100 */
[----:B------:R-:W-:Y:S02]  /*0760*/  VIADD R50, R34, UR8 ;  /* 0x0000000822327c36 */ /* 0x000fe40008000000 */
[----:B------:R-:W-:Y:S01]  /*0770*/  IMAD.MOV.U32 R34, RZ, RZ, -0x40800000 ;  /* 0xbf800000ff227424 */ /* 0x000fe200078e00ff */
[----:B------:R-:W-:Y:S02]  /*0780*/  MOV R30, 0xbf800000 ;  /* 0xbf800000001e7802 */ /* 0x000fe40000000f00 */
[----:B--2---:R-:W-:Y:S01]  /*0790*/  @!P5 I2FP.F32.U32 R24, R26 ;  /* 0x0000001a0018d245 */ /* 0x004fe20000201000 */
[----:B------:R-:W-:Y:S01]  /*07a0*/  IMAD.MOV.U32 R26, RZ, RZ, -0x40800000 ;  /* 0xbf800000ff1a7424 */ /* 0x000fe200078e00ff */
[----:B---3--:R-:W-:-:S02]  /*07b0*/  @!P5 I2FP.F32.U32 R25, R27 ;  /* 0x0000001b0019d245 */ /* 0x008fc40000201000 */
[----:B------:R-:W-:Y:S01]  /*07c0*/  ISETP.GE.AND P5, PT, R2, UR4, PT ;  /* 0x0000000402007c0c */ /* 0x000fe2000bfa6270 */
[----:B------:R-:W-:Y:S01]  /*07d0*/  IMAD.MOV.U32 R27, RZ, RZ, -0x40800000 ;  /* 0xbf800000ff1b7424 */ /* 0x000fe200078e00ff */
[----:B----4-:R-:W-:Y:S01]  /*07e0*/  @!P3 I2FP.F32.U32 R26, R28 ;  /* 0x0000001c001ab245 */ /* 0x010fe20000201000 */
[----:B------:R-:W-:-:S10]  /*07f0*/  HFMA2 R28, -RZ, RZ, -1.875, 0 ;  /* 0xbf800000ff1c7431 */ /* 0x000fd400000001ff */
[----:B------:R-:W2:Y:S01]  /*0800*/  @!P5 LDG.E.U8 R42, desc[UR6][R8.64+0x6] ;  /* 0x00000606082ad981 */ /* 0x000ea2000c1e1100 */
[----:B-----5:R-:W-:Y:S02]  /*0810*/  @!P3 I2FP.F32.U32 R27, R31 ;  /* 0x0000001f001bb245 */ /* 0x020fe40000201000 */
[----:B------:R-:W-:Y:S01]  /*0820*/  IADD3 R2, P3, PT, R48, UR10, RZ ;  /* 0x0000000a30027c10 */ /* 0x000fe2000ff7e0ff */
[----:B------:R-:W3:Y:S01]  /*0830*/  @!P5 LDG.E.U8 R41, desc[UR6][R6.64+0x6] ;  /* 0x000006060629d981 */ /* 0x000ee2000c1e1100 */
[----:B------:R-:W-:Y:S02]  /*0840*/  @!P6 I2FP.F32.U32 R28, R32 ;  /* 0x00000020001ce245 */ /* 0x000fe40000201000 */
[----:B------:R-:W-:Y:S02]  /*0850*/  @!P6 I2FP.F32.U32 R29, R33 ;  /* 0x00000021001de245 */ /* 0x000fe40000201000 */
[----:B------:R-:W-:Y:S02]  /*0860*/  ISETP.GE.AND P6, PT, R3, UR4, PT ;  /* 0x0000000403007c0c */ /* 0x000fe4000bfc6270 */
[----:B------:R-:W-:-:S02]  /*0870*/  IADD3.X R3, PT, PT, R5, UR11, RZ, P3, !PT ;  /* 0x0000000b05037c10 */ /* 0x000fc40009ffe4ff */
[----:B------:R-:W-:-:S04]  /*0880*/  IADD3 R4, P3, PT, R48, UR12, RZ ;  /* 0x0000000c30047c10 */ /* 0x000fc8000ff7e0ff */
[----:B------:R-:W-:Y:S02]  /*0890*/  IADD3.X R5, PT, PT, R5, UR13, RZ, P3, !PT ;  /* 0x0000000d05057c10 */ /* 0x000fe40009ffe4ff */
[----:B------:R-:W-:-:S03]  /*08a0*/  ISETP.GE.AND P3, PT, R48, UR4, PT ;  /* 0x0000000430007c0c */ /* 0x000fc6000bf66270 */
[----:B------:R0:W4:Y:S04]  /*08b0*/  @!P6 LDG.E.U8 R43, desc[UR6][R6.64+0x7] ;  /* 0x00000706062be981 */ /* 0x000128000c1e1100 */
[----:B------:R-:W5:Y:S06]  /*08c0*/  @!P6 LDG.E.U8 R44, desc[UR6][R8.64+0x7] ;  /* 0x00000706082ce981 */ /* 0x000f6c000c1e1100 */
[----:B------:R-:W5:Y:S04]  /*08d0*/  @!P3 LDG.E.U8 R45, desc[UR6][R2.64] ;  /* 0x00000006022db981 */ /* 0x000f68000c1e1100 */
[----:B------:R-:W5:Y:S01]  /*08e0*/  @!P3 LDG.E.U8 R46, desc[UR6][R4.64] ;  /* 0x00000006042eb981 */ /* 0x000f62000c1e1100 */
[----:B------:R-:W-:Y:S01]  /*08f0*/  IMAD.MOV.U32 R31, RZ, RZ, -0x40800000 ;  /* 0xbf800000ff1f7424 */ /* 0x000fe200078e00ff */
[----:B------:R-:W-:Y:S01]  /*0900*/  @!P1 I2FP.F32.U32 R31, R47 ;  /* 0x0000002f001f9245 */ /* 0x000fe20000201000 */
[----:B------:R-:W-:Y:S01]  /*0910*/  IMAD.MOV.U32 R32, RZ, RZ, -0x40800000 ;  /* 0xbf800000ff207424 */ /* 0x000fe200078e00ff */
[----:B0-----:R-:W-:-:S02]  /*0920*/  IADD3 R7, PT, PT, R50, 0x2, RZ ;  /* 0x0000000232077810 */ /* 0x001fc40007ffe0ff */
[----:B------:R-:W-:Y:S01]  /*0930*/  @!P1 I2FP.F32.U32 R32, R35 ;  /* 0x0000002300209245 */ /* 0x000fe20000201000 */
[----:B------:R-:W-:Y:S01]  /*0940*/  IMAD.MOV.U32 R35, RZ, RZ, -0x40800000 ;  /* 0xbf800000ff237424 */ /* 0x000fe200078e00ff */
[C---:B------:R-:W-:Y:S02]  /*0950*/  ISETP.GE.AND P1, PT, R50.reuse, UR4, PT ;  /* 0x0000000432007c0c */ /* 0x040fe4000bf26270 */
[----:B------:R-:W-:Y:S02]  /*0960*/  @!P0 I2FP.F32.U32 R35, R38 ;  /* 0x0000002600238245 */ /* 0x000fe40000201000 */
[----:B------:R-:W-:Y:S02]  /*0970*/  IADD3 R6, PT, PT, R50, 0x1, RZ ;  /* 0x0000000132067810 */ /* 0x000fe40007ffe0ff */
[----:B------:R-:W-:Y:S02]  /*0980*/  @!P0 I2FP.F32.U32 R34, R39 ;  /* 0x0000002700228245 */ /* 0x000fe40000201000 */
[----:B------:R-:W-:Y:S01]  /*0990*/  ISETP.GE.AND P0, PT, R7, UR4, PT ;  /* 0x0000000407007c0c */ /* 0x000fe2000bf06270 */
[----:B------:R-:W-:Y:S01]  /*09a0*/  IMAD.MOV.U32 R33, RZ, RZ, -0x40800000 ;  /* 0xbf800000ff217424 */ /* 0x000fe200078e00ff */
[----:B------:R-:W-:-:S02]  /*09b0*/  @!P2 I2FP.F32.U32 R30, R36 ;  /* 0x00000024001ea245 */ /* 0x000fc40000201000 */
[----:B------:R-:W-:Y:S01]  /*09c0*/  @!P2 I2FP.F32.U32 R33, R37 ;  /* 0x000000250021a245 */ /* 0x000fe20000201000 */
[----:B------:R-:W5:Y:S01]  /*09d0*/  @!P1 LDG.E.U8 R53, desc[UR6][R2.64+0x1] ;  /* 0x0000010602359981 */ /* 0x000f62000c1e1100 */
[----:B------:R-:W-:-:S03]  /*09e0*/  ISETP.GE.AND P2, PT, R6, UR4, PT ;  /* 0x0000000406007c0c */ /* 0x000fc6000bf46270 */
[----:B------:R-:W5:Y:S04]  /*09f0*/  @!P1 LDG.E.U8 R6, desc[UR6][R4.64+0x1] ;  /* 0x0000010604069981 */ /* 0x000f68000c1e1100 */
[----:B------:R-:W5:Y:S04]  /*0a00*/  @!P0 LDG.E.U8 R9, desc[UR6][R2.64+0x3] ;  /* 0x0000030602098981 */ /* 0x000f68000c1e1100 */
[----:B------:R-:W5:Y:S04]  /*0a10*/  @!P0 LDG.E.U8 R51, desc[UR6][R4.64+0x3] ;  /* 0x0000030604338981 */ /* 0x000f68000c1e1100 */
[----:B------:R-:W5:Y:S04]  /*0a20*/  @!P2 LDG.E.U8 R7, desc[UR6][R2.64+0x2] ;  /* 0x000002060207a981 */ /* 0x000f68000c1e1100 */
[----:B------:R-:W5:Y:S01]  /*0a30*/  @!P2 LDG.E.U8 R8, desc[UR6][R4.64+0x2] ;  /* 0x000002060408a981 */ /* 0x000f62000c1e1100 */
[C---:B------:R-:W-:Y:S01]  /*0a40*/  IADD3 R47, PT, PT, R50.reuse, 0x3, RZ ;  /* 0x00000003322f7810 */ /* 0x040fe20007ffe0ff */
[----:B------:R-:W-:Y:S01]  /*0a50*/  IMAD.MOV.U32 R38, RZ, RZ, -0x40800000 ;  /* 0xbf800000ff267424 */ /* 0x000fe200078e00ff */
[----:B------:R-:W-:Y:S01]  /*0a60*/  @!P4 I2FP.F32.U32 R38, R49 ;  /* 0x000000310026c245 */ /* 0x000fe20000201000 */
[----:B------:R-:W-:Y:S01]  /*0a70*/  IMAD.MOV.U32 R39, RZ, RZ, -0x40800000 ;  /* 0xbf800000ff277424 */ /* 0x000fe200078e00ff */
[----:B------:R-:W-:Y:S01]  /*0a80*/  @!P4 I2FP.F32.U32 R39, R40 ;  /* 0x000000280027c245 */ /* 0x000fe20000201000 */
[----:B------:R-:W-:Y:S01]  /*0a90*/  IMAD.MOV.U32 R37, RZ, RZ, -0x40800000 ;  /* 0xbf800000ff257424 */ /* 0x000fe200078e00ff */
[----:B------:R-:W-:Y:S01]  /*0aa0*/  ISETP.GE.AND P4, PT, R47, UR4, PT ;  /* 0x000000042f007c0c */ /* 0x000fe2000bf86270 */
[----:B------:R-:W-:Y:S01]  /*0ab0*/  IMAD.MOV.U32 R36, RZ, RZ, -0x40800000 ;  /* 0xbf800000ff247424 */ /* 0x000fe200078e00ff */
[----:B------:R-:W-:Y:S01]  /*0ac0*/  IADD3 R47, PT, PT, R50, 0x5, RZ ;  /* 0x00000005322f7810 */ /* 0x000fe20007ffe0ff */
[----:B------:R-:W-:-:S10]  /*0ad0*/  IMAD.MOV.U32 R40, RZ, RZ, -0x40800000 ;  /* 0xbf800000ff287424 */ /* 0x000fd400078e00ff */
[----:B------:R-:W5:Y:S04]  /*0ae0*/  @!P4 LDG.E.U8 R60, desc[UR6][R2.64+0x4] ;  /* 0x00000406023cc981 */ /* 0x000f68000c1e1100 */
[----:B------:R-:W5:Y:S01]  /*0af0*/  @!P4 LDG.E.U8 R52, desc[UR6][R4.64+0x4] ;  /* 0x000004060434c981 */ /* 0x000f62000c1e1100 */
[----:B------:R-:W-:Y:S01]  /*0b00*/  IMAD.MOV.U32 R49, RZ, RZ, -0x40800000 ;  /* 0xbf800000ff317424 */ /* 0x000fe200078e00ff */
[----:B--2---:R-:W-:Y:S02]  /*0b10*/  @!P5 I2FP.F32.U32 R37, R42 ;  /* 0x0000002a0025d245 */ /* 0x004fe40000201000 */
[----:B------:R-:W-:Y:S02]  /*0b20*/  IADD3 R42, PT, PT, R50, 0x4, RZ ;  /* 0x00000004322a7810 */ /* 0x000fe40007ffe0ff */
[----:B---3--:R-:W-:-:S02]  /*0b30*/  @!P5 I2FP.F32.U32 R36, R41 ;  /* 0x000000290024d245 */ /* 0x008fc40000201000 */
[----:B------:R-:W-:Y:S01]  /*0b40*/  ISETP.GE.AND P5, PT, R42, UR4, PT ;  /* 0x000000042a007c0c */ /* 0x000fe2000bfa6270 */
[----:B------:R-:W-:Y:S02]  /*0b50*/  IMAD.MOV.U32 R41, RZ, RZ, -0x40800000 ;  /* 0xbf800000ff297424 */ /* 0x000fe400078e00ff */
[----:B------:R-:W-:-:S10]  /*0b60*/  IMAD.MOV.U32 R42, RZ, RZ, -0x40800000 ;  /* 0xbf800000ff2a7424 */ /* 0x000fd400078e00ff */
[----:B------:R-:W2:Y:S04]  /*0b70*/  @!P5 LDG.E.U8 R54, desc[UR6][R2.64+0x5] ;  /* 0x000005060236d981 */ /* 0x000ea8000c1e1100 */
[----:B------:R-:W3:Y:S01]  /*0b80*/  @!P5 LDG.E.U8 R55, desc[UR6][R4.64+0x5] ;  /* 0x000005060437d981 */ /* 0x000ee2000c1e1100 */
[----:B----4-:R-:W-:Y:S02]  /*0b90*/  @!P6 I2FP.F32.U32 R40, R43 ;  /* 0x0000002b0028e245 */ /* 0x010fe40000201000 */
[----:B-----5:R-:W-:Y:S02]  /*0ba0*/  @!P6 I2FP.F32.U32 R41, R44 ;  /* 0x0000002c0029e245 */ /* 0x020fe40000201000 */
[----:B------:R-:W-:Y:S02]  /*0bb0*/  ISETP.GE.AND P6, PT, R47, UR4, PT ;  /* 0x000000042f007c0c */ /* 0x000fe4000bfc6270 */
[----:B------:R-:W-:Y:S01]  /*0bc0*/  IADD3 R44, PT, PT, R50, 0x6, RZ ;  /* 0x00000006322c7810 */ /* 0x000fe20007ffe0ff */
[----:B------:R-:W-:Y:S01]  /*0bd0*/  IMAD.MOV.U32 R43, RZ, RZ, -0x40800000 ;  /* 0xbf800000ff2b7424 */ /* 0x000fe200078e00ff */
[----:B------:R-:W-:-:S02]  /*0be0*/  @!P3 I2FP.F32.U32 R42, R45 ;  /* 0x0000002d002ab245 */ /* 0x000fc40000201000 */
[----:B------:R-:W-:Y:S02]  /*0bf0*/  @!P3 I2FP.F32.U32 R43, R46 ;  /* 0x0000002e002bb245 */ /* 0x000fe40000201000 */
[----:B------:R-:W-:-:S05]  /*0c00*/  ISETP.GE.AND P3, PT, R44, UR4, PT ;  /* 0x000000042c007c0c */ /* 0x000fca000bf66270 */
[----:B------:R-:W4:Y:S04]  /*0c10*/  @!P6 LDG.E.U8 R56, desc[UR6][R2.64+0x6] ;  /* 0x000006060238e981 */ /* 0x000f28000c1e1100 */
[----:B------:R-:W5:Y:S04]  /*0c20*/  @!P6 LDG.E.U8 R57, desc[UR6][R4.64+0x6] ;  /* 0x000006060439e981 */ /* 0x000f68000c1e1100 */
[----:B------:R-:W5:Y:S04]  /*0c30*/  @!P3 LDG.E.U8 R58, desc[UR6][R2.64+0x7] ;  /* 0x00000706023ab981 */ /* 0x000f68000c1e1100 */
[----:B------:R0:W5:Y:S01]  /*0c40*/  @!P3 LDG.E.U8 R59, desc[UR6][R4.64+0x7] ;  /* 0x00000706043bb981 */ /* 0x000162000c1e1100 */
[----:B------:R-:W-:-:S02]  /*0c50*/  IMAD.MOV.U32 R44, RZ, RZ, -0x40800000 ;  /* 0xbf800000ff2c7424 */ /* 0x000fc400078e00ff */
[----:B------:R-:W-:Y:S02]  /*0c60*/  HFMA2 R46, -RZ, RZ, -1.875, 0 ;  /* 0xbf800000ff2e7431 */ /* 0x000fe400000001ff */
[----:B------:R-:W-:Y:S01]  /*0c70*/  IMAD.MOV.U32 R47, RZ, RZ, -0x40800000 ;  /* 0xbf800000ff2f7424 */ /* 0x000fe200078e00ff */
[----:B------:R-:W-:Y:S02]  /*0c80*/  @!P1 I2FP.F32.U32 R44, R6 ;  /* 0x00000006002c9245 */ /* 0x000fe40000201000 */
[----:B------:R-:W-:Y:S01]  /*0c90*/  IADD3 R6, PT, PT, R48, UR8, RZ ;  /* 0x0000000830067c10 */ /* 0x000fe2000fffe0ff */
[----:B------:R-:W-:Y:S01]  /*0ca0*/  IMAD.MOV.U32 R45, RZ, RZ, -0x40800000 ;  /* 0xbf800000ff2d7424 */ /* 0x000fe200078e00ff */
[----:B------:R-:W-:Y:S01]  /*0cb0*/  @!P0 I2FP.F32.U32 R47, R9 ;  /* 0x00000009002f8245 */ /* 0x000fe20000201000 */
[----:B------:R-:W-:Y:S01]  /*0cc0*/  VIADD R9, R50, UR8 ;  /* 0x0000000832097c36 */ /* 0x000fe20008000000 */
[----:B------:R-:W-:Y:S01]  /*0cd0*/  @!P1 I2FP.F32.U32 R45, R53 ;  /* 0x00000035002d9245 */ /* 0x000fe20000201000 */
[----:B------:R-:W-:Y:S01]  /*0ce0*/  IMAD.MOV.U32 R48, RZ, RZ, -0x40800000 ;  /* 0xbf800000ff307424 */ /* 0x000fe200078e00ff */
[----:B0-----:R-:W-:-:S02]  /*0cf0*/  SHF.R.S32.HI R5, RZ, 0x1f, R6 ;  /* 0x0000001fff057819 */ /* 0x001fc40000011406 */
[C---:B------:R-:W-:Y:S02]  /*0d00*/  IADD3 R2, P1, PT, R6.reuse, UR10, RZ ;  /* 0x0000000a06027c10 */ /* 0x040fe4000ff3e0ff */
[----:B------:R-:W-:Y:S02]  /*0d10*/  @!P2 I2FP.F32.U32 R46, R7 ;  /* 0x00000007002ea245 */ /* 0x000fe40000201000 */
[----:B------:R-:W-:Y:S02]  /*0d20*/  @!P0 I2FP.F32.U32 R48, R51 ;  /* 0x0000003300308245 */ /* 0x000fe40000201000 */
[----:B------:R-:W-:Y:S02]  /*0d30*/  @!P2 I2FP.F32.U32 R49, R8 ;  /* 0x000000080031a245 */ /* 0x000fe40000201000 */
[C---:B------:R-:W-:Y:S02]  /*0d40*/  ISETP.GE.AND P2, PT, R6.reuse, UR4, PT ;  /* 0x0000000406007c0c */ /* 0x040fe4000bf46270 */
[----:B------:R-:W-:-:S02]  /*0d50*/  IADD3 R4, P0, PT, R6, UR12, RZ ;  /* 0x0000000c06047c10 */ /* 0x000fc4000ff1e0ff */
[----:B------:R-:W-:Y:S02]  /*0d60*/  IADD3.X R3, PT, PT, R5, UR11, RZ, P1, !PT ;  /* 0x0000000b05037c10 */ /* 0x000fe40008ffe4ff */
[C---:B------:R-:W-:Y:S02]  /*0d70*/  IADD3 R7, PT, PT, R9.reuse, 0x1, RZ ;  /* 0x0000000109077810 */ /* 0x040fe40007ffe0ff */
[----:B------:R-:W-:Y:S02]  /*0d80*/  ISETP.GE.AND P1, PT, R9, UR4, PT ;  /* 0x0000000409007c0c */ /* 0x000fe4000bf26270 */
[----:B------:R-:W-:Y:S02]  /*0d90*/  IADD3.X R5, PT, PT, R5, UR13, RZ, P0, !PT ;  /* 0x0000000d05057c10 */ /* 0x000fe400087fe4ff */
[----:B------:R-:W-:Y:S01]  /*0da0*/  ISETP.GE.AND P0, PT, R7, UR4, PT ;  /* 0x0000000407007c0c */ /* 0x000fe2000bf06270 */
        /* <DEDUP_REMOVED lines=14> */
[----:B------:R-:W-:-:S08]  /*0e90*/  IMAD.MOV.U32 R53, RZ, RZ, -0x40800000 ;  /* 0xbf800000ff357424 */ /* 0x000fd000078e00ff */
[----:B------:R-:W5:Y:S04]  /*0ea0*/  @!P4 LDG.E.U8 R66, desc[UR6][R2.64+0x3] ;  /* 0x000003060242c981 */ /* 0x000f68000c1e1100 */
[----:B------:R-:W5:Y:S01]  /*0eb0*/  @!P4 LDG.E.U8 R68, desc[UR6][R4.64+0x3] ;  /* 0x000003060444c981 */ /* 0x000f62000c1e1100 */
[----:B------:R-:W-:Y:S02]  /*0ec0*/  IADD3 R63, PT, PT, R9, 0x6, RZ ;  /* 0x00000006093f7810 */ /* 0x000fe40007ffe0ff */
[----:B------:R-:W-:-:S04]  /*0ed0*/  IADD3 R78, PT, PT, R6, UR8, RZ ;  /* 0x00000008064e7c10 */ /* 0x000fc8000fffe0ff */
[----:B------:R-:W-:Y:S02]  /*0ee0*/  SHF.R.S32.HI R67, RZ, 0x1f, R78 ;  /* 0x0000001fff437819 */ /* 0x000fe4000001144e */
[C---:B------:R-:W-:Y:S02]  /*0ef0*/  IADD3 R82, PT, PT, R9.reuse, UR8, RZ ;  /* 0x0000000809527c10 */ /* 0x040fe4000fffe0ff */
[----:B--2---:R-:W-:Y:S02]  /*0f00*/  @!P5 I2FP.F32.U32 R52, R54 ;  /* 0x000000360034d245 */ /* 0x004fe40000201000 */
[----:B---3--:R-:W-:Y:S02]  /*0f10*/  @!P5 I2FP.F32.U32 R53, R55 ;  /* 0x000000370035d245 */ /* 0x008fe40000201000 */
[----:B------:R-:W-:Y:S02]  /*0f20*/  ISETP.GE.AND P5, PT, R60, UR4, PT ;  /* 0x000000043c007c0c */ /* 0x000fe4000bfa6270 */
[----:B------:R-:W-:Y:S01]  /*0f30*/  IADD3 R60, PT, PT, R9, 0x4, RZ ;  /* 0x00000004093c7810 */ /* 0x000fe20007ffe0ff */
[----:B------:R-:W-:-:S02]  /*0f40*/  IMAD.MOV.U32 R54, RZ, RZ, -0x40800000 ;  /* 0xbf800000ff367424 */ /* 0x000fc400078e00ff */
[----:B------:R-:W-:-:S08]  /*0f50*/  IMAD.MOV.U32 R55, RZ, RZ, -0x40800000 ;  /* 0xbf800000ff377424 */ /* 0x000fd000078e00ff */
[----:B------:R-:W2:Y:S04]  /*0f60*/  @!P5 LDG.E.U8 R69, desc[UR6][R2.64+0x4] ;  /* 0x000004060245d981 */ /* 0x000ea8000c1e1100 */
[----:B------:R-:W3:Y:S01]  /*0f70*/  @!P5 LDG.E.U8 R70, desc[UR6][R4.64+0x4] ;  /* 0x000004060446d981 */ /* 0x000ee2000c1e1100 */
[----:B----4-:R-:W-:Y:S02]  /*0f80*/  @!P6 I2FP.F32.U32 R54, R56 ;  /* 0x000000380036e245 */ /* 0x010fe40000201000 */
[----:B-----5:R-:W-:Y:S02]  /*0f90*/  @!P6 I2FP.F32.U32 R55, R57 ;  /* 0x000000390037e245 */ /* 0x020fe40000201000 */
[----:B------:R-:W-:Y:S01]  /*0fa0*/  ISETP.GE.AND P6, PT, R60, UR4, PT ;  /* 0x000000043c007c0c */ /* 0x000fe2000bfc6270 */
[----:B------:R-:W-:Y:S01]  /*0fb0*/  IMAD.MOV.U32 R56, RZ, RZ, -0x40800000 ;  /* 0xbf800000ff387424 */ /* 0x000fe200078e00ff */
[----:B------:R-:W-:-:S02]  /*0fc0*/  @!P3 I2FP.F32.U32 R56, R58 ;  /* 0x0000003a0038b245 */ /* 0x000fc40000201000 */
[----:B------:R-:W-:Y:S01]  /*0fd0*/  IADD3 R58, PT, PT, R9, 0x5, RZ ;  /* 0x00000005093a7810 */ /* 0x000fe20007ffe0ff */
[----:B------:R-:W-:Y:S01]  /*0fe0*/  IMAD.MOV.U32 R57, RZ, RZ, -0x40800000 ;  /* 0xbf800000ff397424 */ /* 0x000fe200078e00ff */
[----:B------:R-:W-:Y:S02]  /*0ff0*/  @!P3 I2FP.F32.U32 R57, R59 ;  /* 0x0000003b0039b245 */ /* 0x000fe40000201000 */
[----:B------:R-:W-:-:S05]  /*1000*/  ISETP.GE.AND P3, PT, R58, UR4, PT ;  /* 0x000000043a007c0c */ /* 0x000fca000bf66270 */
[----:B------:R-:W4:Y:S04]  /*1010*/  @!P6 LDG.E.U8 R71, desc[UR6][R2.64+0x5] ;  /* 0x000005060247e981 */ /* 0x000f28000c1e1100 */
[----:B------:R-:W5:Y:S04]  /*1020*/  @!P6 LDG.E.U8 R72, desc[UR6][R4.64+0x5] ;  /* 0x000005060448e981 */ /* 0x000f68000c1e1100 */
[----:B------:R-:W5:Y:S04]  /*1030*/  @!P3 LDG.E.U8 R73, desc[UR6][R2.64+0x6] ;  /* 0x000006060249b981 */ /* 0x000f68000c1e1100 */
[----:B------:R-:W5:Y:S01]  /*1040*/  @!P3 LDG.E.U8 R74, desc[UR6][R4.64+0x6] ;  /* 0x00000606044ab981 */ /* 0x000f62000c1e1100 */
[----:B------:R-:W-:-:S02]  /*1050*/  IMAD.MOV.U32 R60, RZ, RZ, -0x40800000 ;  /* 0xbf800000ff3c7424 */ /* 0x000fc400078e00ff */
[----:B------:R-:W-:Y:S02]  /*1060*/  IMAD.MOV.U32 R59, RZ, RZ, -0x40800000 ;  /* 0xbf800000ff3b7424 */ /* 0x000fe400078e00ff */
[----:B------:R-:W-:Y:S01]  /*1070*/  IMAD.MOV.U32 R58, RZ, RZ, -0x40800000 ;  /* 0xbf800000ff3a7424 */ /* 0x000fe200078e00ff */
[----:B------:R-:W-:Y:S01]  /*1080*/  @!P2 I2FP.F32.U32 R60, R61 ;  /* 0x0000003d003ca245 */ /* 0x000fe20000201000 */
[----:B------:R-:W-:Y:S01]  /*1090*/  IMAD.MOV.U32 R61, RZ, RZ, -0x40800000 ;  /* 0xbf800000ff3d7424 */ /* 0x000fe200078e00ff */
[----:B------:R-:W-:Y:S02]  /*10a0*/  @!P2 I2FP.F32.U32 R59, R7 ;  /* 0x00000007003ba245 */ /* 0x000fe40000201000 */
[----:B------:R-:W-:Y:S02]  /*10b0*/  ISETP.GE.AND P2, PT, R63, UR4, PT ;  /* 0x000000043f007c0c */ /* 0x000fe4000bf46270 */
[----:B------:R-:W-:Y:S01]  /*10c0*/  @!P1 I2FP.F32.U32 R58, R8 ;  /* 0x00000008003a9245 */ /* 0x000fe20000201000 */
[----:B------:R-:W-:Y:S01]  /*10d0*/  IMAD.MOV.U32 R63, RZ, RZ, -0x40800000 ;  /* 0xbf800000ff3f7424 */ /* 0x000fe200078e00ff */
[----:B------:R-:W-:Y:S01]  /*10e0*/  @!P1 I2FP.F32.U32 R61, R62 ;  /* 0x0000003e003d9245 */ /* 0x000fe20000201000 */
[----:B------:R-:W-:Y:S01]  /*10f0*/  IMAD.MOV.U32 R62, RZ, RZ, -0x40800000 ;  /* 0xbf800000ff3e7424 */ /* 0x000fe200078e00ff */
[----:B------:R-:W-:-:S02]  /*1100*/  IADD3 R6, P1, PT, R78, UR10, RZ ;  /* 0x0000000a4e067c10 */ /* 0x000fc4000ff3e0ff */
[----:B------:R-:W-:Y:S02]  /*1110*/  @!P0 I2FP.F32.U32 R63, R64 ;  /* 0x00000040003f8245 */ /* 0x000fe40000201000 */
[----:B------:R-:W-:-:S03]  /*1120*/  IADD3.X R7, PT, PT, R67, UR11, RZ, P1, !PT ;  /* 0x0000000b43077c10 */ /* 0x000fc60008ffe4ff */
[----:B------:R0:W5:Y:S01]  /*1130*/  @!P2 LDG.E.U8 R2, desc[UR6][R2.64+0x7] ;  /* 0x000007060202a981 */ /* 0x000162000c1e1100 */
[----:B------:R-:W-:Y:S02]  /*1140*/  @!P0 I2FP.F32.U32 R62, R65 ;  /* 0x00000041003e8245 */ /* 0x000fe40000201000 */
[C---:B------:R-:W-:Y:S01]  /*1150*/  ISETP.GE.AND P0, PT, R78.reuse, UR4, PT ;  /* 0x000000044e007c0c */ /* 0x040fe2000bf06270 */
[----:B------:R1:W5:Y:S01]  /*1160*/  @!P2 LDG.E.U8 R4, desc[UR6][R4.64+0x7] ;  /* 0x000007060404a981 */ /* 0x000362000c1e1100 */
[----:B------:R-:W-:-:S04]  /*1170*/  IADD3 R8, P1, PT, R78, UR12, RZ ;  /* 0x0000000c4e087c10 */ /* 0x000fc8000ff3e0ff */
[----:B------:R-:W-:Y:S02]  /*1180*/  IADD3.X R9, PT, PT, R67, UR13, RZ, P1, !PT ;  /* 0x0000000d43097c10 */ /* 0x000fe40008ffe4ff */
[----:B------:R-:W-:-:S05]  /*1190*/  ISETP.GE.AND P1, PT, R82, UR4, PT ;  /* 0x0000000452007c0c */ /* 0x000fca000bf26270 */
[----:B------:R-:W5:Y:S04]  /*11a0*/  @!P0 LDG.E.U8 R77, desc[UR6][R8.64] ;  /* 0x00000006084d8981 */ /* 0x000f68000c1e1100 */
[----:B------:R-:W5:Y:S04]  /*11b0*/  @!P0 LDG.E.U8 R76, desc[UR6][R6.64] ;  /* 0x00000006064c8981 */ /* 0x000f68000c1e1100 */
[----:B------:R-:W5:Y:S04]  /*11c0*/  @!P1 LDG.E.U8 R79, desc[UR6][R6.64+0x1] ;  /* 0x00000106064f9981 */ /* 0x000f68000c1e1100 */
[----:B------:R-:W5:Y:S01]  /*11d0*/  @!P1 LDG.E.U8 R80, desc[UR6][R8.64+0x1] ;  /* 0x0000010608509981 */ /* 0x000f62000c1e1100 */
[----:B------:R-:W-:Y:S01]  /*11e0*/  IMAD.MOV.U32 R67, RZ, RZ, -0x40800000 ;  /* 0xbf800000ff437424 */ /* 0x000fe200078e00ff */
[----:B0-----:R-:W-:-:S02]  /*11f0*/  IADD3 R3, PT, PT, R82, 0x1, RZ ;  /* 0x0000000152037810 */ /* 0x001fc40007ffe0ff */
[----:B------:R-:W-:Y:S01]  /*1200*/  @!P4 I2FP.F32.U32 R67, R66 ;  /* 0x000000420043c245 */ /* 0x000fe20000201000 */
[----:B------:R-:W-:Y:S01]  /*1210*/  IMAD.MOV.U32 R66, RZ, RZ, -0x40800000 ;  /* 0xbf800000ff427424 */ /* 0x000fe200078e00ff */
[----:B------:R-:W-:Y:S02]  /*1220*/  @!P4 I2FP.F32.U32 R66, R68 ;  /* 0x000000440042c245 */ /* 0x000fe40000201000 */
[----:B------:R-:W-:Y:S01]  /*1230*/  ISETP.GE.AND P4, PT, R3, UR4, PT ;  /* 0x0000000403007c0c */ /* 0x000fe2000bf86270 */
[C---:B------:R-:W-:Y:S01]  /*1240*/  VIADD R3, R82.reuse, 0x2 ;  /* 0x0000000252037836 */ /* 0x040fe20000000000 */
[----:B------:R-:W-:Y:S01]  /*1250*/  MOV R64, 0xbf800000 ;  /* 0xbf80000000407802 */ /* 0x000fe20000000f00 */
[----:B------:R-:W-:Y:S01]  /*1260*/  IMAD.MOV.U32 R65, RZ, RZ, -0x40800000 ;  /* 0xbf800000ff417424 */ /* 0x000fe200078e00ff */
[----:B-1----:R-:W-:Y:S01]  /*1270*/  IADD3 R5, PT, PT, R82, 0x3, RZ ;  /* 0x0000000352057810 */ /* 0x002fe20007ffe0ff */
[----:B------:R-:W-:-:S08]  /*1280*/  IMAD.MOV.U32 R68, RZ, RZ, -0x40800000 ;  /* 0xbf800000ff447424 */ /* 0x000fd000078e00ff */
[----:B------:R-:W5:Y:S04]  /*1290*/  @!P4 LDG.E.U8 R95, desc[UR6][R6.64+0x2] ;  /* 0x00000206065fc981 */ /* 0x000f68000c1e1100 */
[----:B------:R-:W5:Y:S01]  /*12a0*/  @!P4 LDG.E.U8 R83, desc[UR6][R8.64+0x2] ;  /* 0x000002060853c981 */ /* 0x000f62000c1e1100 */
[----:B------:R-:W-:Y:S01]  /*12b0*/  IMAD.MOV.U32 R75, RZ, RZ, -0x40800000 ;  /* 0xbf800000ff4b7424 */ /* 0x000fe200078e00ff */
[----:B------:R-:W-:Y:S02]  /*12c0*/  IADD3 R99, PT, PT, R78, UR8, RZ ;  /* 0x000000084e637c10 */ /* 0x000fe4000fffe0ff */
[----:B--2---:R-:W-:Y:S01]  /*12d0*/  @!P5 I2FP.F32.U32 R65, R69 ;  /* 0x000000450041d245 */ /* 0x004fe20000201000 */
[----:B------:R-:W-:Y:S01]  /*12e0*/  HFMA2 R69, -RZ, RZ, -1.875, 0 ;  /* 0xbf800000ff457431 */ /* 0x000fe200000001ff */
[----:B---3--:R-:W-:-:S02]  /*12f0*/  @!P5 I2FP.F32.U32 R64, R70 ;  /* 0x000000460040d245 */ /* 0x008fc40000201000 */
[----:B------:R-:W-:Y:S01]  /*1300*/  ISETP.GE.AND P5, PT, R3, UR4, PT ;  /* 0x0000000403007c0c */ /* 0x000fe2000bfa6270 */
[----:B------:R-:W-:Y:S01]  /*1310*/  VIADD R3, R82, 0x4 ;  /* 0x0000000452037836 */ /* 0x000fe20000000000 */
[----:B------:R-:W-:-:S11]  /*1320*/  MOV R70, 0xbf800000 ;  /* 0xbf80000000467802 */ /* 0x000fd60000000f00 */
[----:B------:R-:W2:Y:S04]  /*1330*/  @!P5 LDG.E.U8 R84, desc[UR6][R6.64+0x3] ;  /* 0x000003060654d981 */ /* 0x000ea8000c1e1100 */
[----:B------:R-:W3:Y:S01]  /*1340*/  @!P5 LDG.E.U8 R85, desc[UR6][R8.64+0x3] ;  /* 0x000003060855d981 */ /* 0x000ee2000c1e1100 */
[----:B----4-:R-:W-:Y:S02]  /*1350*/  @!P6 I2FP.F32.U32 R69, R71 ;  /* 0x000000470045e245 */ /* 0x010fe40000201000 */
[----:B-----5:R-:W-:Y:S02]  /*1360*/  @!P6 I2FP.F32.U32 R68, R72 ;  /* 0x000000480044e245 */ /* 0x020fe40000201000 */
[----:B------:R-:W-:Y:S01]  /*1370*/  ISETP.GE.AND P6, PT, R5, UR4, PT ;  /* 0x0000000405007c0c */ /* 0x000fe2000bfc6270 */
[----:B------:R-:W-:Y:S01]  /*1380*/  IMAD.MOV.U32 R71, RZ, RZ, -0x40800000 ;  /* 0xbf800000ff477424 */ /* 0x000fe200078e00ff */
[----:B------:R-:W-:-:S02]  /*1390*/  @!P3 I2FP.F32.U32 R71, R73 ;  /* 0x000000490047b245 */ /* 0x000fc40000201000 */
[----:B------:R-:W-:Y:S02]  /*13a0*/  @!P3 I2FP.F32.U32 R70, R74 ;  /* 0x0000004a0046b245 */ /* 0x000fe40000201000 */
[----:B------:R-:W-:-:S07]  /*13b0*/  ISETP.GE.AND P3, PT, R3, UR4, PT ;  /* 0x0000000403007c0c */ /* 0x000fce000bf66270 */
[----:B------:R-:W4:Y:S04]  /*13c0*/  @!P6 LDG.E.U8 R86, desc[UR6][R6.64+0x4] ;  /* 0x000004060656e981 */ /* 0x000f28000c1e1100 */
[----:B------:R-:W5:Y:S04]  /*13d0*/  @!P6 LDG.E.U8 R87, desc[UR6][R8.64+0x4] ;  /* 0x000004060857e981 */ /* 0x000f68000c1e1100 */
[----:B------:R-:W5:Y:S04]  /*13e0*/  @!P3 LDG.E.U8 R88, desc[UR6][R6.64+0x5] ;  /* 0x000005060658b981 */ /* 0x000f68000c1e1100 */
[----:B------:R-:W5:Y:S01]  /*13f0*/  @!P3 LDG.E.U8 R89, desc[UR6][R8.64+0x5] ;  /* 0x000005060859b981 */ /* 0x000f62000c1e1100 */
[----:B------:R-:W-:Y:S01]  /*1400*/  HFMA2 R72, -RZ, RZ, -1.875, 0 ;  /* 0xbf800000ff487431 */ /* 0x000fe200000001ff */
[----:B------:R-:W-:Y:S01]  /*1410*/  MOV R73, 0xbf800000 ;  /* 0xbf80000000497802 */ /* 0x000fe20000000f00 */
[----:B------:R-:W-:Y:S01]  /*1420*/  IMAD.MOV.U32 R74, RZ, RZ, -0x40800000 ;  /* 0xbf800000ff4a7424 */ /* 0x000fe200078e00ff */
[----:B------:R-:W-:-:S02]  /*1430*/  SHF.R.S32.HI R3, RZ, 0x1f, R99 ;  /* 0x0000001fff037819 */ /* 0x000fc40000011463 */
[----:B------:R-:W-:Y:S02]  /*1440*/  @!P2 I2FP.F32.U32 R72, R2 ;  /* 0x000000020048a245 */ /* 0x000fe40000201000 */
[----:B------:R-:W-:Y:S02]  /*1450*/  IADD3 R2, PT, PT, R82, 0x5, RZ ;  /* 0x0000000552027810 */ /* 0x000fe40007ffe0ff */
[----:B------:R-:W-:Y:S02]  /*1460*/  @!P2 I2FP.F32.U32 R75, R4 ;  /* 0x00000004004ba245 */ /* 0x000fe40000201000 */
[----:B------:R-:W-:Y:S01]  /*1470*/  ISETP.GE.AND P2, PT, R2, UR4, PT ;  /* 0x0000000402007c0c */ /* 0x000fe2000bf46270 */
[----:B------:R-:W-:Y:S01]  /*1480*/  VIADD R2, R82, 0x6 ;  /* 0x0000000652027836 */ /* 0x000fe20000000000 */
[----:B------:R-:W-:Y:S01]  /*1490*/  @!P0 I2FP.F32.U32 R73, R77 ;  /* 0x0000004d00498245 */ /* 0x000fe20000201000 */
[----:B------:R-:W-:-:S10]  /*14a0*/  HFMA2 R77, -RZ, RZ, -1.875, 0 ;  /* 0xbf800000ff4d7431 */ /* 0x000fd400000001ff */
[----:B------:R-:W5:Y:S01]  /*14b0*/  @!P2 LDG.E.U8 R96, desc[UR6][R6.64+0x6] ;  /* 0x000006060660a981 */ /* 0x000f62000c1e1100 */
[----:B------:R-:W-:Y:S01]  /*14c0*/  @!P0 I2FP.F32.U32 R74, R76 ;  /* 0x0000004c004a8245 */ /* 0x000fe20000201000 */
[----:B------:R-:W-:Y:S02]  /*14d0*/  IMAD.MOV.U32 R76, RZ, RZ, -0x40800000 ;  /* 0xbf800000ff4c7424 */ /* 0x000fe400078e00ff */
[----:B------:R-:W5:Y:S01]  /*14e0*/  @!P2 LDG.E.U8 R90, desc[UR6][R8.64+0x6] ;  /* 0x00000606085aa981 */ /* 0x000f62000c1e1100 */
[----:B------:R-:W-:Y:S02]  /*14f0*/  @!P1 I2FP.F32.U32 R77, R79 ;  /* 0x0000004f004d9245 */ /* 0x000fe40000201000 */
[----:B------:R-:W-:Y:S02]  /*1500*/  @!P1 I2FP.F32.U32 R76, R80 ;  /* 0x00000050004c9245 */ /* 0x000fe40000201000 */
[----:B------:R-:W-:Y:S02]  /*1510*/  IADD3 R4, P1, PT, R99, UR10, RZ ;  /* 0x0000000a63047c10 */ /* 0x000fe4000ff3e0ff */
[----:B------:R-:W-:-:S02]  /*1520*/  ISETP.GE.AND P0, PT, R2, UR4, PT ;  /* 0x0000000402007c0c */ /* 0x000fc4000bf06270 */
[----:B------:R-:W-:Y:S02]  /*1530*/  IADD3.X R5, PT, PT, R3, UR11, RZ, P1, !PT ;  /* 0x0000000b03057c10 */ /* 0x000fe40008ffe4ff */
[----:B------:R-:W-:-:S04]  /*1540*/  IADD3 R2, P1, PT, R99, UR12, RZ ;  /* 0x0000000c63027c10 */ /* 0x000fc8000ff3e0ff */
[----:B------:R-:W-:Y:S02]  /*1550*/  IADD3.X R3, PT, PT, R3, UR13, RZ, P1, !PT ;  /* 0x0000000d03037c10 */ /* 0x000fe40008ffe4ff */
[----:B------:R-:W-:-:S03]  /*1560*/  ISETP.GE.AND P1, PT, R99, UR4, PT ;  /* 0x0000000463007c0c */ /* 0x000fc6000bf26270 */
[----:B------:R0:W5:Y:S04]  /*1570*/  @!P0 LDG.E.U8 R91, desc[UR6][R6.64+0x7] ;  /* 0x00000706065b8981 */ /* 0x000168000c1e1100 */
[----:B------:R-:W5:Y:S06]  /*1580*/  @!P0 LDG.E.U8 R92, desc[UR6][R8.64+0x7] ;  /* 0x00000706085c8981 */ /* 0x000f6c000c1e1100 */
[----:B------:R-:W5:Y:S04]  /*1590*/  @!P1 LDG.E.U8 R93, desc[UR6][R4.64] ;  /* 0x00000006045d9981 */ /* 0x000f68000c1e1100 */
[----:B------:R-:W5:Y:S01]  /*15a0*/  @!P1 LDG.E.U8 R94, desc[UR6][R2.64] ;  /* 0x00000006025e9981 */ /* 0x000f62000c1e1100 */
[----:B------:R-:W-:-:S02]  /*15b0*/  VIADD R100, R82, UR8 ;  /* 0x0000000852647c36 */ /* 0x000fc40008000000 */
[----:B------:R-:W-:Y:S02]  /*15c0*/  HFMA2 R78, -RZ, RZ, -1.875, 0 ;  /* 0xbf800000ff4e7431 */ /* 0x000fe400000001ff */
[----:B------:R-:W-:Y:S01]  /*15d0*/  IMAD.MOV.U32 R79, RZ, RZ, -0x40800000 ;  /* 0xbf800000ff4f7424 */ /* 0x000fe200078e00ff */
[C---:B0-----:R-:W-:Y:S01]  /*15e0*/  IADD3 R6, PT, PT, R100.reuse, 0x1, RZ ;  /* 0x0000000164067810 */ /* 0x041fe20007ffe0ff */
[----:B------:R-:W-:Y:S01]  /*15f0*/  IMAD.MOV.U32 R81, RZ, RZ, -0x40800000 ;  /* 0xbf800000ff517424 */ /* 0x000fe200078e00ff */
[----:B------:R-:W-:Y:S02]  /*1600*/  MOV R80, 0xbf800000 ;  /* 0xbf80000000507802 */ /* 0x000fe40000000f00 */
[----:B------:R-:W-:Y:S02]  /*1610*/  @!P4 I2FP.F32.U32 R81, R95 ;  /* 0x0000005f0051c245 */ /* 0x000fe40000201000 */
[----:B------:R-:W-:Y:S02]  /*1620*/  @!P4 I2FP.F32.U32 R80, R83 ;  /* 0x000000530050c245 */ /* 0x000fe40000201000 */
[----:B------:R-:W-:Y:S01]  /*1630*/  ISETP.GE.AND P4, PT, R100, UR4, PT ;  /* 0x0000000464007c0c */ /* 0x000fe2000bf86270 */
[----:B------:R-:W-:Y:S01]  /*1640*/  IMAD.MOV.U32 R83, RZ, RZ, -0x40800000 ;  /* 0xbf800000ff537424 */ /* 0x000fe200078e00ff */
[----:B------:R-:W-:-:S02]  /*1650*/  MOV R82, 0xbf800000 ;  /* 0xbf80000000527802 */ /* 0x000fc40000000f00 */
[----:B------:R-:W-:-:S09]  /*1660*/  IADD3 R7, PT, PT, R100, 0x3, RZ ;  /* 0x0000000364077810 */ /* 0x000fd20007ffe0ff */
[----:B------:R-:W5:Y:S01]  /*1670*/  @!P4 LDG.E.U8 R95, desc[UR6][R4.64+0x1] ;  /* 0x00000106045fc981 */ /* 0x000f62000c1e1100 */
[----:B--2---:R-:W-:Y:S02]  /*1680*/  @!P5 I2FP.F32.U32 R79, R84 ;  /* 0x00000054004fd245 */ /* 0x004fe40000201000 */
[----:B---3--:R-:W-:Y:S02]  /*1690*/  @!P5 I2FP.F32.U32 R78, R85 ;  /* 0x00000055004ed245 */ /* 0x008fe40000201000 */
[----:B------:R-:W-:Y:S01]  /*16a0*/  ISETP.GE.AND P5, PT, R6, UR4, PT ;  /* 0x0000000406007c0c */ /* 0x000fe2000bfa6270 */
[----:B------:R-:W-:Y:S02]  /*16b0*/  VIADD R6, R100, 0x2 ;  /* 0x0000000264067836 */ /* 0x000fe40000000000 */
[----:B------:R-:W-:Y:S02]  /*16c0*/  HFMA2 R85, -RZ, RZ, -1.875, 0 ;  /* 0xbf800000ff557431 */ /* 0x000fe400000001ff */
[----:B------:R-:W-:-:S08]  /*16d0*/  IMAD.MOV.U32 R84, RZ, RZ, -0x40800000 ;  /* 0xbf800000ff547424 */ /* 0x000fd000078e00ff */
[----:B------:R-:W2:Y:S01]  /*16e0*/  @!P5 LDG.E.U8 R8, desc[UR6][R2.64+0x2] ;  /* 0x000002060208d981 */ /* 0x000ea2000c1e1100 */
[----:B----4-:R-:W-:Y:S02]  /*16f0*/  @!P6 I2FP.F32.U32 R83, R86 ;  /* 0x000000560053e245 */ /* 0x010fe40000201000 */
[----:B-----5:R-:W-:Y:S02]  /*1700*/  @!P6 I2FP.F32.U32 R82, R87 ;  /* 0x000000570052e245 */ /* 0x020fe40000201000 */
[----:B------:R-:W-:Y:S02]  /*1710*/  ISETP.GE.AND P6, PT, R6, UR4, PT ;  /* 0x0000000406007c0c */ /* 0x000fe4000bfc6270 */
[----:B------:R-:W3:Y:S01]  /*1720*/  @!P4 LDG.E.U8 R6, desc[UR6][R2.64+0x1] ;  /* 0x000001060206c981 */ /* 0x000ee2000c1e1100 */
[----:B------:R-:W-:Y:S02]  /*1730*/  @!P3 I2FP.F32.U32 R85, R88 ;  /* 0x000000580055b245 */ /* 0x000fe40000201000 */
[----:B------:R-:W-:-:S02]  /*1740*/  @!P3 I2FP.F32.U32 R84, R89 ;  /* 0x000000590054b245 */ /* 0x000fc40000201000 */
[----:B------:R-:W-:Y:S02]  /*1750*/  ISETP.GE.AND P3, PT, R7, UR4, PT ;  /* 0x0000000407007c0c */ /* 0x000fe4000bf66270 */
[----:B------:R-:W4:Y:S04]  /*1760*/  @!P5 LDG.E.U8 R7, desc[UR6][R4.64+0x2] ;  /* 0x000002060407d981 */ /* 0x000f28000c1e1100 */
[----:B------:R-:W5:Y:S04]  /*1770*/  @!P6 LDG.E.U8 R9, desc[UR6][R4.64+0x3] ;  /* 0x000003060409e981 */ /* 0x000f68000c1e1100 */
[----:B------:R-:W5:Y:S04]  /*1780*/  @!P6 LDG.E.U8 R101, desc[UR6][R2.64+0x3] ;  /* 0x000003060265e981 */ /* 0x000f68000c1e1100 */
[----:B------:R-:W5:Y:S04]  /*1790*/  @!P3 LDG.E.U8 R102, desc[UR6][R4.64+0x4] ;  /* 0x000004060466b981 */ /* 0x000f68000c1e1100 */
[----:B------:R-:W5:Y:S01]  /*17a0*/  @!P3 LDG.E.U8 R103, desc[UR6][R2.64+0x4] ;  /* 0x000004060267b981 */ /* 0x000f62000c1e1100 */
[----:B------:R-:W-:Y:S01]  /*17b0*/  VIADD R88, R100, 0x4 ;  /* 0x0000000464587836 */ /* 0x000fe20000000000 */
[----:B------:R-:W-:Y:S01]  /*17c0*/  MOV R86, 0xbf800000 ;  /* 0xbf80000000567802 */ /* 0x000fe20000000f00 */
[----:B------:R-:W-:-:S02]  /*17d0*/  IMAD.MOV.U32 R87, RZ, RZ, -0x40800000 ;  /* 0xbf800000ff577424 */ /* 0x000fc400078e00ff */
[----:B------:R-:W-:Y:S01]  /*17e0*/  HFMA2 R89, -RZ, RZ, -1.875, 0 ;  /* 0xbf800000ff597431 */ /* 0x000fe200000001ff */
[----:B------:R-:W-:Y:S02]  /*17f0*/  @!P2 I2FP.F32.U32 R87, R96 ;  /* 0x000000600057a245 */ /* 0x000fe40000201000 */
[----:B------:R-:W-:Y:S02]  /*1800*/  @!P2 I2FP.F32.U32 R86, R90 ;  /* 0x0000005a0056a245 */ /* 0x000fe40000201000 */
[----:B------:R-:W-:Y:S02]  /*1810*/  ISETP.GE.AND P2, PT, R88, UR4, PT ;  /* 0x0000000458007c0c */ /* 0x000fe4000bf46270 */
[----:B------:R-:W-:Y:S01]  /*1820*/  IADD3 R90, PT, PT, R100, 0x5, RZ ;  /* 0x00000005645a7810 */ /* 0x000fe20007ffe0ff */
[----:B------:R-:W-:-:S10]  /*1830*/  IMAD.MOV.U32 R88, RZ, RZ, -0x40800000 ;  /* 0xbf800000ff587424 */ /* 0x000fd400078e00ff */
[----:B------:R-:W5:Y:S04]  /*1840*/  @!P2 LDG.E.U8 R109, desc[UR6][R4.64+0x5] ;  /* 0x00000506046da981 */ /* 0x000f68000c1e1100 */
[----:B------:R-:W5:Y:S01]  /*1850*/  @!P2 LDG.E.U8 R104, desc[UR6][R2.64+0x5] ;  /* 0x000005060268a981 */ /* 0x000f62000c1e1100 */
[----:B------:R-:W-:Y:S02]  /*1860*/  @!P0 I2FP.F32.U32 R89, R91 ;  /* 0x0000005b00598245 */ /* 0x000fe40000201000 */
[----:B------:R-:W-:Y:S01]  /*1870*/  @!P0 I2FP.F32.U32 R88, R92 ;  /* 0x0000005c00588245 */ /* 0x000fe20000201000 */
[----:B------:R-:W-:Y:S01]  /*1880*/  VIADD R92, R100, 0x6 ;  /* 0x00000006645c7836 */ /* 0x000fe20000000000 */
[----:B------:R-:W-:Y:S01]  /*1890*/  ISETP.GE.AND P0, PT, R90, UR4, PT ;  /* 0x000000045a007c0c */ /* 0x000fe2000bf06270 */
[----:B------:R-:W-:Y:S01]  /*18a0*/  IMAD.MOV.U32 R91, RZ, RZ, -0x40800000 ;  /* 0xbf800000ff5b7424 */ /* 0x000fe200078e00ff */
[----:B------:R-:W-:-:S02]  /*18b0*/  MOV R90, 0xbf800000 ;  /* 0xbf800000005a7802 */ /* 0x000fc40000000f00 */
[----:B------:R-:W-:Y:S02]  /*18c0*/  @!P1 I2FP.F32.U32 R91, R93 ;  /* 0x0000005d005b9245 */ /* 0x000fe40000201000 */
[----:B------:R-:W-:Y:S02]  /*18d0*/  @!P1 I2FP.F32.U32 R90, R94 ;  /* 0x0000005e005a9245 */ /* 0x000fe40000201000 */
[----:B------:R-:W-:-:S05]  /*18e0*/  ISETP.GE.AND P1, PT, R92, UR4, PT ;  /* 0x000000045c007c0c */ /* 0x000fca000bf26270 */
[----:B------:R-:W5:Y:S04]  /*18f0*/  @!P0 LDG.E.U8 R105, desc[UR6][R4.64+0x6] ;  /* 0x0000060604698981 */ /* 0x000f68000c1e1100 */
[----:B------:R-:W5:Y:S04]  /*1900*/  @!P0 LDG.E.U8 R106, desc[UR6][R2.64+0x6] ;  /* 0x00000606026a8981 */ /* 0x000f68000c1e1100 */
[----:B------:R0:W5:Y:S04]  /*1910*/  @!P1 LDG.E.U8 R107, desc[UR6][R4.64+0x7] ;  /* 0x00000706046b9981 */ /* 0x000168000c1e1100 */
[----:B------:R1:W5:Y:S01]  /*1920*/  @!P1 LDG.E.U8 R108, desc[UR6][R2.64+0x7] ;  /* 0x00000706026c9981 */ /* 0x000362000c1e1100 */
[----:B------:R-:W-:-:S02]  /*1930*/  IMAD.MOV.U32 R93, RZ, RZ, -0x40800000 ;  /* 0xbf800000ff5d7424 */ /* 0x000fc400078e00ff */
[----:B------:R-:W-:Y:S02]  /*1940*/  HFMA2 R97, -RZ, RZ, -1.875, 0 ;  /* 0xbf800000ff617431 */ /* 0x000fe400000001ff */
[----:B------:R-:W-:Y:S02]  /*1950*/  HFMA2 R94, -RZ, RZ, -1.875, 0 ;  /* 0xbf800000ff5e7431 */ /* 0x000fe400000001ff */
[----:B------:R-:W-:Y:S01]  /*1960*/  IMAD.MOV.U32 R96, RZ, RZ, -0x40800000 ;  /* 0xbf800000ff607424 */ /* 0x000fe200078e00ff */
[----:B------:R-:W-:Y:S02]  /*1970*/  MOV R92, 0xbf800000 ;  /* 0xbf800000005c7802 */ /* 0x000fe40000000f00 */
[----:B------:R-:W-:Y:S01]  /*1980*/  @!P4 I2FP.F32.U32 R94, R95 ;  /* 0x0000005f005ec245 */ /* 0x000fe20000201000 */
[----:B------:R-:W-:Y:S01]  /*1990*/  IMAD.MOV.U32 R95, RZ, RZ, -0x40800000 ;  /* 0xbf800000ff5f7424 */ /* 0x000fe200078e00ff */
[----:B------:R-:W-:Y:S02]  /*19a0*/  MOV R98, 0xbf800000 ;  /* 0xbf80000000627802 */ /* 0x000fe40000000f00 */
[----:B--2---:R-:W-:Y:S01]  /*19b0*/  @!P5 I2FP.F32.U32 R95, R8 ;  /* 0x00000008005fd245 */ /* 0x004fe20000201000 */
[----:B------:R-:W-:Y:S01]  /*19c0*/  VIADD R8, R100, UR8 ;  /* 0x0000000864087c36 */ /* 0x000fe20008000000 */
[----:B---3--:R-:W-:Y:S01]  /*19d0*/  @!P4 I2FP.F32.U32 R93, R6 ;  /* 0x00000006005dc245 */ /* 0x008fe20000201000 */
[----:B------:R-:W-:-:S02]  /*19e0*/  VIADD R6, R99, UR8 ;  /* 0x0000000863067c36 */ /* 0x000fc40008000000 */
[----:B------:R-:W-:-:S03]  /*19f0*/  HFMA2 R99, -RZ, RZ, -1.875, 0 ;  /* 0xbf800000ff637431 */ /* 0x000fc600000001ff */
[----:B0-----:R-:W-:Y:S02]  /*1a00*/  SHF.R.S32.HI R5, RZ, 0x1f, R6 ;  /* 0x0000001fff057819 */ /* 0x001fe40000011406 */
[----:B----4-:R-:W-:Y:S02]  /*1a10*/  @!P5 I2FP.F32.U32 R92, R7 ;  /* 0x00000007005cd245 */ /* 0x010fe40000201000 */
[----:B-----5:R-:W-:Y:S02]  /*1a20*/  @!P6 I2FP.F32.U32 R97, R9 ;  /* 0x000000090061e245 */ /* 0x020fe40000201000 */
[----:B------:R-:W-:Y:S02]  /*1a30*/  @!P6 I2FP.F32.U32 R96, R101 ;  /* 0x000000650060e245 */ /* 0x000fe40000201000 */
[C---:B------:R-:W-:Y:S02]  /*1a40*/  ISETP.GE.AND P6, PT, R6.reuse, UR4, PT ;  /* 0x0000000406007c0c */ /* 0x040fe4000bfc6270 */
[----:B-1----:R-:W-:-:S02]  /*1a50*/  IADD3 R2, P5, PT, R6, UR10, RZ ;  /* 0x0000000a06027c10 */ /* 0x002fc4000ffbe0ff */
[----:B------:R-:W-:Y:S02]  /*1a60*/  @!P3 I2FP.F32.U32 R98, R102 ;  /* 0x000000660062b245 */ /* 0x000fe40000201000 */
[----:B------:R-:W-:Y:S02]  /*1a70*/  @!P3 I2FP.F32.U32 R99, R103 ;  /* 0x000000670063b245 */ /* 0x000fe40000201000 */
[C---:B------:R-:W-:Y:S02]  /*1a80*/  IADD3.X R3, PT, PT, R5.reuse, UR11, RZ, P5, !PT ;  /* 0x0000000b05037c10 */ /* 0x040fe4000affe4ff */
[----:B------:R-:W-:Y:S02]  /*1a90*/  IADD3 R4, P3, PT, R6, UR12, RZ ;  /* 0x0000000c06047c10 */ /* 0x000fe4000ff7e0ff */
[----:B------:R-:W-:Y:S01]  /*1aa0*/  IADD3 R7, PT, PT, R8, 0x1, RZ ;  /* 0x0000000108077810 */ /* 0x000fe20007ffe0ff */
[----:B------:R-:W2:Y:S01]  /*1ab0*/  @!P6 LDG.E.U8 R110, desc[UR6][R2.64] ;  /* 0x00000006026ee981 */ /* 0x000ea2000c1e1100 */
[----:B------:R-:W-:-:S02]  /*1ac0*/  IADD3.X R5, PT, PT, R5, UR13, RZ, P3, !PT ;  /* 0x0000000d05057c10 */ /* 0x000fc40009ffe4ff */
[----:B------:R-:W-:Y:S01]  /*1ad0*/  ISETP.GE.AND P5, PT, R7, UR4, PT ;  /* 0x0000000407007c0c */ /* 0x000fe2000bfa6270 */
[C---:B------:R-:W-:Y:S01]  /*1ae0*/  VIADD R9, R8.reuse, 0x2 ;  /* 0x0000000208097836 */ /* 0x040fe20000000000 */
[----:B------:R-:W-:Y:S01]  /*1af0*/  ISETP.GE.AND P4, PT, R8, UR4, PT ;  /* 0x0000000408007c0c */ /* 0x000fe2000bf86270 */
[----:B------:R-:W3:Y:S03]  /*1b00*/  @!P6 LDG.E.U8 R7, desc[UR6][R4.64] ;  /* 0x000000060407e981 */ /* 0x000ee6000c1e1100 */
[----:B------:R-:W-:-:S07]  /*1b10*/  ISETP.GE.AND P3, PT, R9, UR4, PT ;  /* 0x0000000409007c0c */ /* 0x000fce000bf66270 */
[----:B------:R-:W4:Y:S04]  /*1b20*/  @!P5 LDG.E.U8 R112, desc[UR6][R2.64+0x2] ;  /* 0x000002060270d981 */ /* 0x000f28000c1e1100 */
[----:B------:R-:W5:Y:S04]  /*1b30*/  @!P4 LDG.E.U8 R9, desc[UR6][R2.64+0x1] ;  /* 0x000001060209c981 */ /* 0x000f68000c1e1100 */
[----:B------:R-:W5:Y:S04]  /*1b40*/  @!P4 LDG.E.U8 R111, desc[UR6][R4.64+0x1] ;  /* 0x00000106046fc981 */ /* 0x000f68000c1e1100 */
[----:B------:R-:W5:Y:S04]  /*1b50*/  @!P3 LDG.E.U8 R115, desc[UR6][R2.64+0x3] ;  /* 0x000003060273b981 */ /* 0x000f68000c1e1100 */
[----:B------:R-:W5:Y:S04]  /*1b60*/  @!P3 LDG.E.U8 R116, desc[UR6][R4.64+0x3] ;  /* 0x000003060474b981 */ /* 0x000f68000c1e1100 */
[----:B------:R-:W5:Y:S01]  /*1b70*/  @!P5 LDG.E.U8 R114, desc[UR6][R4.64+0x2] ;  /* 0x000002060472d981 */ /* 0x000f62000c1e1100 */
[----:B------:R-:W-:Y:S01]  /*1b80*/  IADD3 R102, PT, PT, R8, 0x3, RZ ;  /* 0x0000000308667810 */ /* 0x000fe20007ffe0ff */
[----:B------:R-:W-:Y:S01]  /*1b90*/  IMAD.MOV.U32 R100, RZ, RZ, -0x40800000 ;  /* 0xbf800000ff647424 */ /* 0x000fe200078e00ff */
[----:B------:R-:W-:-:S02]  /*1ba0*/  MOV R101, 0xbf800000 ;  /* 0xbf80000000657802 */ /* 0x000fc40000000f00 */
[----:B------:R-:W-:Y:S02]  /*1bb0*/  @!P2 I2FP.F32.U32 R101, R109 ;  /* 0x0000006d0065a245 */ /* 0x000fe40000201000 */
[----:B------:R-:W-:Y:S02]  /*1bc0*/  @!P2 I2FP.F32.U32 R100, R104 ;  /* 0x000000680064a245 */ /* 0x000fe40000201000 */
[----:B------:R-:W-:Y:S01]  /*1bd0*/  ISETP.GE.AND P2, PT, R102, UR4, PT ;  /* 0x0000000466007c0c */ /* 0x000fe2000bf46270 */
[----:B------:R-:W-:Y:S02]  /*1be0*/  HFMA2 R102, -RZ, RZ, -1.875, 0 ;  /* 0xbf800000ff667431 */ /* 0x000fe400000001ff */
[----:B------:R-:W-:Y:S02]  /*1bf0*/  VIADD R104, R8, 0x4 ;  /* 0x0000000408687836 */ /* 0x000fe40000000000 */
[----:B------:R-:W-:Y:S01]  /*1c00*/  IMAD.MOV.U32 R103, RZ, RZ, -0x40800000 ;  /* 0xbf800000ff677424 */ /* 0x000fe200078e00ff */
[----:B------:R-:W-:-:S07]  /*1c10*/  @!P0 I2FP.F32.U32 R103, R105 ;  /* 0x0000006900678245 */ /* 0x000fce0000201000 */
[----:B------:R-:W5:Y:S01]  /*1c20*/  @!P2 LDG.E.U8 R130, desc[UR6][R2.64+0x4] ;  /* 0x000004060282a981 */ /* 0x000f62000c1e1100 */
[----:B------:R-:W-:Y:S02]  /*1c30*/  @!P0 I2FP.F32.U32 R102, R106 ;  /* 0x0000006a00668245 */ /* 0x000fe40000201000 */
[----:B------:R-:W-:Y:S01]  /*1c40*/  ISETP.GE.AND P0, PT, R104, UR4, PT ;  /* 0x0000000468007c0c */ /* 0x000fe2000bf06270 */
[----:B------:R-:W5:Y:S01]  /*1c50*/  @!P2 LDG.E.U8 R117, desc[UR6][R4.64+0x4] ;  /* 0x000004060475a981 */ /* 0x000f62000c1e1100 */
[----:B------:R-:W-:Y:S01]  /*1c60*/  IADD3 R106, PT, PT, R8, 0x5, RZ ;  /* 0x00000005086a7810 */ /* 0x000fe20007ffe0ff */
[----:B------:R-:W-:Y:S01]  /*1c70*/  IMAD.MOV.U32 R104, RZ, RZ, -0x40800000 ;  /* 0xbf800000ff687424 */ /* 0x000fe200078e00ff */
[----:B------:R-:W-:Y:S02]  /*1c80*/  MOV R105, 0xbf800000 ;  /* 0xbf80000000697802 */ /* 0x000fe40000000f00 */
[----:B------:R-:W-:Y:S02]  /*1c90*/  @!P1 I2FP.F32.U32 R105, R107 ;  /* 0x0000006b00699245 */ /* 0x000fe40000201000 */
[----:B------:R-:W-:-:S02]  /*1ca0*/  @!P1 I2FP.F32.U32 R104, R108 ;  /* 0x0000006c00689245 */ /* 0x000fc40000201000 */
[----:B------:R-:W-:-:S03]  /*1cb0*/  ISETP.GE.AND P1, PT, R106, UR4, PT ;  /* 0x000000046a007c0c */ /* 0x000fc6000bf26270 */
[----:B------:R-:W5:Y:S04]  /*1cc0*/  @!P0 LDG.E.U8 R118, desc[UR6][R2.64+0x5] ;  /* 0x0000050602768981 */ /* 0x000f68000c1e1100 */
[----:B------:R-:W5:Y:S06]  /*1cd0*/  @!P0 LDG.E.U8 R119, desc[UR6][R4.64+0x5] ;  /* 0x0000050604778981 */ /* 0x000f6c000c1e1100 */
[----:B------:R-:W5:Y:S04]  /*1ce0*/  @!P1 LDG.E.U8 R120, desc[UR6][R2.64+0x6] ;  /* 0x0000060602789981 */ /* 0x000f68000c1e1100 */
[----:B------:R-:W5:Y:S01]  /*1cf0*/  @!P1 LDG.E.U8 R121, desc[UR6][R4.64+0x6] ;  /* 0x0000060604799981 */ /* 0x000f62000c1e1100 */
[----:B------:R-:W-:-:S02]  /*1d00*/  IMAD.MOV.U32 R108, RZ, RZ, -0x40800000 ;  /* 0xbf800000ff6c7424 */ /* 0x000fc400078e00ff */
[----:B------:R-:W-:Y:S01]  /*1d10*/  HFMA2 R107, -RZ, RZ, -1.875, 0 ;  /* 0xbf800000ff6b7431 */ /* 0x000fe200000001ff */
[----:B------:R-:W-:Y:S01]  /*1d20*/  MOV R106, 0xbf800000 ;  /* 0xbf800000006a7802 */ /* 0x000fe20000000f00 */
[----:B------:R-:W-:Y:S02]  /*1d30*/  IMAD.MOV.U32 R109, RZ, RZ, -0x40800000 ;  /* 0xbf800000ff6d7424 */ /* 0x000fe400078e00ff */
[C---:B------:R-:W-:Y:S02]  /*1d40*/  VIADD R125, R8.reuse, UR8 ;  /* 0x00000008087d7c36 */ /* 0x040fe40008000000 */
[----:B------:R-:W-:Y:S01]  /*1d50*/  IMAD.MOV.U32 R113, RZ, RZ, -0x40800000 ;  /* 0xbf800000ff717424 */ /* 0x000fe200078e00ff */
[----:B--2---:R-:W-:Y:S01]  /*1d60*/  @!P6 I2FP.F32.U32 R108, R110 ;  /* 0x0000006e006ce245 */ /* 0x004fe20000201000 */
[----:B------:R-:W-:Y:S01]  /*1d70*/  VIADD R110, R8, 0x6 ;  /* 0x00000006086e7836 */ /* 0x000fe20000000000 */
[----:B---3--:R-:W-:-:S04]  /*1d80*/  @!P6 I2FP.F32.U32 R107, R7 ;  /* 0x00000007006be245 */ /* 0x008fc80000201000 */
[----:B------:R-:W-:Y:S01]  /*1d90*/  ISETP.GE.AND P6, PT, R110, UR4, PT ;  /* 0x000000046e007c0c */ /* 0x000fe2000bfc6270 */
[----:B------:R-:W-:Y:S01]  /*1da0*/  HFMA2 R110, -RZ, RZ, -1.875, 0 ;  /* 0xbf800000ff6e7431 */ /* 0x000fe200000001ff */
[----:B----4-:R-:W-:Y:S01]  /*1db0*/  @!P5 I2FP.F32.U32 R110, R112 ;  /* 0x00000070006ed245 */ /* 0x010fe20000201000 */
[----:B------:R-:W-:Y:S01]  /*1dc0*/  HFMA2 R112, -RZ, RZ, -1.875, 0 ;  /* 0xbf800000ff707431 */ /* 0x000fe200000001ff */
[----:B-----5:R-:W-:Y:S01]  /*1dd0*/  @!P4 I2FP.F32.U32 R106, R9 ;  /* 0x00000009006ac245 */ /* 0x020fe20000201000 */
[----:B------:R-:W-:-:S08]  /*1de0*/  VIADD R9, R6, UR8 ;  /* 0x0000000806097c36 */ /* 0x000fd00008000000 */
[----:B------:R-:W2:Y:S01]  /*1df0*/  @!P6 LDG.E.U8 R122, desc[UR6][R2.64+0x7] ;  /* 0x00000706027ae981 */ /* 0x000ea2000c1e1100 */
[----:B------:R-:W-:Y:S02]  /*1e00*/  @!P4 I2FP.F32.U32 R109, R111 ;  /* 0x0000006f006dc245 */ /* 0x000fe40000201000 */
[----:B------:R-:W-:Y:S01]  /*1e10*/  MOV R111, 0xbf800000 ;  /* 0xbf800000006f7802 */ /* 0x000fe20000000f00 */
[----:B------:R0:W3:Y:S01]  /*1e20*/  @!P6 LDG.E.U8 R4, desc[UR6][R4.64+0x7] ;  /* 0x000007060404e981 */ /* 0x0000e2000c1e1100 */
[----:B------:R-:W-:Y:S02]  /*1e30*/  @!P3 I2FP.F32.U32 R111, R115 ;  /* 0x00000073006fb245 */ /* 0x000fe40000201000 */
[----:B------:R-:W-:Y:S02]  /*1e40*/  SHF.R.S32.HI R115, RZ, 0x1f, R9 ;  /* 0x0000001fff737819 */ /* 0x000fe40000011409 */
[----:B------:R-:W-:Y:S02]  /*1e50*/  @!P3 I2FP.F32.U32 R112, R116 ;  /* 0x000000740070b245 */ /* 0x000fe40000201000 */
[----:B------:R-:W-:-:S02]  /*1e60*/  IADD3 R8, P3, PT, R9, UR12, RZ ;  /* 0x0000000c09087c10 */ /* 0x000fc4000ff7e0ff */
[----:B------:R-:W-:Y:S02]  /*1e70*/  @!P5 I2FP.F32.U32 R113, R114 ;  /* 0x000000720071d245 */ /* 0x000fe40000201000 */
[----:B------:R-:W-:Y:S02]  /*1e80*/  IADD3 R114, PT, PT, R125, 0x1, RZ ;  /* 0x000000017d727810 */ /* 0x000fe40007ffe0ff */
[C---:B------:R-:W-:Y:S02]  /*1e90*/  ISETP.GE.AND P5, PT, R9.reuse, UR4, PT ;  /* 0x0000000409007c0c */ /* 0x040fe4000bfa6270 */
[----:B------:R-:W-:Y:S02]  /*1ea0*/  IADD3 R6, P4, PT, R9, UR10, RZ ;  /* 0x0000000a09067c10 */ /* 0x000fe4000ff9e0ff */
[----:B------:R-:W-:Y:S02]  /*1eb0*/  IADD3.X R9, PT, PT, R115, UR13, RZ, P3, !PT ;  /* 0x0000000d73097c10 */ /* 0x000fe40009ffe4ff */
[----:B------:R-:W-:-:S02]  /*1ec0*/  ISETP.GE.AND P3, PT, R114, UR4, PT ;  /* 0x0000000472007c0c */ /* 0x000fc4000bf66270 */
[----:B------:R-:W-:Y:S02]  /*1ed0*/  IADD3.X R7, PT, PT, R115, UR11, RZ, P4, !PT ;  /* 0x0000000b73077c10 */ /* 0x000fe4000a7fe4ff */
[----:B------:R-:W-:-:S03]  /*1ee0*/  ISETP.GE.AND P4, PT, R125, UR4, PT ;  /* 0x000000047d007c0c */ /* 0x000fc6000bf86270 */
[----:B------:R-:W4:Y:S04]  /*1ef0*/  @!P5 LDG.E.U8 R123, desc[UR6][R6.64] ;  /* 0x00000006067bd981 */ /* 0x000f28000c1e1100 */
[----:B------:R-:W5:Y:S04]  /*1f00*/  @!P5 LDG.E.U8 R124, desc[UR6][R8.64] ;  /* 0x00000006087cd981 */ /* 0x000f68000c1e1100 */
[----:B------:R-:W5:Y:S01]  /*1f10*/  @!P3 LDG.E.U8 R129, desc[UR6][R8.64+0x2] ;  /* 0x000002060881b981 */ /* 0x000f62000c1e1100 */
[----:B0-----:R-:W-:-:S03]  /*1f20*/  VIADD R5, R125, 0x2 ;  /* 0x000000027d057836 */ /* 0x001fc60000000000 */
[----:B------:R-:W5:Y:S04]  /*1f30*/  @!P4 LDG.E.U8 R126, desc[UR6][R6.64+0x1] ;  /* 0x00000106067ec981 */ /* 0x000f68000c1e1100 */
[----:B------:R-:W5:Y:S01]  /*1f40*/  @!P4 LDG.E.U8 R127, desc[UR6][R8.64+0x1] ;  /* 0x00000106087fc981 */ /* 0x000f62000c1e1100 */
[----:B------:R-:W-:Y:S01]  /*1f50*/  IMAD.MOV.U32 R114, RZ, RZ, -0x40800000 ;  /* 0xbf800000ff727424 */ /* 0x000fe200078e00ff */
[----:B------:R-:W-:Y:S01]  /*1f60*/  MOV R115, 0xbf800000 ;  /* 0xbf80000000737802 */ /* 0x000fe20000000f00 */
[----:B------:R-:W-:Y:S01]  /*1f70*/  HFMA2 R2, -RZ, RZ, -1.875, 0 ;  /* 0xbf800000ff027431 */ /* 0x000fe200000001ff */
[----:B------:R-:W5:Y:S01]  /*1f80*/  @!P3 LDG.E.U8 R128, desc[UR6][R6.64+0x2] ;  /* 0x000002060680b981 */ /* 0x000f62000c1e1100 */
[----:B------:R-:W-:Y:S02]  /*1f90*/  @!P2 I2FP.F32.U32 R114, R130 ;  /* 0x000000820072a245 */ /* 0x000fe40000201000 */
[----:B------:R-:W-:-:S02]  /*1fa0*/  @!P2 I2FP.F32.U32 R115, R117 ;  /* 0x000000750073a245 */ /* 0x000fc40000201000 */
[----:B------:R-:W-:Y:S02]  /*1fb0*/  ISETP.GE.AND P2, PT, R5, UR4, PT ;  /* 0x0000000405007c0c */ /* 0x000fe4000bf46270 */
[C---:B------:R-:W-:Y:S01]  /*1fc0*/  IADD3 R116, PT, PT, R125.reuse, 0x3, RZ ;  /* 0x000000037d747810 */ /* 0x040fe20007ffe0ff */
[----:B------:R-:W-:Y:S01]  /*1fd0*/  IMAD.MOV.U32 R3, RZ, RZ, -0x40800000 ;  /* 0xbf800000ff037424 */ /* 0x000fe200078e00ff */
[----:B------:R-:W-:Y:S01]  /*1fe0*/  @!P0 I2FP.F32.U32 R2, R118 ;  /* 0x0000007600028245 */ /* 0x000fe20000201000 */
[----:B------:R-:W-:Y:S01]  /*1ff0*/  VIADD R5, R125, 0x4 ;  /* 0x000000047d057836 */ /* 0x000fe20000000000 */
[----:B------:R-:W-:Y:S02]  /*2000*/  @!P0 I2FP.F32.U32 R3, R119 ;  /* 0x0000007700038245 */ /* 0x000fe40000201000 */
[----:B------:R-:W-:Y:S01]  /*2010*/  ISETP.GE.AND P0, PT, R116, UR4, PT ;  /* 0x0000000474007c0c */ /* 0x000fe2000bf06270 */
[----:B------:R-:W-:Y:S01]  /*2020*/  IMAD.MOV.U32 R116, RZ, RZ, -0x40800000 ;  /* 0xbf800000ff747424 */ /* 0x000fe200078e00ff */
[----:B------:R-:W-:-:S02]  /*2030*/  MOV R117, 0xbf800000 ;  /* 0xbf80000000757802 */ /* 0x000fc40000000f00 */
[----:B------:R-:W-:Y:S01]  /*2040*/  @!P1 I2FP.F32.U32 R116, R120 ;  /* 0x0000007800749245 */ /* 0x000fe20000201000 */
[----:B------:R-:W5:Y:S01]  /*2050*/  @!P2 LDG.E.U8 R138, desc[UR6][R6.64+0x3] ;  /* 0x00000306068aa981 */ /* 0x000f62000c1e1100 */
[----:B------:R-:W-:Y:S02]  /*2060*/  @!P1 I2FP.F32.U32 R117, R121 ;  /* 0x0000007900759245 */ /* 0x000fe40000201000 */
[----:B------:R-:W-:Y:S01]  /*2070*/  ISETP.GE.AND P1, PT, R5, UR4, PT ;  /* 0x0000000405007c0c */ /* 0x000fe2000bf26270 */
[----:B------:R-:W5:Y:S04]  /*2080*/  @!P2 LDG.E.U8 R130, desc[UR6][R8.64+0x3] ;  /* 0x000003060882a981 */ /* 0x000f68000c1e1100 */
[----:B------:R-:W5:Y:S04]  /*2090*/  @!P0 LDG.E.U8 R131, desc[UR6][R6.64+0x4] ;  /* 0x0000040606838981 */ /* 0x000f68000c1e1100 */
[----:B------:R-:W5:Y:S04]  /*20a0*/  @!P0 LDG.E.U8 R132, desc[UR6][R8.64+0x4] ;  /* 0x0000040608848981 */ /* 0x000f68000c1e1100 */
[----:B------:R-:W5:Y:S04]  /*20b0*/  @!P1 LDG.E.U8 R133, desc[UR6][R6.64+0x5] ;  /* 0x0000050606859981 */ /* 0x000f68000c1e1100 */
[----:B------:R-:W5:Y:S01]  /*20c0*/  @!P1 LDG.E.U8 R134, desc[UR6][R8.64+0x5] ;  /* 0x0000050608869981 */ /* 0x000f62000c1e1100 */
[----:B------:R-:W-:Y:S01]  /*20d0*/  HFMA2 R118, -RZ, RZ, -1.875, 0 ;  /* 0xbf800000ff767431 */ /* 0x000fe200000001ff */
[----:B------:R-:W-:Y:S01]  /*20e0*/  IADD3 R5, PT, PT, R125, 0x5, RZ ;  /* 0x000000057d057810 */ /* 0x000fe20007ffe0ff */
[----:B------:R-:W-:-:S02]  /*20f0*/  IMAD.MOV.U32 R119, RZ, RZ, -0x40800000 ;  /* 0xbf800000ff777424 */ /* 0x000fc400078e00ff */
[----:B------:R-:W-:Y:S01]  /*2100*/  VIADD R125, R125, 0x6 ;  /* 0x000000067d7d7836 */ /* 0x000fe20000000000 */
[----:B------:R-:W-:Y:S01]  /*2110*/  MOV R121, 0xbf800000 ;  /* 0xbf80000000797802 */ /* 0x000fe20000000f00 */
[----:B------:R-:W-:Y:S02]  /*2120*/  IMAD.MOV.U32 R120, RZ, RZ, -0x40800000 ;  /* 0xbf800000ff787424 */ /* 0x000fe400078e00ff */
[----:B------:R-:W-:Y:S01]  /*2130*/  HFMA2 R137, -RZ, RZ, 0, 0 ;  /* 0x00000000ff897431 */ /* 0x000fe200000001ff */
[----:B--2---:R-:W-:Y:S02]  /*2140*/  @!P6 I2FP.F32.U32 R118, R122 ;  /* 0x0000007a0076e245 */ /* 0x004fe40000201000 */
[----:B---3--:R-:W-:Y:S02]  /*2150*/  @!P6 I2FP.F32.U32 R119, R4 ;  /* 0x000000040077e245 */ /* 0x008fe40000201000 */
[----:B------:R-:W-:Y:S01]  /*2160*/  ISETP.GE.AND P6, PT, R5, UR4, PT ;  /* 0x0000000405007c0c */ /* 0x000fe2000bfc6270 */
[----:B------:R-:W-:-:S12]  /*2170*/  HFMA2 R122, -RZ, RZ, -1.875, 0 ;  /* 0xbf800000ff7a7431 */ /* 0x000fd800000001ff */
[----:B------:R-:W2:Y:S01]  /*2180*/  @!P6 LDG.E.U8 R139, desc[UR6][R6.64+0x6] ;  /* 0x00000606068be981 */ /* 0x000ea2000c1e1100 */
[----:B----4-:R-:W-:Y:S02]  /*2190*/  @!P5 I2FP.F32.U32 R120, R123 ;  /* 0x0000007b0078d245 */ /* 0x010fe40000201000 */
[----:B-----5:R-:W-:Y:S02]  /*21a0*/  @!P5 I2FP.F32.U32 R121, R124 ;  /* 0x0000007c0079d245 */ /* 0x020fe40000201000 */
[----:B------:R-:W-:Y:S01]  /*21b0*/  ISETP.GE.AND P5, PT, R125, UR4, PT ;  /* 0x000000047d007c0c */ /* 0x000fe2000bfa6270 */
[----:B------:R-:W-:Y:S01]  /*21c0*/  IMAD.MOV.U32 R125, RZ, RZ, -0x40800000 ;  /* 0xbf800000ff7d7424 */ /* 0x000fe200078e00ff */
[----:B------:R-:W-:Y:S02]  /*21d0*/  @!P3 I2FP.F32.U32 R125, R129 ;  /* 0x00000081007db245 */ /* 0x000fe40000201000 */
[----:B------:R-:W3:Y:S01]  /*21e0*/  @!P6 LDG.E.U8 R129, desc[UR6][R8.64+0x6] ;  /* 0x000006060881e981 */ /* 0x000ee2000c1e1100 */
[----:B------:R-:W-:Y:S01]  /*21f0*/  IMAD.MOV.U32 R123, RZ, RZ, -0x40800000 ;  /* 0xbf800000ff7b7424 */ /* 0x000fe200078e00ff */
[----:B------:R-:W-:-:S02]  /*2200*/  @!P4 I2FP.F32.U32 R122, R126 ;  /* 0x0000007e007ac245 */ /* 0x000fc40000201000 */
[----:B------:R-:W-:Y:S02]  /*2210*/  @!P4 I2FP.F32.U32 R123, R127 ;  /* 0x0000007f007bc245 */ /* 0x000fe40000201000 */
[----:B------:R-:W-:-:S03]  /*2220*/  FSETP.GE.AND P4, PT, R0, RZ, PT ;  /* 0x000000ff0000720b */ /* 0x000fc60003f86000 */
[----:B------:R-:W4:Y:S01]  /*2230*/  @!P5 LDG.E.U8 R135, desc[UR6][R6.64+0x7] ;  /* 0x000007060687d981 */ /* 0x000f22000c1e1100 */
[----:B------:R-:W-:-:S03]  /*2240*/  MOV R124, 0xbf800000 ;  /* 0xbf800000007c7802 */ /* 0x000fc60000000f00 */
[----:B------:R0:W5:Y:S01]  /*2250*/  @!P5 LDG.E.U8 R136, desc[UR6][R8.64+0x7] ;  /* 0x000007060888d981 */ /* 0x000162000c1e1100 */
[----:B------:R-:W-:Y:S02]  /*2260*/  @!P3 I2FP.F32.U32 R124, R128 ;  /* 0x00000080007cb245 */ /* 0x000fe40000201000 */
[----:B------:R-:W-:Y:S02]  /*2270*/  FSETP.LTU.OR P4, PT, R11, RZ, !P4 ;  /* 0x000000ff0b00720b */ /* 0x000fe40006789400 */
[----:B------:R-:W-:-:S04]  /*2280*/  FSETP.GE.AND P3, PT, R12, RZ, PT ;  /* 0x000000ff0c00720b */ /* 0x000fc80003f66000 */
[----:B------:R-:W-:Y:S02]  /*2290*/  FSETP.LTU.OR P3, PT, R13, RZ, !P3 ;  /* 0x000000ff0d00720b */ /* 0x000fe40005f69400 */
[----:B------:R-:W-:Y:S01]  /*22a0*/  CS2R R4, SRZ ;  /* 0x0000000000047805 */ /* 0x000fe2000001ff00 */
[----:B------:R-:W-:Y:S02]  /*22b0*/  IMAD.MOV.U32 R126, RZ, RZ, -0x40800000 ;  /* 0xbf800000ff7e7424 */ /* 0x000fe400078e00ff */
[----:B------:R-:W-:Y:S02]  /*22c0*/  HFMA2 R128, -RZ, RZ, -1.875, 0 ;  /* 0xbf800000ff807431 */ /* 0x000fe400000001ff */
[----:B------:R-:W-:Y:S01]  /*22d0*/  IMAD.MOV.U32 R127, RZ, RZ, -0x40800000 ;  /* 0xbf800000ff7f7424 */ /* 0x000fe200078e00ff */
[-C--:B------:R-:W-:Y:S01]  /*22e0*/  @!P4 MOV R137, R11.reuse ;  /* 0x0000000b0089c202 */ /* 0x080fe20000000f00 */
[-C--:B------:R-:W-:Y:S01]  /*22f0*/  @!P4 FMUL R5, R11, R11.reuse ;  /* 0x0000000b0b05c220 */ /* 0x080fe20000400000 */
[----:B------:R-:W-:Y:S01]  /*2300*/  @!P4 FFMA R4, R0, R11, RZ ;  /* 0x0000000b0004c223 */ /* 0x000fe200000000ff */
[----:B------:R-:W-:-:S02]  /*2310*/  @!P2 I2FP.F32.U32 R126, R138 ;  /* 0x0000008a007ea245 */ /* 0x000fc40000201000 */
[----:B------:R-:W-:Y:S02]  /*2320*/  @!P2 I2FP.F32.U32 R127, R130 ;  /* 0x00000082007fa245 */ /* 0x000fe40000201000 */
[----:B------:R-:W-:Y:S01]  /*2330*/  FSETP.GE.AND P2, PT, R15, RZ, PT ;  /* 0x000000ff0f00720b */ /* 0x000fe20003f46000 */
[----:B------:R-:W-:Y:S01]  /*2340*/  @!P3 FADD R137, R137, R13 ;  /* 0x0000000d8989b221 */ /* 0x000fe20000000000 */
[-C--:B------:R-:W-:Y:S01]  /*2350*/  @!P3 FFMA R5, R13, R13.reuse, R5 ;  /* 0x0000000d0d05b223 */ /* 0x080fe20000000005 */
[----:B------:R-:W-:Y:S01]  /*2360*/  @!P3 FFMA R4, R12, R13, R4 ;  /* 0x0000000d0c04b223 */ /* 0x000fe20000000004 */
[----:B0-----:R-:W-:Y:S02]  /*2370*/  IMAD.MOV.U32 R9, RZ, RZ, -0x40800000 ;  /* 0xbf800000ff097424 */ /* 0x001fe400078e00ff */
[----:B------:R-:W-:Y:S01]  /*2380*/  HFMA2 R13, -RZ, RZ, -1.875, 0 ;  /* 0xbf800000ff0d7431 */ /* 0x000fe200000001ff */
[----:B------:R-:W-:Y:S02]  /*2390*/  @!P0 I2FP.F32.U32 R128, R131 ;  /* 0x0000008300808245 */ /* 0x000fe40000201000 */
[----:B------:R-:W-:-:S02]  /*23a0*/  FSETP.LTU.OR P2, PT, R14, RZ, !P2 ;  /* 0x000000ff0e00720b */ /* 0x000fc40005749400 */
[----:B------:R-:W-:Y:S01]  /*23b0*/  @!P0 I2FP.F32.U32 R9, R132 ;  /* 0x0000008400098245 */ /* 0x000fe20000201000 */
[----:B------:R-:W-:Y:S01]  /*23c0*/  IMAD.MOV.U32 R130, RZ, RZ, RZ ;  /* 0x000000ffff827224 */ /* 0x000fe200078e00ff */
[----:B------:R-:W-:Y:S01]  /*23d0*/  FSETP.GE.AND P0, PT, R16, RZ, PT ;  /* 0x000000ff1000720b */ /* 0x000fe20003f06000 */
[----:B------:R-:W-:Y:S01]  /*23e0*/  IMAD.MOV.U32 R8, RZ, RZ, -0x40800000 ;  /* 0xbf800000ff087424 */ /* 0x000fe200078e00ff */
[----:B------:R-:W-:Y:S02]  /*23f0*/  @!P4 MOV R130, 0x1 ;  /* 0x000000010082c802 */ /* 0x000fe40000000f00 */
[----:B------:R-:W-:Y:S02]  /*2400*/  FSETP.LTU.OR P0, PT, R17, RZ, !P0 ;  /* 0x000000ff1100720b */ /* 0x000fe40004709400 */
[----:B------:R-:W-:Y:S02]  /*2410*/  @!P1 I2FP.F32.U32 R8, R133 ;  /* 0x0000008500089245 */ /* 0x000fe40000201000 */
[----:B------:R-:W-:-:S02]  /*2420*/  @!P1 I2FP.F32.U32 R13, R134 ;  /* 0x00000086000d9245 */ /* 0x000fc40000201000 */
[----:B------:R-:W-:Y:S02]  /*2430*/  FSETP.GE.AND P1, PT, R19, RZ, PT ;  /* 0x000000ff1300720b */ /* 0x000fe40003f26000 */
[----:B------:R-:W-:Y:S01]  /*2440*/  CS2R R6, SRZ ;  /* 0x0000000000067805 */ /* 0x000fe2000001ff00 */
[----:B------:R-:W-:Y:S01]  /*2450*/  @!P3 VIADD R130, R130, 0x1 ;  /* 0x000000018282b836 */ /* 0x000fe20000000000 */
[-C--:B------:R-:W-:Y:S01]  /*2460*/  @!P4 MOV R7, R0.reuse ;  /* 0x000000000007c202 */ /* 0x080fe20000000f00 */
[----:B------:R-:W-:Y:S01]  /*2470*/  @!P4 FMUL R6, R0, R0 ;  /* 0x000000000006c220 */ /* 0x000fe20000400000 */
[----:B------:R-:W-:Y:S02]  /*2480*/  FSETP.LTU.OR P1, PT, R18, RZ, !P1 ;  /* 0x000000ff1200720b */ /* 0x000fe40004f29400 */
[----:B------:R-:W-:Y:S02]  /*2490*/  FSETP.GE.AND P4, PT, R20, RZ, PT ;  /* 0x000000ff1400720b */ /* 0x000fe40003f86000 */
[----:B------:R-:W-:Y:S01]  /*24a0*/  @!P2 IADD3 R130, PT, PT, R130, 0x1, RZ ;  /* 0x000000018282a810 */ /* 0x000fe20007ffe0ff */
[----:B------:R-:W-:Y:S01]  /*24b0*/  @!P3 FADD R7, R7, R12 ;  /* 0x0000000c0707b221 */ /* 0x000fe20000000000 */
[----:B------:R-:W-:Y:S01]  /*24c0*/  @!P3 FFMA R6, R12, R12, R6 ;  /* 0x0000000c0c06b223 */ /* 0x000fe20000000006 */
[----:B------:R-:W-:-:S02]  /*24d0*/  FSETP.LTU.OR P4, PT, R21, RZ, !P4 ;  /* 0x000000ff1500720b */ /* 0x000fc40006789400 */
[----:B------:R-:W-:Y:S01]  /*24e0*/  FSETP.GE.AND P3, PT, R23, RZ, PT ;  /* 0x000000ff1700720b */ /* 0x000fe20003f66000 */
[----:B------:R-:W-:Y:S02]  /*24f0*/  @!P0 VIADD R130, R130, 0x1 ;  /* 0x0000000182828836 */ /* 0x000fe40000000000 */
[----:B------:R-:W-:Y:S01]  /*2500*/  @!P2 FADD R137, R137, R14 ;  /* 0x0000000e8989a221 */ /* 0x000fe20000000000 */
[-C--:B------:R-:W-:Y:S01]  /*2510*/  @!P2 FFMA R5, R14, R14.reuse, R5 ;  /* 0x0000000e0e05a223 */ /* 0x080fe20000000005 */
[----:B------:R-:W-:Y:S01]  /*2520*/  @!P2 FFMA R4, R15, R14, R4 ;  /* 0x0000000e0f04a223 */ /* 0x000fe20000000004 */
[----:B------:R-:W-:Y:S01]  /*2530*/  @!P2 FADD R7, R7, R15 ;  /* 0x0000000f0707a221 */ /* 0x000fe20000000000 */
[----:B------:R-:W-:Y:S01]  /*2540*/  @!P2 FFMA R6, R15, R15, R6 ;  /* 0x0000000f0f06a223 */ /* 0x000fe20000000006 */
[----:B------:R-:W-:Y:S02]  /*2550*/  FSETP.LTU.OR P3, PT, R22, RZ, !P3 ;  /* 0x000000ff1600720b */ /* 0x000fe40005f69400 */
[----:B------:R-:W-:-:S02]  /*2560*/  FSETP.GE.AND P2, PT, R25, RZ, PT ;  /* 0x000000ff1900720b */ /* 0x000fc40003f46000 */
[----:B------:R-:W-:Y:S01]  /*2570*/  @!P1 IADD3 R130, PT, PT, R130, 0x1, RZ ;  /* 0x0000000182829810 */ /* 0x000fe20007ffe0ff */
[----:B------:R-:W-:Y:S01]  /*2580*/  @!P0 FADD R137, R137, R17 ;  /* 0x0000001189898221 */ /* 0x000fe20000000000 */
[-C--:B------:R-:W-:Y:S01]  /*2590*/  @!P0 FFMA R5, R17, R17.reuse, R5 ;  /* 0x0000001111058223 */ /* 0x080fe20000000005 */
[C---:B------:R-:W-:Y:S01]  /*25a0*/  @!P0 FFMA R4, R16.reuse, R17, R4 ;  /* 0x0000001110048223 */ /* 0x040fe20000000004 */
[----:B------:R-:W-:Y:S01]  /*25b0*/  @!P0 FADD R7, R7, R16 ;  /* 0x0000001007078221 */ /* 0x000fe20000000000 */
[----:B------:R-:W-:Y:S01]  /*25c0*/  @!P0 FFMA R6, R16, R16, R6 ;  /* 0x0000001010068223 */ /* 0x000fe20000000006 */
[----:B------:R-:W-:Y:S02]  /*25d0*/  FSETP.LTU.OR P2, PT, R24, RZ, !P2 ;  /* 0x000000ff1800720b */ /* 0x000fe40005749400 */
[----:B------:R-:W-:Y:S01]  /*25e0*/  FSETP.GE.AND P0, PT, R27, RZ, PT ;  /* 0x000000ff1b00720b */ /* 0x000fe20003f06000 */
[----:B------:R-:W-:Y:S02]  /*25f0*/  @!P4 VIADD R130, R130, 0x1 ;  /* 0x000000018282c836 */ /* 0x000fe40000000000 */
[----:B------:R-:W-:Y:S01]  /*2600*/  @!P1 FADD R137, R137, R18 ;  /* 0x0000001289899221 */ /* 0x000fe20000000000 */
[-C--:B------:R-:W-:Y:S01]  /*2610*/  @!P1 FFMA R5, R18, R18.reuse, R5 ;  /* 0x0000001212059223 */ /* 0x080fe20000000005 */
[----:B------:R-:W-:Y:S01]  /*2620*/  @!P1 FFMA R4, R19, R18, R4 ;  /* 0x0000001213049223 */ /* 0x000fe20000000004 */
[----:B------:R-:W-:Y:S01]  /*2630*/  @!P1 FADD R7, R7, R19 ;  /* 0x0000001307079221 */ /* 0x000fe20000000000 */
[----:B------:R-:W-:Y:S01]  /*2640*/  @!P1 FFMA R6, R19, R19, R6 ;  /* 0x0000001313069223 */ /* 0x000fe20000000006 */
[----:B------:R-:W-:-:S02]  /*2650*/  FSETP.LTU.OR P0, PT, R26, RZ, !P0 ;  /* 0x000000ff1a00720b */ /* 0x000fc40004709400 */
[----:B------:R-:W-:Y:S02]  /*2660*/  FSETP.GE.AND P1, PT, R29, RZ, PT ;  /* 0x000000ff1d00720b */ /* 0x000fe40003f26000 */
        /* <DEDUP_REMOVED lines=8> */
[----:B------:R-:W-:-:S02]  /*26f0*/  @!P2 VIADD R130, R130, 0x1 ;  /* 0x000000018282a836 */ /* 0x000fc40000000000 */
[----:B------:R-:W-:Y:S01]  /*2700*/  @!P3 FADD R137, R137, R22 ;  /* 0x000000168989b221 */ /* 0x000fe20000000000 */
[-C--:B------:R-:W-:Y:S01]  /*2710*/  @!P3 FFMA R5, R22, R22.reuse, R5 ;  /* 0x000000161605b223 */ /* 0x080fe20000000005 */
[----:B------:R-:W-:Y:S01]  /*2720*/  @!P3 FFMA R4, R23, R22, R4 ;  /* 0x000000161704b223 */ /* 0x000fe20000000004 */
[----:B------:R-:W-:Y:S01]  /*2730*/  @!P3 FADD R7, R7, R23 ;  /* 0x000000170707b221 */ /* 0x000fe20000000000 */
[----:B------:R-:W-:Y:S01]  /*2740*/  @!P3 FFMA R6, R23, R23, R6 ;  /* 0x000000171706b223 */ /* 0x000fe20000000006 */
[----:B------:R-:W-:Y:S02]  /*2750*/  FSETP.LTU.OR P4, PT, R31, RZ, !P4 ;  /* 0x000000ff1f00720b */ /* 0x000fe40006789400 */
[----:B------:R-:W-:Y:S02]  /*2760*/  FSETP.GE.AND P3, PT, R33, RZ, PT ;  /* 0x000000ff2100720b */ /* 0x000fe40003f66000 */
[----:B------:R-:W-:Y:S01]  /*2770*/  @!P0 IADD3 R130, PT, PT, R130, 0x1, RZ ;  /* 0x0000000182828810 */ /* 0x000fe20007ffe0ff */
[----:B------:R-:W-:Y:S01]  /*2780*/  @!P2 FADD R137, R137, R24 ;  /* 0x000000188989a221 */ /* 0x000fe20000000000 */
[-C--:B------:R-:W-:Y:S01]  /*2790*/  @!P2 FFMA R5, R24, R24.reuse, R5 ;  /* 0x000000181805a223 */ /* 0x080fe20000000005 */
[----:B------:R-:W-:Y:S01]  /*27a0*/  @!P2 FFMA R4, R25, R24, R4 ;  /* 0x000000181904a223 */ /* 0x000fe20000000004 */
        /* <DEDUP_REMOVED lines=15> */
[----:B------:R-:W-:Y:S01]  /*28a0*/  @!P1 FFMA R4, R29, R28, R4 ;  /* 0x0000001c1d049223 */ /* 0x000fe20000000004 */
[----:B------:R-:W-:Y:S01]  /*28b0*/  @!P1 FADD R7, R7, R29 ;  /* 0x0000001d07079221 */ /* 0x000fe20000000000 */
[----:B------:R-:W-:Y:S01]  /*28c0*/  @!P1 FFMA R6, R29, R29, R6 ;  /* 0x0000001d1d069223 */ /* 0x000fe20000000006 */
[----:B------:R-:W-:Y:S02]  /*28d0*/  FSETP.LTU.OR P0, PT, R38, RZ, !P0 ;  /* 0x000000ff2600720b */ /* 0x000fe40004709400 */
[----:B------:R-:W-:Y:S01]  /*28e0*/  FSETP.GE.AND P1, PT, R37, RZ, PT ;  /* 0x000000ff2500720b */ /* 0x000fe20003f26000 */
[----:B------:R-:W-:Y:S02]  /*28f0*/  @!P3 VIADD R130, R130, 0x1 ;  /* 0x000000018282b836 */ /* 0x000fe40000000000 */
[----:B------:R-:W-:Y:S01]  /*2900*/  @!P4 FADD R137, R137, R31 ;  /* 0x0000001f8989c221 */ /* 0x000fe20000000000 */
[-C--:B------:R-:W-:Y:S01]  /*2910*/  @!P4 FFMA R5, R31, R31.reuse, R5 ;  /* 0x0000001f1f05c223 */ /* 0x080fe20000000005 */
[C---:B------:R-:W-:Y:S01]  /*2920*/  @!P4 FFMA R4, R32.reuse, R31, R4 ;  /* 0x0000001f2004c223 */ /* 0x040fe20000000004 */
[----:B------:R-:W-:Y:S01]  /*2930*/  @!P4 FADD R7, R7, R32 ;  /* 0x000000200707c221 */ /* 0x000fe20000000000 */
[----:B------:R-:W-:Y:S01]  /*2940*/  @!P4 FFMA R6, R32, R32, R6 ;  /* 0x000000202006c223 */ /* 0x000fe20000000006 */
[----:B------:R-:W-:-:S02]  /*2950*/  FSETP.LTU.OR P1, PT, R36, RZ, !P1 ;  /* 0x000000ff2400720b */ /* 0x000fc40004f29400 */
[----:B------:R-:W-:Y:S02]  /*2960*/  FSETP.GE.AND P4, PT, R41, RZ, PT ;  /* 0x000000ff2900720b */ /* 0x000fe40003f86000 */
        /* <DEDUP_REMOVED lines=8> */
[----:B------:R-:W-:-:S02]  /*29f0*/  @!P0 VIADD R130, R130, 0x1 ;  /* 0x0000000182828836 */ /* 0x000fc40000000000 */
[----:B------:R-:W-:Y:S01]  /*2a00*/  @!P2 FADD R137, R137, R35 ;  /* 0x000000238989a221 */ /* 0x000fe20000000000 */
[-C--:B------:R-:W-:Y:S01]  /*2a10*/  @!P2 FFMA R5, R35, R35.reuse, R5 ;  /* 0x000000232305a223 */ /* 0x080fe20000000005 */
[C---:B------:R-:W-:Y:S01]  /*2a20*/  @!P2 FFMA R4, R34.reuse, R35, R4 ;  /* 0x000000232204a223 */ /* 0x040fe20000000004 */
        /* <DEDUP_REMOVED lines=55> */
[C---:B------:R-:W-:Y:S01]  /*2da0*/  @!P1 FFMA R4, R48.reuse, R47, R4 ;  /* 0x0000002f30049223 */ /* 0x040fe20000000004 */
        /* <DEDUP_REMOVED lines=55> */
[C---:B------:R-:W-:Y:S01]  /*3120*/  @!P3 FFMA R4, R62.reuse, R63, R4 ;  /* 0x0000003f3e04b223 */ /* 0x040fe20000000004 */
        /* <DEDUP_REMOVED lines=109> */
[CC--:B------:R-:W-:Y:S01]  /*3800*/  @!P4 FFMA R4, R90.reuse, R91.reuse, R4 ;  /* 0x0000005b5a04c223 */ /* 0x0c0fe20000000004 */
[----:B------:R-:W-:Y:S01]  /*3810*/  @!P4 FADD R7, R7, R90 ;  /* 0x0000005a0707c221 */ /* 0x000fe20000000000 */
[----:B------:R-:W-:Y:S01]  /*3820*/  @!P4 FFMA R6, R90, R90, R6 ;  /* 0x0000005a5a06c223 */ /* 0x000fe20000000006 */
[----:B------:R-:W-:Y:S01]  /*3830*/  @!P4 FADD R137, R137, R91 ;  /* 0x0000005b8989c221 */ /* 0x000fe20000000000 */
[----:B------:R-:W-:Y:S01]  /*3840*/  @!P4 FFMA R5, R91, R91, R5 ;  /* 0x0000005b5b05c223 */ /* 0x000fe20000000005 */
[----:B------:R-:W-:-:S02]  /*3850*/  FSETP.LTU.OR P1, PT, R98, RZ, !P1 ;  /* 0x000000ff6200720b */ /* 0x000fc40004f29400 */
[----:B------:R-:W-:Y:S01]  /*3860*/  FSETP.GE.AND P4, PT, R100, RZ, PT ;  /* 0x000000ff6400720b */ /* 0x000fe20003f86000 */
[-C--:B------:R-:W-:Y:S01]  /*3870*/  @!P3 FFMA R4, R93, R94.reuse, R4 ;  /* 0x0000005e5d04b223 */ /* 0x080fe20000000004 */
[----:B------:R-:W-:Y:S01]  /*3880*/  @!P3 FADD R7, R7, R93 ;  /* 0x0000005d0707b221 */ /* 0x000fe20000000000 */
[----:B------:R-:W-:Y:S01]  /*3890*/  @!P3 FFMA R6, R93, R93, R6 ;  /* 0x0000005d5d06b223 */ /* 0x000fe20000000006 */
[----:B------:R-:W-:Y:S01]  /*38a0*/  @!P2 IADD3 R130, PT, PT, R130, 0x1, RZ ;  /* 0x000000018282a810 */ /* 0x000fe20007ffe0ff */
[----:B------:R-:W-:Y:S01]  /*38b0*/  @!P3 FADD R137, R137, R94 ;  /* 0x0000005e8989b221 */ /* 0x000fe20000000000 */
[----:B------:R-:W-:Y:S01]  /*38c0*/  @!P3 FFMA R5, R94, R94, R5 ;  /* 0x0000005e5e05b223 */ /* 0x000fe20000000005 */
[----:B------:R-:W-:Y:S01]  /*38d0*/  FSETP.LTU.OR P4, PT, R101, RZ, !P4 ;  /* 0x000000ff6500720b */ /* 0x000fe20006789400 */
[----:B------:R-:W-:Y:S01]  /*38e0*/  @!P2 FFMA R4, R95, R92, R4 ;  /* 0x0000005c5f04a223 */ /* 0x000fe20000000004 */
[----:B------:R-:W-:Y:S01]  /*38f0*/  FSETP.GE.AND P3, PT, R102, RZ, PT ;  /* 0x000000ff6600720b */ /* 0x000fe20003f66000 */
[----:B------:R-:W-:Y:S01]  /*3900*/  @!P2 FADD R7, R7, R95 ;  /* 0x0000005f0707a221 */ /* 0x000fe20000000000 */
[----:B------:R-:W-:Y:S01]  /*3910*/  @!P2 FFMA R6, R95, R95, R6 ;  /* 0x0000005f5f06a223 */ /* 0x000fe20000000006 */
[----:B------:R-:W-:-:S02]  /*3920*/  @!P0 VIADD R130, R130, 0x1 ;  /* 0x0000000182828836 */ /* 0x000fc40000000000 */
[----:B------:R-:W-:Y:S01]  /*3930*/  @!P2 FADD R137, R137, R92 ;  /* 0x0000005c8989a221 */ /* 0x000fe20000000000 */
[----:B------:R-:W-:Y:S01]  /*3940*/  @!P2 FFMA R5, R92, R92, R5 ;  /* 0x0000005c5c05a223 */ /* 0x000fe20000000005 */
[----:B------:R-:W-:Y:S01]  /*3950*/  FSETP.LTU.OR P3, PT, R103, RZ, !P3 ;  /* 0x000000ff6700720b */ /* 0x000fe20005f69400 */
[-C--:B------:R-:W-:Y:S01]  /*3960*/  @!P0 FFMA R4, R96, R97.reuse, R4 ;  /* 0x0000006160048223 */ /* 0x080fe20000000004 */
[----:B------:R-:W-:Y:S01]  /*3970*/  FSETP.GE.AND P2, PT, R104, RZ, PT ;  /* 0x000000ff6800720b */ /* 0x000fe20003f46000 */
[----:B------:R-:W-:Y:S01]  /*3980*/  @!P0 FADD R7, R7, R96 ;  /* 0x0000006007078221 */ /* 0x000fe20000000000 */
[----:B------:R-:W-:Y:S01]  /*3990*/  @!P0 FFMA R6, R96, R96, R6 ;  /* 0x0000006060068223 */ /* 0x000fe20000000006 */
[----:B------:R-:W-:Y:S01]  /*39a0*/  @!P0 FADD R137, R137, R97 ;  /* 0x0000006189898221 */ /* 0x000fe20000000000 */
[----:B------:R-:W-:Y:S01]  /*39b0*/  @!P0 FFMA R5, R97, R97, R5 ;  /* 0x0000006161058223 */ /* 0x000fe20000000005 */
[----:B------:R-:W-:Y:S01]  /*39c0*/  @!P1 IADD3 R130, PT, PT, R130, 0x1, RZ ;  /* 0x0000000182829810 */ /* 0x000fe20007ffe0ff */
[-C--:B------:R-:W-:Y:S01]  /*39d0*/  @!P1 FFMA R4, R99, R98.reuse, R4 ;  /* 0x0000006263049223 */ /* 0x080fe20000000004 */
[----:B------:R-:W-:Y:S01]  /*39e0*/  FSETP.LTU.OR P2, PT, R105, RZ, !P2 ;  /* 0x000000ff6900720b */ /* 0x000fe20005749400 */
[----:B------:R-:W-:Y:S01]  /*39f0*/  @!P1 FADD R7, R7, R99 ;  /* 0x0000006307079221 */ /* 0x000fe20000000000 */
[----:B------:R-:W-:Y:S01]  /*3a00*/  FSETP.GE.AND P0, PT, R107, RZ, PT ;  /* 0x000000ff6b00720b */ /* 0x000fe20003f06000 */
[----:B------:R-:W-:Y:S01]  /*3a10*/  @!P1 FFMA R6, R99, R99, R6 ;  /* 0x0000006363069223 */ /* 0x000fe20000000006 */
[----:B------:R-:W-:Y:S01]  /*3a20*/  @!P1 FADD R137, R137, R98 ;  /* 0x0000006289899221 */ /* 0x000fe20000000000 */
[----:B------:R-:W-:Y:S01]  /*3a30*/  @!P1 FFMA R5, R98, R98, R5 ;  /* 0x0000006262059223 */ /* 0x000fe20000000005 */
[----:B------:R-:W-:Y:S01]  /*3a40*/  FSETP.LTU.OR P0, PT, R108, RZ, !P0 ;  /* 0x000000ff6c00720b */ /* 0x000fe20004709400 */
[----:B------:R-:W-:Y:S01]  /*3a50*/  @!P4 VIADD R130, R130, 0x1 ;  /* 0x000000018282c836 */ /* 0x000fe20000000000 */
[----:B------:R-:W-:Y:S01]  /*3a60*/  FSETP.GE.AND P1, PT, R109, RZ, PT ;  /* 0x000000ff6d00720b */ /* 0x000fe20003f26000 */
[CC--:B------:R-:W-:Y:S01]  /*3a70*/  @!P4 FFMA R4, R100.reuse, R101.reuse, R4 ;  /* 0x000000656404c223 */ /* 0x0c0fe20000000004 */
[----:B------:R-:W-:Y:S01]  /*3a80*/  @!P4 FADD R7, R7, R100 ;  /* 0x000000640707c221 */ /* 0x000fe20000000000 */
[----:B------:R-:W-:Y:S01]  /*3a90*/  @!P4 FFMA R6, R100, R100, R6 ;  /* 0x000000646406c223 */ /* 0x000fe20000000006 */
[----:B------:R-:W-:Y:S01]  /*3aa0*/  @!P4 FADD R137, R137, R101 ;  /* 0x000000658989c221 */ /* 0x000fe20000000000 */
[----:B------:R-:W-:Y:S01]  /*3ab0*/  @!P4 FFMA R5, R101, R101, R5 ;  /* 0x000000656505c223 */ /* 0x000fe20000000005 */
[----:B------:R-:W-:Y:S01]  /*3ac0*/  FSETP.LTU.OR P1, PT, R106, RZ, !P1 ;  /* 0x000000ff6a00720b */ /* 0x000fe20004f29400 */
[CC--:B------:R-:W-:Y:S01]  /*3ad0*/  @!P3 FFMA R4, R102.reuse, R103.reuse, R4 ;  /* 0x000000676604b223 */ /* 0x0c0fe20000000004 */
[----:B------:R-:W-:Y:S01]  /*3ae0*/  FSETP.GE.AND P4, PT, R113, RZ, PT ;  /* 0x000000ff7100720b */ /* 0x000fe20003f86000 */
        /* <DEDUP_REMOVED lines=21> */
[----:B------:R-:W-:Y:S01]  /*3c40*/  @!P1 FFMA R4, R109, R106, R4 ;  /* 0x0000006a6d049223 */ /* 0x000fe20000000004 */
[----:B------:R-:W-:Y:S01]  /*3c50*/  FSETP.GE.AND P0, PT, R3, RZ, PT ;  /* 0x000000ff0300720b */ /* 0x000fe20003f06000 */
[----:B------:R-:W-:Y:S01]  /*3c60*/  @!P1 FADD R7, R7, R109 ;  /* 0x0000006d07079221 */ /* 0x000fe20000000000 */
[----:B------:R-:W-:Y:S01]  /*3c70*/  FSETP.LTU.OR P2, PT, R114, RZ, !P2 ;  /* 0x000000ff7200720b */ /* 0x000fe20005749400 */
[----:B------:R-:W-:Y:S01]  /*3c80*/  @!P1 FFMA R6, R109, R109, R6 ;  /* 0x0000006d6d069223 */ /* 0x000fe20000000006 */
[----:B------:R-:W-:Y:S01]  /*3c90*/  FSETP.LTU.OR P0, PT, R2, RZ, !P0 ;  /* 0x000000ff0200720b */ /* 0x000fe20004709400 */
[----:B------:R-:W-:Y:S01]  /*3ca0*/  @!P4 FFMA R4, R113, R110, R4 ;  /* 0x0000006e7104c223 */ /* 0x000fe20000000004 */
[----:B------:R-:W-:Y:S01]  /*3cb0*/  @!P4 FADD R7, R7, R113 ;  /* 0x000000710707c221 */ /* 0x000fe20000000000 */
[----:B------:R-:W-:Y:S01]  /*3cc0*/  @!P4 FFMA R6, R113, R113, R6 ;  /* 0x000000717106c223 */ /* 0x000fe20000000006 */
[----:B------:R-:W-:-:S02]  /*3cd0*/  @!P1 VIADD R130, R130, 0x1 ;  /* 0x0000000182829836 */ /* 0x000fc40000000000 */
[C---:B------:R-:W-:Y:S01]  /*3ce0*/  @!P3 FFMA R4, R112.reuse, R111, R4 ;  /* 0x0000006f7004b223 */ /* 0x040fe20000000004 */
[----:B------:R-:W-:Y:S01]  /*3cf0*/  @!P3 FADD R7, R7, R112 ;  /* 0x000000700707b221 */ /* 0x000fe20000000000 */
[----:B------:R-:W-:Y:S01]  /*3d00*/  @!P3 FFMA R6, R112, R112, R6 ;  /* 0x000000707006b223 */ /* 0x000fe20000000006 */
[----:B------:R-:W-:Y:S01]  /*3d10*/  @!P1 FADD R137, R137, R106 ;  /* 0x0000006a89899221 */ /* 0x000fe20000000000 */
[----:B------:R-:W-:Y:S01]  /*3d20*/  @!P1 FFMA R5, R106, R106, R5 ;  /* 0x0000006a6a059223 */ /* 0x000fe20000000005 */
[----:B------:R-:W-:Y:S01]  /*3d30*/  @!P4 IADD3 R130, PT, PT, R130, 0x1, RZ ;  /* 0x000000018282c810 */ /* 0x000fe20007ffe0ff */
[----:B------:R-:W-:Y:S01]  /*3d40*/  @!P2 FFMA R4, R115, R114, R4 ;  /* 0x000000727304a223 */ /* 0x000fe20000000004 */
[----:B------:R-:W-:Y:S01]  /*3d50*/  @!P2 FADD R7, R7, R115 ;  /* 0x000000730707a221 */ /* 0x000fe20000000000 */
[----:B------:R-:W-:Y:S01]  /*3d60*/  @!P2 FFMA R6, R115, R115, R6 ;  /* 0x000000737306a223 */ /* 0x000fe20000000006 */
[----:B------:R-:W-:Y:S01]  /*3d70*/  FSETP.GE.AND P1, PT, R117, RZ, PT ;  /* 0x000000ff7500720b */ /* 0x000fe20003f26000 */
[----:B------:R-:W-:Y:S01]  /*3d80*/  @!P0 FFMA R4, R3, R2, R4 ;  /* 0x0000000203048223 */ /* 0x000fe20000000004 */
[----:B------:R-:W-:Y:S01]  /*3d90*/  @!P0 FADD R7, R7, R3 ;  /* 0x0000000307078221 */ /* 0x000fe20000000000 */
[----:B------:R-:W-:Y:S01]  /*3da0*/  @!P0 FFMA R6, R3, R3, R6 ;  /* 0x0000000303068223 */ /* 0x000fe20000000006 */
[----:B------:R-:W-:Y:S01]  /*3db0*/  HFMA2 R3, -RZ, RZ, -1.875, 0 ;  /* 0xbf800000ff037431 */ /* 0x000fe200000001ff */
[----:B------:R-:W-:Y:S01]  /*3dc0*/  @!P3 IADD3 R130, PT, PT, R130, 0x1, RZ ;  /* 0x000000018282b810 */ /* 0x000fe20007ffe0ff */
[----:B------:R-:W-:Y:S01]  /*3dd0*/  @!P4 FADD R137, R137, R110 ;  /* 0x0000006e8989c221 */ /* 0x000fe20000000000 */
[----:B------:R-:W-:Y:S01]  /*3de0*/  @!P4 FFMA R5, R110, R110, R5 ;  /* 0x0000006e6e05c223 */ /* 0x000fe20000000005 */
[----:B------:R-:W-:-:S02]  /*3df0*/  FSETP.LTU.OR P1, PT, R116, RZ, !P1 ;  /* 0x000000ff7400720b */ /* 0x000fc40004f29400 */
[----:B------:R-:W-:Y:S01]  /*3e00*/  FSETP.GE.AND P4, PT, R119, RZ, PT ;  /* 0x000000ff7700720b */ /* 0x000fe20003f86000 */
[----:B------:R-:W-:Y:S02]  /*3e10*/  IMAD.MOV.U32 R12, RZ, RZ, -0x40800000 ;  /* 0xbf800000ff0c7424 */ /* 0x000fe400078e00ff */
[----:B------:R-:W-:Y:S01]  /*3e20*/  @!P3 FADD R137, R137, R111 ;  /* 0x0000006f8989b221 */ /* 0x000fe20000000000 */
[----:B------:R-:W-:Y:S02]  /*3e30*/  @!P2 VIADD R130, R130, 0x1 ;  /* 0x000000018282a836 */ /* 0x000fe40000000000 */
[----:B------:R-:W-:Y:S01]  /*3e40*/  @!P3 FFMA R5, R111, R111, R5 ;  /* 0x0000006f6f05b223 */ /* 0x000fe20000000005 */
[----:B------:R-:W-:Y:S02]  /*3e50*/  FSETP.LTU.OR P4, PT, R118, RZ, !P4 ;  /* 0x000000ff7600720b */ /* 0x000fe40006789400 */
[----:B--2---:R-:W-:Y:S02]  /*3e60*/  @!P6 I2FP.F32.U32 R12, R139 ;  /* 0x0000008b000ce245 */ /* 0x004fe40000201000 */
[----:B---3--:R-:W-:-:S02]  /*3e70*/  @!P6 I2FP.F32.U32 R3, R129 ;  /* 0x000000810003e245 */ /* 0x008fc40000201000 */
[----:B------:R-:W-:Y:S01]  /*3e80*/  FSETP.GE.AND P6, PT, R121, RZ, PT ;  /* 0x000000ff7900720b */ /* 0x000fe20003fc6000 */
[----:B------:R-:W-:Y:S02]  /*3e90*/  @!P0 VIADD R130, R130, 0x1 ;  /* 0x0000000182828836 */ /* 0x000fe40000000000 */
[----:B------:R-:W-:Y:S01]  /*3ea0*/  @!P2 FADD R137, R137, R114 ;  /* 0x000000728989a221 */ /* 0x000fe20000000000 */
[----:B------:R-:W-:Y:S01]  /*3eb0*/  @!P2 FFMA R5, R114, R114, R5 ;  /* 0x000000727205a223 */ /* 0x000fe20000000005 */
[----:B------:R-:W-:Y:S02]  /*3ec0*/  FSETP.LTU.OR P2, PT, R120, RZ, !P6 ;  /* 0x000000ff7800720b */ /* 0x000fe40007749400 */
[----:B------:R-:W-:Y:S01]  /*3ed0*/  FSETP.GE.AND P3, PT, R123, RZ, PT ;  /* 0x000000ff7b00720b */ /* 0x000fe20003f66000 */
[----:B------:R-:W-:Y:S01]  /*3ee0*/  @!P0 FADD R137, R137, R2 ;  /* 0x0000000289898221 */ /* 0x000fe20000000000 */
[----:B------:R-:W-:Y:S01]  /*3ef0*/  @!P1 IADD3 R130, PT, PT, R130, 0x1, RZ ;  /* 0x0000000182829810 */ /* 0x000fe20007ffe0ff */
[----:B------:R-:W-:Y:S01]  /*3f00*/  @!P0 FFMA R5, R2, R2, R5 ;  /* 0x0000000202058223 */ /* 0x000fe20000000005 */
[----:B------:R-:W-:Y:S01]  /*3f10*/  IMAD.MOV.U32 R14, RZ, RZ, -0x40800000 ;  /* 0xbf800000ff0e7424 */ /* 0x000fe200078e00ff */
[----:B------:R-:W-:-:S02]  /*3f20*/  MOV R15, 0xbf800000 ;  /* 0xbf800000000f7802 */ /* 0x000fc40000000f00 */
[----:B----4-:R-:W-:Y:S02]  /*3f30*/  @!P5 I2FP.F32.U32 R14, R135 ;  /* 0x00000087000ed245 */ /* 0x010fe40000201000 */
[----:B-----5:R-:W-:Y:S02]  /*3f40*/  @!P5 I2FP.F32.U32 R15, R136 ;  /* 0x00000088000fd245 */ /* 0x020fe40000201000 */
        /* <DEDUP_REMOVED lines=10> */
[----:B------:R-:W-:Y:S02]  /*3ff0*/  @!P2 IADD3 R130, PT, PT, R130, 0x1, RZ ;  /* 0x000000018282a810 */ /* 0x000fe40007ffe0ff */
[----:B------:R-:W-:Y:S02]  /*4000*/  FSETP.LTU.OR P1, PT, R126, RZ, !P1 ;  /* 0x000000ff7e00720b */ /* 0x000fe40004f29400 */
[----:B------:R-:W-:Y:S01]  /*4010*/  FSETP.GE.AND P3, PT, R9, RZ, PT ;  /* 0x000000ff0900720b */ /* 0x000fe20003f66000 */
[----:B------:R-:W-:Y:S01]  /*4020*/  @!P0 VIADD R130, R130, 0x1 ;  /* 0x0000000182828836 */ /* 0x000fe20000000000 */
[----:B------:R-:W-:Y:S02]  /*4030*/  FSETP.GE.AND P6, PT, R13, RZ, PT ;  /* 0x000000ff0d00720b */ /* 0x000fe40003fc6000 */
[----:B------:R-:W-:-:S02]  /*4040*/  FSETP.LTU.OR P3, PT, R128, RZ, !P3 ;  /* 0x000000ff8000720b */ /* 0x000fc40005f69400 */
        /* <DEDUP_REMOVED lines=10> */
[----:B------:R-:W-:Y:S01]  /*40f0*/  @!P2 FADD R7, R7, R121 ;  /* 0x000000790707a221 */ /* 0x000fe20000000000 */
[-C--:B------:R-:W-:Y:S01]  /*4100*/  @!P2 FFMA R5, R120, R120.reuse, R5 ;  /* 0x000000787805a223 */ /* 0x080fe20000000005 */
[C---:B------:R-:W-:Y:S01]  /*4110*/  @!P2 FFMA R6, R121.reuse, R121, R6 ;  /* 0x000000797906a223 */ /* 0x040fe20000000006 */
[----:B------:R-:W-:Y:S01]  /*4120*/  @!P2 FFMA R4, R121, R120, R4 ;  /* 0x000000787904a223 */ /* 0x000fe20000000004 */
[----:B------:R-:W-:-:S02]  /*4130*/  FSETP.LTU.OR P4, PT, R12, RZ, !P4 ;  /* 0x000000ff0c00720b */ /* 0x000fc40006789400 */
[----:B------:R-:W-:Y:S02]  /*4140*/  FSETP.GE.AND P2, PT, R15, RZ, PT ;  /* 0x000000ff0f00720b */ /* 0x000fe40003f46000 */
[----:B------:R-:W-:Y:S02]  /*4150*/  @!P3 IADD3 R130, PT, PT, R130, 0x1, RZ ;  /* 0x000000018282b810 */ /* 0x000fe40007ffe0ff */
[----:B------:R-:W-:-:S03]  /*4160*/  FSETP.LTU.OR P2, PT, R14, RZ, !P2 ;  /* 0x000000ff0e00720b */ /* 0x000fc60005749400 */
[----:B------:R-:W-:Y:S02]  /*4170*/  @!P6 VIADD R130, R130, 0x1 ;  /* 0x000000018282e836 */ /* 0x000fe40000000000 */
[----:B------:R-:W-:-:S03]  /*4180*/  @!P0 FADD R137, R137, R122 ;  /* 0x0000007a89898221 */ /* 0x000fc60000000000 */
[----:B------:R-:W-:Y:S01]  /*4190*/  @!P4 IADD3 R130, PT, PT, R130, 0x1, RZ ;  /* 0x000000018282c810 */ /* 0x000fe20007ffe0ff */
[----:B------:R-:W-:-:S04]  /*41a0*/  @!P5 FADD R137, R137, R124 ;  /* 0x0000007c8989d221 */ /* 0x000fc80000000000 */
[----:B------:R-:W-:Y:S02]  /*41b0*/  @!P2 VIADD R130, R130, 0x1 ;  /* 0x000000018282a836 */ /* 0x000fe40000000000 */
[----:B------:R-:W-:-:S03]  /*41c0*/  @!P1 FADD R137, R137, R126 ;  /* 0x0000007e89899221 */ /* 0x000fc60000000000 */
[----:B------:R-:W-:Y:S01]  /*41d0*/  I2FP.F32.U32 R130, R130 ;  /* 0x0000008200827245 */ /* 0x000fe20000201000 */
[----:B------:R-:W-:-:S03]  /*41e0*/  @!P3 FADD R137, R137, R128 ;  /* 0x000000808989b221 */ /* 0x000fc60000000000 */
[----:B------:R-:W0:Y:S01]  /*41f0*/  MUFU.RCP R2, R130 ;  /* 0x0000008200027308 */ /* 0x000e220000001000 */
[----:B------:R-:W-:Y:S01]  /*4200*/  @!P0 FADD R7, R7, R123 ;  /* 0x0000007b07078221 */ /* 0x000fe20000000000 */
[C---:B------:R-:W-:Y:S01]  /*4210*/  @!P0 FFMA R6, R123.reuse, R123, R6 ;  /* 0x0000007b7b068223 */ /* 0x040fe20000000006 */
[----:B------:R-:W-:Y:S01]  /*4220*/  @!P0 FFMA R4, R123, R122, R4 ;  /* 0x0000007a7b048223 */ /* 0x000fe20000000004 */
[----:B------:R-:W-:Y:S01]  /*4230*/  @!P6 FADD R137, R137, R8 ;  /* 0x000000088989e221 */ /* 0x000fe20000000000 */
[----:B------:R-:W-:Y:S01]  /*4240*/  @!P5 FADD R7, R7, R125 ;  /* 0x0000007d0707d221 */ /* 0x000fe20000000000 */
[C---:B------:R-:W-:Y:S01]  /*4250*/  @!P5 FFMA R6, R125.reuse, R125, R6 ;  /* 0x0000007d7d06d223 */ /* 0x040fe20000000006 */
[----:B------:R-:W-:Y:S01]  /*4260*/  @!P5 FFMA R4, R125, R124, R4 ;  /* 0x0000007c7d04d223 */ /* 0x000fe20000000004 */
[----:B------:R-:W-:Y:S01]  /*4270*/  @!P4 FADD R137, R137, R12 ;  /* 0x0000000c8989c221 */ /* 0x000fe20000000000 */
[----:B------:R-:W-:Y:S01]  /*4280*/  @!P0 FFMA R5, R122, R122, R5 ;  /* 0x0000007a7a058223 */ /* 0x000fe20000000005 */
[----:B------:R-:W-:Y:S01]  /*4290*/  @!P1 FADD R7, R7, R127 ;  /* 0x0000007f07079221 */ /* 0x000fe20000000000 */
[C---:B------:R-:W-:Y:S01]  /*42a0*/  @!P1 FFMA R4, R127.reuse, R126, R4 ;  /* 0x0000007e7f049223 */ /* 0x040fe20000000004 */
[----:B------:R-:W-:Y:S01]  /*42b0*/  @!P1 FFMA R6, R127, R127, R6 ;  /* 0x0000007f7f069223 */ /* 0x000fe20000000006 */
[----:B------:R-:W-:Y:S01]  /*42c0*/  @!P2 FADD R137, R137, R14 ;  /* 0x0000000e8989a221 */ /* 0x000fe20000000000 */
[----:B------:R-:W-:Y:S01]  /*42d0*/  @!P5 FFMA R5, R124, R124, R5 ;  /* 0x0000007c7c05d223 */ /* 0x000fe20000000005 */
[----:B------:R-:W-:Y:S01]  /*42e0*/  @!P3 FFMA R4, R9, R128, R4 ;  /* 0x000000800904b223 */ /* 0x000fe20000000004 */
[----:B------:R-:W-:Y:S01]  /*42f0*/  @!P3 FADD R7, R7, R9 ;  /* 0x000000090707b221 */ /* 0x000fe20000000000 */
[----:B------:R-:W-:Y:S01]  /*4300*/  @!P3 FFMA R6, R9, R9, R6 ;  /* 0x000000090906b223 */ /* 0x000fe20000000006 */
[----:B------:R-:W1:Y:S01]  /*4310*/  FCHK P0, R137, R130 ;  /* 0x0000008289007302 */ /* 0x000e620000000000 */
[----:B------:R-:W-:Y:S01]  /*4320*/  @!P1 FFMA R5, R126, R126, R5 ;  /* 0x0000007e7e059223 */ /* 0x000fe20000000005 */
[----:B0-----:R-:W-:-:S03]  /*4330*/  FFMA R9, -R130, R2, 1 ;  /* 0x3f80000082097423 */ /* 0x001fc60000000102 */
[----:B------:R-:W-:Y:S01]  /*4340*/  @!P3 FFMA R5, R128, R128, R5 ;  /* 0x000000808005b223 */ /* 0x000fe20000000005 */
[----:B------:R-:W-:Y:S01]  /*4350*/  FFMA R2, R2, R9, R2 ;  /* 0x0000000902027223 */ /* 0x000fe20000000002 */
[-C--:B------:R-:W-:Y:S01]  /*4360*/  @!P6 FFMA R4, R13, R8.reuse, R4 ;  /* 0x000000080d04e223 */ /* 0x080fe20000000004 */
[----:B------:R-:W-:Y:S01]  /*4370*/  @!P6 FADD R7, R7, R13 ;  /* 0x0000000d0707e221 */ /* 0x000fe20000000000 */
[----:B------:R-:W-:Y:S01]  /*4380*/  @!P6 FFMA R6, R13, R13, R6 ;  /* 0x0000000d0d06e223 */ /* 0x000fe20000000006 */
[----:B------:R-:W-:Y:S01]  /*4390*/  @!P6 FFMA R5, R8, R8, R5 ;  /* 0x000000080805e223 */ /* 0x000fe20000000005 */
[----:B------:R-:W-:Y:S01]  /*43a0*/  FFMA R9, R2, R137, RZ ;  /* 0x0000008902097223 */ /* 0x000fe200000000ff */
[-C--:B------:R-:W-:Y:S01]  /*43b0*/  @!P4 FFMA R4, R3, R12.reuse, R4 ;  /* 0x0000000c0304c223 */ /* 0x080fe20000000004 */
[----:B------:R-:W-:Y:S01]  /*43c0*/  @!P4 FADD R7, R7, R3 ;  /* 0x000000030707c221 */ /* 0x000fe20000000000 */
[----:B------:R-:W-:Y:S01]  /*43d0*/  @!P4 FFMA R6, R3, R3, R6 ;  /* 0x000000030306c223 */ /* 0x000fe20000000006 */
[----:B------:R-:W-:Y:S01]  /*43e0*/  @!P4 FFMA R5, R12, R12, R5 ;  /* 0x0000000c0c05c223 */ /* 0x000fe20000000005 */
[----:B------:R-:W-:Y:S01]  /*43f0*/  FFMA R3, -R130, R9, R137 ;  /* 0x0000000982037223 */ /* 0x000fe20000000189 */
[----:B------:R-:W-:Y:S01]  /*4400*/  BSSY.RECONVERGENT B0, `(.L_x_176) ;  /* 0x000000c000007945 */ /* 0x000fe20003800200 */
[-C--:B------:R-:W-:Y:S01]  /*4410*/  @!P2 FFMA R4, R15, R14.reuse, R4 ;  /* 0x0000000e0f04a223 */ /* 0x080fe20000000004 */
[----:B------:R-:W-:Y:S01]  /*4420*/  @!P2 FFMA R5, R14, R14, R5 ;  /* 0x0000000e0e05a223 */ /* 0x000fe20000000005 */
[----:B------:R-:W-:Y:S01]  /*4430*/  @!P2 FADD R7, R7, R15 ;  /* 0x0000000f0707a221 */ /* 0x000fe20000000000 */
[----:B------:R-:W-:Y:S01]  /*4440*/  @!P2 FFMA R6, R15, R15, R6 ;  /* 0x0000000f0f06a223 */ /* 0x000fe20000000006 */
[----:B------:R-:W-:Y:S01]  /*4450*/  FFMA R9, R2, R3, R9 ;  /* 0x0000000302097223 */ /* 0x000fe20000000009 */
[----:B-1----:R-:W-:Y:S06]  /*4460*/  @!P0 BRA `(.L_x_177) ;  /* 0x0000000000148947 */ /* 0x002fec0003800000 */
[----:B------:R-:W-:Y:S01]  /*4470*/  MOV R2, R137 ;  /* 0x0000008900027202 */ /* 0x000fe20000000f00 */
[----:B------:R-:W-:Y:S01]  /*4480*/  IMAD.MOV.U32 R3, RZ, RZ, R130 ;  /* 0x000000ffff037224 */ /* 0x000fe200078e0082 */
[----:B------:R-:W-:-:S07]  /*4490*/  MOV R17, 0x44b0 ;  /* 0x000044b000117802 */ /* 0x000fce0000000f00 */
[----:B------:R-:W-:Y:S05]  /*44a0*/  CALL.REL.NOINC `($__internal_3_$__cuda_sm3x_div_rn_noftz_f32_slowpath) ;  /* 0x0000000400c07944 */ /* 0x000fea0003c00000 */
[----:B------:R-:W-:-:S07]  /*44b0*/  MOV R9, R13 ;  /* 0x0000000d00097202 */ /* 0x000fce0000000f00 */
.L_x_177:
[----:B------:R-:W-:Y:S05]  /*44c0*/  BSYNC.RECONVERGENT B0 ;  /* 0x0000000000007941 */ /* 0x000fea0003800200 */
.L_x_176:
        /* <DEDUP_REMOVED lines=10> */
[----:B------:R-:W-:Y:S02]  /*4570*/  MOV R3, R130 ;  /* 0x0000008200037202 */ /* 0x000fe40000000f00 */
[----:B------:R-:W-:-:S07]  /*4580*/  MOV R17, 0x45a0 ;  /* 0x000045a000117802 */ /* 0x000fce0000000f00 */
[----:B------:R-:W-:Y:S05]  /*4590*/  CALL.REL.NOINC `($__internal_3_$__cuda_sm3x_div_rn_noftz_f32_slowpath) ;  /* 0x0000000400847944 */ /* 0x000fea0003c00000 */
[----:B------:R-:W-:-:S07]  /*45a0*/  IMAD.MOV.U32 R8, RZ, RZ, R13 ;  /* 0x000000ffff087224 */ /* 0x000fce00078e000d */
.L_x_179:
[----:B------:R-:W-:Y:S05]  /*45b0*/  BSYNC.RECONVERGENT B0 ;  /* 0x0000000000007941 */ /* 0x000fea0003800200 */
.L_x_178:
        /* <DEDUP_REMOVED lines=9> */
[----:B------:R-:W-:Y:S01]  /*4650*/  MOV R2, R5 ;  /* 0x0000000500027202 */ /* 0x000fe20000000f00 */
[----:B------:R-:W-:Y:S01]  /*4660*/  IMAD.MOV.U32 R3, RZ, RZ, R130 ;  /* 0x000000ffff037224 */ /* 0x000fe200078e0082 */
[----:B------:R-:W-:-:S07]  /*4670*/  MOV R17, 0x4690 ;  /* 0x0000469000117802 */ /* 0x000fce0000000f00 */
[----:B------:R-:W-:Y:S05]  /*4680*/  CALL.REL.NOINC `($__internal_3_$__cuda_sm3x_div_rn_noftz_f32_slowpath) ;  /* 0x0000000400487944 */ /* 0x000fea0003c00000 */
[----:B------:R-:W-:-:S07]  /*4690*/  MOV R3, R13 ;  /* 0x0000000d00037202 */ /* 0x000fce0000000f00 */
.L_x_181:
[----:B------:R-:W-:Y:S05]  /*46a0*/  BSYNC.RECONVERGENT B0 ;  /* 0x0000000000007941 */ /* 0x000fea0003800200 */
.L_x_180:
[----:B------:R-:W0:Y:S01]  /*46b0*/  MUFU.RCP R5, R130 ;  /* 0x0000008200057308 */ /* 0x000e220000001000 */
[----:B------:R-:W-:Y:S01]  /*46c0*/  FMUL R18, R9, R9 ;  /* 0x0000000909127220 */ /* 0x000fe20000400000 */
[----:B------:R-:W-:Y:S03]  /*46d0*/  BSSY.RECONVERGENT B0, `(.L_x_182) ;  /* 0x000000e000007945 */ /* 0x000fe60003800200 */
[----:B------:R-:W-:-:S03]  /*46e0*/  FADD R19, -R18, R3 ;  /* 0x0000000312137221 */ /* 0x000fc60000000100 */
        /* <DEDUP_REMOVED lines=12> */
.L_x_183:
[----:B------:R-:W-:Y:S05]  /*47b0*/  BSYNC.RECONVERGENT B0 ;  /* 0x0000000000007941 */ /* 0x000fea0003800200 */
.L_x_182:
        /* <DEDUP_REMOVED lines=16> */
.L_x_185:
[----:B------:R-:W-:Y:S05]  /*48c0*/  BSYNC.RECONVERGENT B0 ;  /* 0x0000000000007941 */ /* 0x000fea0003800200 */
.L_x_184:
        /* <DEDUP_REMOVED lines=22> */
[----:B------:R-:W-:Y:S05]  /*4a30*/  CALL.REL.NOINC `($__internal_3_$__cuda_sm3x_div_rn_noftz_f32_slowpath) ;  /* 0x00000000005c7944 */ /* 0x000fea0003c00000 */
[----:B------:R-:W-:-:S07]  /*4a40*/  IMAD.MOV.U32 R4, RZ, RZ, R13 ;  /* 0x000000ffff047224 */ /* 0x000fce00078e000d */
.L_x_187:
[----:B------:R-:W-:Y:S05]  /*4a50*/  BSYNC.RECONVERGENT B0 ;  /* 0x0000000000007941 */ /* 0x000fea0003800200 */
.L_x_186:
[----:B------:R-:W-:Y:S02]  /*4a60*/  HFMA2 R6, -RZ, RZ, 0.9375, -7.688999176025390625e-06 ;  /* 0x3b808081ff067431 */ /* 0x000fe400000001ff */
[----:B------:R-:W-:Y:S01]  /*4a70*/  FADD R2, -R0, R11 ;  /* 0x0000000b00027221 */ /* 0x000fe20000000100 */
[----:B------:R-:W-:Y:S01]  /*4a80*/  IMAD.MOV.U32 R3, RZ, RZ, 0x437f0000 ;  /* 0x437f0000ff037424 */ /* 0x000fe200078e00ff */
[----:B------:R-:W-:Y:S02]  /*4a90*/  BSSY.RECONVERGENT B0, `(.L_x_188) ;  /* 0x000000c000007945 */ /* 0x000fe40003800200 */
[----:B------:R-:W0:Y:S01]  /*4aa0*/  FCHK P0, R2, 255 ;  /* 0x437f000002007902 */ /* 0x000e220000000000 */
[----:B------:R-:W-:-:S04]  /*4ab0*/  FFMA R3, R6, -R3, 1 ;  /* 0x3f80000006037423 */ /* 0x000fc80000000803 */
[----:B------:R-:W-:-:S04]  /*4ac0*/  FFMA R3, R3, R6, 0.0039215688593685626984 ;  /* 0x3b80808103037423 */ /* 0x000fc80000000006 */
[----:B------:R-:W-:-:S04]  /*4ad0*/  FFMA R0, R2, R3, RZ ;  /* 0x0000000302007223 */ /* 0x000fc800000000ff */
[----:B------:R-:W-:-:S04]  /*4ae0*/  FFMA R5, R0, -255, R2 ;  /* 0xc37f000000057823 */ /* 0x000fc80000000002 */
[----:B------:R-:W-:Y:S01]  /*4af0*/  FFMA R5, R3, R5, R0 ;  /* 0x0000000503057223 */ /* 0x000fe20000000000 */
[----:B0-----:R-:W-:Y:S06]  /*4b00*/  @!P0 BRA `(.L_x_189) ;  /* 0x0000000000108947 */ /* 0x001fec0003800000 */
[----:B------:R-:W-:Y:S02]  /*4b10*/  MOV R3, 0x437f0000 ;  /* 0x437f000000037802 */ /* 0x000fe40000000f00 */
[----:B------:R-:W-:-:S07]  /*4b20*/  MOV R17, 0x4b40 ;  /* 0x00004b4000117802 */ /* 0x000fce0000000f00 */
[----:B------:R-:W-:Y:S05]  /*4b30*/  CALL.REL.NOINC `($__internal_3_$__cuda_sm3x_div_rn_noftz_f32_slowpath) ;  /* 0x00000000001c7944 */ /* 0x000fea0003c00000 */
[----:B------:R-:W-:-:S07]  /*4b40*/  IMAD.MOV.U32 R5, RZ, RZ, R13 ;  /* 0x000000ffff057224 */ /* 0x000fce00078e000d */
.L_x_189:
[----:B------:R-:W-:Y:S05]  /*4b50*/  BSYNC.RECONVERGENT B0 ;  /* 0x0000000000007941 */ /* 0x000fea0003800200 */
.L_x_188:
[----:B------:R-:W0:Y:S01]  /*4b60*/  LDC.64 R2, c[0x0][0x380] ;  /* 0x0000e000ff027b82 */ /* 0x000e220000000a00 */
[----:B------:R-:W-:Y:S01]  /*4b70*/  FMUL R5, |R5|, R4 ;  /* 0x0000000405057220 */ /* 0x000fe20000400200 */
[----:B0-----:R-:W-:-:S05]  /*4b80*/  IMAD.WIDE R10, R10, 0x4, R2 ;  /* 0x000000040a0a7825 */ /* 0x001fca00078e0202 */
[----:B------:R-:W-:Y:S01]  /*4b90*/  STG.E desc[UR6][R10.64], R5 ;  /* 0x000000050a007986 */ /* 0x000fe2000c101906 */
[----:B------:R-:W-:Y:S05]  /*4ba0*/  EXIT ;  /* 0x000000000000794d */ /* 0x000fea0003800000 */
        .weak           $__internal_3_$__cuda_sm3x_div_rn_noftz_f32_slowpath
        .type           $__internal_3_$__cuda_sm3x_div_rn_noftz_f32_slowpath,@function
        .size           $__internal_3_$__cuda_sm3x_div_rn_noftz_f32_slowpath,(.L_x_248 - $__internal_3_$__cuda_sm3x_div_rn_noftz_f32_slowpath)
$__internal_3_$__cuda_sm3x_div_rn_noftz_f32_slowpath:
[----:B------:R-:W-:Y:S01]  /*4bb0*/  SHF.R.U32.HI R13, RZ, 0x17, R3 ;  /* 0x00000017ff0d7819 */ /* 0x000fe20000011603 */
[----:B------:R-:W-:Y:S01]  /*4bc0*/  BSSY.RECONVERGENT B1, `(.L_x_190) ;  /* 0x0000062000017945 */ /* 0x000fe20003800200 */
[----:B------:R-:W-:Y:S02]  /*4bd0*/  SHF.R.U32.HI R12, RZ, 0x17, R2 ;  /* 0x00000017ff0c7819 */ /* 0x000fe40000011602 */
[----:B------:R-:W-:Y:S02]  /*4be0*/  LOP3.LUT R22, R13, 0xff, RZ, 0xc0, !PT ;  /* 0x000000ff0d167812 */ /* 0x000fe400078ec0ff */
[----:B------:R-:W-:Y:S02]  /*4bf0*/  LOP3.LUT R16, R12, 0xff, RZ, 0xc0, !PT ;  /* 0x000000ff0c107812 */ /* 0x000fe400078ec0ff */
[----:B------:R-:W-:-:S03]  /*4c00*/  IADD3 R14, PT, PT, R22, -0x1, RZ ;  /* 0xffffffff160e7810 */ /* 0x000fc60007ffe0ff */
        /* <DEDUP_REMOVED lines=23> */
[----:B------:R-:W-:Y:S01]  /*4d80*/  @P0 IMAD.MOV.U32 R12, RZ, RZ, RZ ;  /* 0x000000ffff0c0224 */ /* 0x000fe200078e00ff */
[----:B------:R-:W-:Y:S01]  /*4d90*/  @!P0 MOV R12, 0xffffffc0 ;  /* 0xffffffc0000c8802 */ /* 0x000fe20000000f00 */
[----:B------:R-:W-:Y:S01]  /*4da0*/  @!P0 FFMA R2, R2, 1.84467440737095516160e+19, RZ ;  /* 0x5f80000002028823 */ /* 0x000fe200000000ff */
[----:B------:R-:W-:-:S03]  /*4db0*/  @!P1 FFMA R3, R3, 1.84467440737095516160e+19, RZ ;  /* 0x5f80000003039823 */ /* 0x000fc600000000ff */
[----:B------:R-:W-:-:S07]  /*4dc0*/  @!P1 VIADD R12, R12, 0x40 ;  /* 0x000000400c0c9836 */ /* 0x000fce0000000000 */
.L_x_191:
[----:B------:R-:W-:Y:S01]  /*4dd0*/  LEA R14, R22, 0xc0800000, 0x17 ;  /* 0xc0800000160e7811 */ /* 0x000fe200078eb8ff */
[----:B------:R-:W-:Y:S03]  /*4de0*/  BSSY.RECONVERGENT B2, `(.L_x_196) ;  /* 0x0000036000027945 */ /* 0x000fe60003800200 */
[----:B------:R-:W-:Y:S01]  /*4df0*/  IADD3 R14, PT, PT, -R14, R3, RZ ;  /* 0x000000030e0e7210 */ /* 0x000fe20007ffe1ff */
[----:B------:R-:W-:-:S03]  /*4e00*/  VIADD R3, R16, 0xffffff81 ;  /* 0xffffff8110037836 */ /* 0x000fc60000000000 */
[----:B------:R-:W0:Y:S01]  /*4e10*/  MUFU.RCP R13, R14 ;  /* 0x0000000e000d7308 */ /* 0x000e220000001000 */
[----:B------:R-:W-:Y:S01]  /*4e20*/  FADD.FTZ R15, -R14, -RZ ;  /* 0x800000ff0e0f7221 */ /* 0x000fe20000010100 */
[C---:B------:R-:W-:Y:S01]  /*4e30*/  IMAD R2, R3.reuse, -0x800000, R2 ;  /* 0xff80000003027824 */ /* 0x040fe200078e0202 */
[----:B------:R-:W-:-:S04]  /*4e40*/  IADD3 R3, PT, PT, R3, 0x7f, -R22 ;  /* 0x0000007f03037810 */ /* 0x000fc80007ffe816 */
[----:B------:R-:W-:Y:S01]  /*4e50*/  IADD3 R3, PT, PT, R3, R12, RZ ;  /* 0x0000000c03037210 */ /* 0x000fe20007ffe0ff */
        /* <DEDUP_REMOVED lines=9> */
[----:B------:R-:W-:-:S05]  /*4ef0*/  IMAD.IADD R14, R2, 0x1, R3 ;  /* 0x00000001020e7824 */ /* 0x000fca00078e0203 */
        /* <DEDUP_REMOVED lines=11> */
[----:B------:R-:W-:Y:S02]  /*4fb0*/  VIADD R15, R14, 0x20 ;  /* 0x000000200e0f7836 */ /* 0x000fe40000000000 */
[-CC-:B------:R-:W-:Y:S01]  /*4fc0*/  FFMA.RM R3, R24, R16.reuse, R21.reuse ;  /* 0x0000001018037223 */ /* 0x180fe20000004015 */
[----:B------:R-:W-:Y:S02]  /*4fd0*/  ISETP.NE.AND P2, PT, R14, RZ, PT ;  /* 0x000000ff0e00720c */ /* 0x000fe40003f45270 */
[----:B------:R-:W-:Y:S01]  /*4fe0*/  LOP3.LUT R12, R2, 0x7fffff, RZ, 0xc0, !PT ;  /* 0x007fffff020c7812 */ /* 0x000fe200078ec0ff */
[----:B------:R-:W-:Y:S01]  /*4ff0*/  FFMA.RP R2, R24, R16, R21 ;  /* 0x0000001018027223 */ /* 0x000fe20000008015 */
[----:B------:R-:W-:Y:S02]  /*5000*/  ISETP.NE.AND P1, PT, R14, RZ, PT ;  /* 0x000000ff0e00720c */ /* 0x000fe40003f25270 */
[----:B------:R-:W-:-:S02]  /*5010*/  LOP3.LUT R12, R12, 0x800000, RZ, 0xfc, !PT ;  /* 0x008000000c0c7812 */ /* 0x000fc400078efcff */
[----:B------:R-:W-:Y:S02]  /*5020*/  IADD3 R14, PT, PT, -R14, RZ, RZ ;  /* 0x000000ff0e0e7210 */ /* 0x000fe40007ffe1ff */
[----:B------:R-:W-:Y:S02]  /*5030*/  SHF.L.U32 R15, R12, R15, RZ ;  /* 0x0000000f0c0f7219 */ /* 0x000fe400000006ff */
[----:B------:R-:W-:Y:S02]  /*5040*/  FSETP.NEU.FTZ.AND P0, PT, R2, R3, PT ;  /* 0x000000030200720b */ /* 0x000fe40003f1d000 */
[----:B------:R-:W-:Y:S02]  /*5050*/  SEL R3, R14, RZ, P2 ;  /* 0x000000ff0e037207 */ /* 0x000fe40001000000 */
[----:B------:R-:W-:Y:S02]  /*5060*/  ISETP.NE.AND P1, PT, R15, RZ, P1 ;  /* 0x000000ff0f00720c */ /* 0x000fe40000f25270 */
[----:B------:R-:W-:-:S02]  /*5070*/  SHF.R.U32.HI R3, RZ, R3, R12 ;  /* 0x00000003ff037219 */ /* 0x000fc4000001160c */
[----:B------:R-:W-:Y:S02]  /*5080*/  PLOP3.LUT P0, PT, P0, P1, PT, 0xf8, 0x8f ;  /* 0x00000000008f781c */ /* 0x000fe40000703f70 */
[----:B------:R-:W-:Y:S02]  /*5090*/  SHF.R.U32.HI R15, RZ, 0x1, R3 ;  /* 0x00000001ff0f7819 */ /* 0x000fe40000011603 */
[----:B------:R-:W-:-:S04]  /*50a0*/  SEL R2, RZ, 0x1, !P0 ;  /* 0x00000001ff027807 */ /* 0x000fc80004000000 */
[----:B------:R-:W-:-:S04]  /*50b0*/  LOP3.LUT R2, R2, 0x1, R15, 0xf8, !PT ;  /* 0x0000000102027812 */ /* 0x000fc800078ef80f */
[----:B------:R-:W-:-:S05]  /*50c0*/  LOP3.LUT R2, R2, R3, RZ, 0xc0, !PT ;  /* 0x0000000302027212 */ /* 0x000fca00078ec0ff */
[----:B------:R-:W-:-:S05]  /*50d0*/  IMAD.IADD R2, R15, 0x1, R2 ;  /* 0x000000010f027824 */ /* 0x000fca00078e0202 */
[----:B------:R-:W-:Y:S01]  /*50e0*/  LOP3.LUT R13, R2, R13, RZ, 0xfc, !PT ;  /* 0x0000000d020d7212 */ /* 0x000fe200078efcff */
[----:B------:R-:W-:Y:S06]  /*50f0*/  BRA `(.L_x_199) ;  /* 0x0000000000107947 */ /* 0x000fec0003800000 */
.L_x_198:
[----:B------:R-:W-:-:S04]  /*5100*/  LOP3.LUT R13, R13, 0x80000000, RZ, 0xc0, !PT ;  /* 0x800000000d0d7812 */ /* 0x000fc800078ec0ff */
[----:B------:R-:W-:Y:S01]  /*5110*/  LOP3.LUT R13, R13, 0x7f800000, RZ, 0xfc, !PT ;  /* 0x7f8000000d0d7812 */ /* 0x000fe200078efcff */
[----:B------:R-:W-:Y:S06]  /*5120*/  BRA `(.L_x_199) ;  /* 0x0000000000047947 */ /* 0x000fec0003800000 */
.L_x_197:
[----:B------:R-:W-:-:S07]  /*5130*/  LEA R13, R3, R13, 0x17 ;  /* 0x0000000d030d7211 */ /* 0x000fce00078eb8ff */
.L_x_199:
[----:B------:R-:W-:Y:S05]  /*5140*/  BSYNC.RECONVERGENT B2 ;  /* 0x0000000000027941 */ /* 0x000fea0003800200 */
.L_x_196:
[----:B------:R-:W-:Y:S05]  /*5150*/  BRA `(.L_x_200) ;  /* 0x0000000000207947 */ /* 0x000fea0003800000 */
.L_x_195:
[----:B------:R-:W-:-:S04]  /*5160*/  LOP3.LUT R2, R3, 0x80000000, R2, 0x48, !PT ;  /* 0x8000000003027812 */ /* 0x000fc800078e4802 */
[----:B------:R-:W-:Y:S01]  /*5170*/  LOP3.LUT R13, R2, 0x7f800000, RZ, 0xfc, !PT ;  /* 0x7f800000020d7812 */ /* 0x000fe200078efcff */
[----:B------:R-:W-:Y:S06]  /*5180*/  BRA `(.L_x_200) ;  /* 0x0000000000147947 */ /* 0x000fec0003800000 */
.L_x_194:
[----:B------:R-:W-:Y:S01]  /*5190*/  LOP3.LUT R13, R3, 0x80000000, R2, 0x48, !PT ;  /* 0x80000000030d7812 */ /* 0x000fe200078e4802 */
[----:B------:R-:W-:Y:S06]  /*51a0*/  BRA `(.L_x_200) ;  /* 0x00000000000c7947 */ /* 0x000fec0003800000 */
.L_x_193:
[----:B------:R-:W0:Y:S01]  /*51b0*/  MUFU.RSQ R13, -QNAN ;  /* 0xffc00000000d7908 */ /* 0x000e220000001400 */
[----:B------:R-:W-:Y:S05]  /*51c0*/  BRA `(.L_x_200) ;  /* 0x0000000000047947 */ /* 0x000fea0003800000 */
.L_x_192:
[----:B------:R-:W-:-:S07]  /*51d0*/  FADD.FTZ R13, R2, R3 ;  /* 0x00000003020d7221 */ /* 0x000fce0000010000 */
.L_x_200:
[----:B------:R-:W-:Y:S05]  /*51e0*/  BSYNC.RECONVERGENT B1 ;  /* 0x0000000000017941 */ /* 0x000fea0003800200 */
.L_x_190:
[----:B------:R-:W-:Y:S02]  /*51f0*/  HFMA2 R3, -RZ, RZ, 0, 0 ;  /* 0x00000000ff037431 */ /* 0x000fe400000001ff */
[----:B------:R-:W-:-:S04]  /*5200*/  IMAD.MOV.U32 R2, RZ, RZ, R17 ;  /* 0x000000ffff027224 */ /* 0x000fc800078e0011 */
[----:B0-----:R-:W-:Y:S05]  /*5210*/  RET.REL.NODEC R2 `(_Z20Artifact_Grey_KernelPfPhS0_ii) ;  /* 0xffffffac02787950 */ /* 0x001fea0003c3ffff */
.L_x_201:
        /* <DEDUP_REMOVED lines=14> */
.L_x_248:


//--------------------- .text._Z26ABS_Difference_Grey_KernelPfPhS0_ii --------------------------
	.section	.text._Z26ABS_Difference_Grey_KernelPfPhS0_ii,"ax",@progbits
	.align	128
        .global         _Z26ABS_Difference_Grey_KernelPfPhS0_ii
        .type           _Z26ABS_Difference_Grey_KernelPfPhS0_ii,@function
        .size           _Z26ABS_Difference_Grey_KernelPfPhS0_ii,(.L_x_249 - _Z26ABS_Difference_Grey_KernelPfPhS0_ii)
        .other          _Z26ABS_Difference_Grey_KernelPfPhS0_ii,@"STO_CUDA_ENTRY STV_DEFAULT"
_Z26ABS_Difference_Grey_KernelPfPhS0_ii:
.text._Z26ABS_Difference_Grey_KernelPfPhS0_ii:
        /* <DEDUP_REMOVED lines=15> */
[----:B------:R-:W1:Y:S04]  /*00f0*/  LDCU.64 UR10, c[0x0][0x390] ;  /* 0x00007200ff0a77ac */ /* 0x000e680008000a00 */
[----:B------:R-:W-:Y:S01]  /*0100*/  SHF.R.S32.HI R0, RZ, 0x1f, R2 ;  /* 0x0000001fff007819 */ /* 0x000fe20000011402 */
[----:B------:R-:W2:Y:S01]  /*0110*/  LDCU.64 UR6, c[0x0][0x358] ;  /* 0x00006b00ff0677ac */ /* 0x000ea20008000a00 */
[C---:B0-----:R-:W-:Y:S02]  /*0120*/  IADD3 R4, P0, PT, R2.reuse, UR4, RZ ;  /* 0x0000000402047c10 */ /* 0x041fe4000ff1e0ff */
[----:B-1----:R-:W-:-:S02]  /*0130*/  IADD3 R6, P1, PT, R2, UR10, RZ ;  /* 0x0000000a02067c10 */ /* 0x002fc4000ff3e0ff */
[C---:B------:R-:W-:Y:S02]  /*0140*/  IADD3.X R5, PT, PT, R0.reuse, UR5, RZ, P0, !PT ;  /* 0x0000000500057c10 */ /* 0x040fe400087fe4ff */
[----:B------:R-:W-:-:S03]  /*0150*/  IADD3.X R7, PT, PT, R0, UR11, RZ, P1, !PT ;  /* 0x0000000b00077c10 */ /* 0x000fc60008ffe4ff */
[----:B--2---:R-:W2:Y:S04]  /*0160*/  LDG.E.U8 R4, desc[UR6][R4.64] ;  /* 0x0000000604047981 */ /* 0x004ea8000c1e1100 */
[----:B------:R-:W3:Y:S01]  /*0170*/  LDG.E.U8 R6, desc[UR6][R6.64] ;  /* 0x0000000606067981 */ /* 0x000ee2000c1e1100 */
[----:B------:R-:W-:Y:S01]  /*0180*/  IMAD.MOV.U32 R9, RZ, RZ, 0x3b808081 ;  /* 0x3b808081ff097424 */ /* 0x000fe200078e00ff */
[----:B------:R-:W-:Y:S01]  /*0190*/  BSSY.RECONVERGENT B1, `(.L_x_202) ;  /* 0x000000e000017945 */ /* 0x000fe20003800200 */
[----:B------:R-:W-:-:S04]  /*01a0*/  IMAD.MOV.U32 R8, RZ, RZ, 0x437f0000 ;  /* 0x437f0000ff087424 */ /* 0x000fc800078e00ff */
[----:B------:R-:W-:Y:S01]  /*01b0*/  FFMA R8, R9, -R8, 1 ;  /* 0x3f80000009087423 */ /* 0x000fe20000000808 */
[----:B--2---:R-:W-:Y:S02]  /*01c0*/  I2FP.F32.U32 R0, R4 ;  /* 0x0000000400007245 */ /* 0x004fe40000201000 */
[----:B---3--:R-:W-:-:S05]  /*01d0*/  I2FP.F32.U32 R3, R6 ;  /* 0x0000000600037245 */ /* 0x008fca0000201000 */
[----:B------:R-:W-:Y:S01]  /*01e0*/  FADD R0, R0, -R3 ;  /* 0x8000000300007221 */ /* 0x000fe20000000000 */
[----:B------:R-:W-:-:S03]  /*01f0*/  FFMA R3, R8, R9, 0.0039215688593685626984 ;  /* 0x3b80808108037423 */ /* 0x000fc60000000009 */
[----:B------:R-:W0:Y:S01]  /*0200*/  FCHK P0, R0, 255 ;  /* 0x437f000000007902 */ /* 0x000e220000000000 */
[----:B------:R-:W-:-:S04]  /*0210*/  FFMA R8, R0, R3, RZ ;  /* 0x0000000300087223 */ /* 0x000fc800000000ff */
[----:B------:R-:W-:-:S04]  /*0220*/  FFMA R4, R8, -255, R0 ;  /* 0xc37f000008047823 */ /* 0x000fc80000000000 */
[----:B------:R-:W-:Y:S01]  /*0230*/  FFMA R3, R3, R4, R8 ;  /* 0x0000000403037223 */ /* 0x000fe20000000008 */
[----:B0-----:R-:W-:Y:S06]  /*0240*/  @!P0 BRA `(.L_x_203) ;  /* 0x0000000000088947 */ /* 0x001fec0003800000 */
[----:B------:R-:W-:-:S07]  /*0250*/  MOV R4, 0x270 ;  /* 0x0000027000047802 */ /* 0x000fce0000000f00 */
[----:B------:R-:W-:Y:S05]  /*0260*/  CALL.REL.NOINC `($__internal_4_$__cuda_sm3x_div_rn_noftz_f32_slowpath) ;  /* 0x0000000000187944 */ /* 0x000fea0003c00000 */
.L_x_203:
[----:B------:R-:W-:Y:S05]  /*0270*/  BSYNC.RECONVERGENT B1 ;  /* 0x0000000000017941 */ /* 0x000fea0003800200 */
.L_x_202:
[----:B------:R-:W0:Y:S01]  /*0280*/  LDC.64 R4, c[0x0][0x380] ;  /* 0x0000e000ff047b82 */ /* 0x000e220000000a00 */
[----:B------:R-:W-:Y:S01]  /*0290*/  FADD R7, |R3|, -RZ ;  /* 0x800000ff03077221 */ /* 0x000fe20000000200 */
[----:B0-----:R-:W-:-:S05]  /*02a0*/  IMAD.WIDE R2, R2, 0x4, R4 ;  /* 0x0000000402027825 */ /* 0x001fca00078e0204 */
[----:B------:R-:W-:Y:S01]  /*02b0*/  STG.E desc[UR6][R2.64], R7 ;  /* 0x0000000702007986 */ /* 0x000fe2000c101906 */
[----:B------:R-:W-:Y:S05]  /*02c0*/  EXIT ;  /* 0x000000000000794d */ /* 0x000fea0003800000 */
        .weak           $__internal_4_$__cuda_sm3x_div_rn_noftz_f32_slowpath
        .type           $__internal_4_$__cuda_sm3x_div_rn_noftz_f32_slowpath,@function
        .size           $__internal_4_$__cuda_sm3x_div_rn_noftz_f32_slowpath,(.L_x_249 - $__internal_4_$__cuda_sm3x_div_rn_noftz_f32_slowpath)
$__internal_4_$__cuda_sm3x_div_rn_noftz_f32_slowpath:
[--C-:B------:R-:W-:Y:S01]  /*02d0*/  SHF.R.U32.HI R3, RZ, 0x17, R0.reuse ;  /* 0x00000017ff037819 */ /* 0x100fe20000011600 */
[----:B------:R-:W-:Y:S04]  /*02e0*/  BSSY.RECONVERGENT B0, `(.L_x_204) ;  /* 0x000005c000007945 */ /* 0x000fe80003800200 */
[----:B------:R-:W-:Y:S01]  /*02f0*/  BSSY.RELIABLE B2, `(.L_x_205) ;  /* 0x000001a000027945 */ /* 0x000fe20003800100 */
[----:B------:R-:W-:Y:S01]  /*0300*/  IMAD.MOV.U32 R5, RZ, RZ, R0 ;  /* 0x000000ffff057224 */ /* 0x000fe200078e0000 */
[----:B------:R-:W-:-:S05]  /*0310*/  LOP3.LUT R3, R3, 0xff, RZ, 0xc0, !PT ;  /* 0x000000ff03037812 */ /* 0x000fca00078ec0ff */
[----:B------:R-:W-:-:S05]  /*0320*/  VIADD R7, R3, 0xffffffff ;  /* 0xffffffff03077836 */ /* 0x000fca0000000000 */
[----:B------:R-:W-:-:S13]  /*0330*/  ISETP.GT.U32.OR P0, PT, R7, 0xfd, !PT ;  /* 0x000000fd0700780c */ /* 0x000fda0007f04470 */
[----:B------:R-:W-:Y:S01]  /*0340*/  @!P0 IMAD.MOV.U32 R6, RZ, RZ, RZ ;  /* 0x000000ffff068224 */ /* 0x000fe200078e00ff */
[----:B------:R-:W-:Y:S06]  /*0350*/  @!P0 BRA `(.L_x_206) ;  /* 0x00000000004c8947 */ /* 0x000fec0003800000 */
[----:B------:R-:W-:-:S13]  /*0360*/  FSETP.GTU.FTZ.AND P0, PT, |R0|, +INF , PT ;  /* 0x7f8000000000780b */ /* 0x000fda0003f1c200 */
[----:B------:R-:W-:Y:S05]  /*0370*/  @P0 BREAK.RELIABLE B2 ;  /* 0x0000000000020942 */ /* 0x000fea0003800100 */
[----:B------:R-:W-:Y:S05]  /*0380*/  @P0 BRA `(.L_x_207) ;  /* 0x0000000400400947 */ /* 0x000fea0003800000 */
[----:B------:R-:W-:-:S05]  /*0390*/  IMAD.MOV.U32 R6, RZ, RZ, 0x437f0000 ;  /* 0x437f0000ff067424 */ /* 0x000fca00078e00ff */
[----:B------:R-:W-:-:S13]  /*03a0*/  LOP3.LUT P0, RZ, R6, 0x7fffffff, R5, 0xc8, !PT ;  /* 0x7fffffff06ff7812 */ /* 0x000fda000780c805 */
[----:B------:R-:W-:Y:S05]  /*03b0*/  @!P0 BREAK.RELIABLE B2 ;  /* 0x0000000000028942 */ /* 0x000fea0003800100 */
[----:B------:R-:W-:Y:S05]  /*03c0*/  @!P0 BRA `(.L_x_208) ;  /* 0x0000000400288947 */ /* 0x000fea0003800000 */
[----:B------:R-:W-:-:S13]  /*03d0*/  LOP3.LUT P0, RZ, R5, 0x7fffffff, RZ, 0xc0, !PT ;  /* 0x7fffffff05ff7812 */ /* 0x000fda000780c0ff */
[----:B------:R-:W-:Y:S05]  /*03e0*/  @!P0 BREAK.RELIABLE B2 ;  /* 0x0000000000028942 */ /* 0x000fea0003800100 */
[----:B------:R-:W-:Y:S05]  /*03f0*/  @!P0 BRA `(.L_x_209) ;  /* 0x0000000400148947 */ /* 0x000fea0003800000 */
[----:B------:R-:W-:Y:S02]  /*0400*/  FSETP.NEU.FTZ.AND P0, PT, |R0|, +INF , PT ;  /* 0x7f8000000000780b */ /* 0x000fe40003f1d200 */
[----:B------:R-:W-:-:S04]  /*0410*/  LOP3.LUT P1, RZ, R6, 0x7fffffff, RZ, 0xc0, !PT ;  /* 0x7fffffff06ff7812 */ /* 0x000fc8000782c0ff */
[----:B------:R-:W-:-:S13]  /*0420*/  PLOP3.LUT P0, PT, P0, P1, PT, 0x2f, 0xf2 ;  /* 0x0000000000f2781c */ /* 0x000fda0000702577 */
[----:B------:R-:W-:Y:S05]  /*0430*/  @P0 BREAK.RELIABLE B2 ;  /* 0x0000000000020942 */ /* 0x000fea0003800100 */
[----:B------:R-:W-:Y:S05]  /*0440*/  @P0 BRA `(.L_x_210) ;  /* 0x0000000000f40947 */ /* 0x000fea0003800000 */
[----:B------:R-:W-:-:S13]  /*0450*/  ISETP.GE.AND P0, PT, R7, RZ, PT ;  /* 0x000000ff0700720c */ /* 0x000fda0003f06270 */
[----:B------:R-:W-:Y:S02]  /*0460*/  @P0 IMAD.MOV.U32 R6, RZ, RZ, RZ ;  /* 0x000000ffff060224 */ /* 0x000fe400078e00ff */
[----:B------:R-:W-:Y:S01]  /*0470*/  @!P0 FFMA R5, R0, 1.84467440737095516160e+19, RZ ;  /* 0x5f80000000058823 */ /* 0x000fe200000000ff */
[----:B------:R-:W-:-:S07]  /*0480*/  @!P0 IMAD.MOV.U32 R6, RZ, RZ, -0x40 ;  /* 0xffffffc0ff068424 */ /* 0x000fce00078e00ff */
.L_x_206:
[----:B------:R-:W-:Y:S05]  /*0490*/  BSYNC.RELIABLE B2 ;  /* 0x0000000000027941 */ /* 0x000fea0003800100 */
.L_x_205:
[----:B------:R-:W-:Y:S01]  /*04a0*/  UMOV UR4, 0x437f0000 ;  /* 0x437f000000047882 */ /* 0x000fe20000000000 */
[----:B------:R-:W-:Y:S01]  /*04b0*/  VIADD R3, R3, 0xffffff81 ;  /* 0xffffff8103037836 */ /* 0x000fe20000000000 */
[----:B------:R-:W-:Y:S01]  /*04c0*/  UIADD3 UR4, UPT, UPT, UR4, -0x3800000, URZ ;  /* 0xfc80000004047890 */ /* 0x000fe2000fffe0ff */
[----:B------:R-:W-:Y:S02]  /*04d0*/  BSSY.RECONVERGENT B2, `(.L_x_211) ;  /* 0x0000033000027945 */ /* 0x000fe40003800200 */
[----:B------:R-:W-:Y:S01]  /*04e0*/  IMAD R0, R3, -0x800000, R5 ;  /* 0xff80000003007824 */ /* 0x000fe200078e0205 */
[----:B------:R-:W-:Y:S02]  /*04f0*/  IADD3 R6, PT, PT, R6, -0x7, R3 ;  /* 0xfffffff906067810 */ /* 0x000fe40007ffe003 */
[----:B------:R-:W-:-:S03]  /*0500*/  FADD.FTZ R9, -RZ, -UR4 ;  /* 0x80000004ff097e21 */ /* 0x000fc60008010100 */
[----:B------:R-:W0:Y:S02]  /*0510*/  MUFU.RCP R7, UR4 ;  /* 0x0000000400077d08 */ /* 0x000e240008001000 */
        /* <DEDUP_REMOVED lines=42> */
.L_x_213:
[----:B------:R-:W-:-:S04]  /*07c0*/  LOP3.LUT R5, R5, 0x80000000, RZ, 0xc0, !PT ;  /* 0x8000000005057812 */ /* 0x000fc800078ec0ff */
[----:B------:R-:W-:Y:S01]  /*07d0*/  LOP3.LUT R5, R5, 0x7f800000, RZ, 0xfc, !PT ;  /* 0x7f80000005057812 */ /* 0x000fe200078efcff */
[----:B------:R-:W-:Y:S06]  /*07e0*/  BRA `(.L_x_214) ;  /* 0x0000000000047947 */ /* 0x000fec0003800000 */
.L_x_212:
[----:B------:R-:W-:-:S07]  /*07f0*/  IMAD R5, R6, 0x800000, R5 ;  /* 0x0080000006057824 */ /* 0x000fce00078e0205 */
.L_x_214:
[----:B------:R-:W-:Y:S05]  /*0800*/  BSYNC.RECONVERGENT B2 ;  /* 0x0000000000027941 */ /* 0x000fea0003800200 */
.L_x_211:
[----:B------:R-:W-:Y:S05]  /*0810*/  BRA `(.L_x_215) ;  /* 0x0000000000207947 */ /* 0x000fea0003800000 */
.L_x_210:
[----:B------:R-:W-:-:S04]  /*0820*/  LOP3.LUT R5, R6, 0x80000000, R5, 0x48, !PT ;  /* 0x8000000006057812 */ /* 0x000fc800078e4805 */
[----:B------:R-:W-:Y:S01]  /*0830*/  LOP3.LUT R5, R5, 0x7f800000, RZ, 0xfc, !PT ;  /* 0x7f80000005057812 */ /* 0x000fe200078efcff */
[----:B------:R-:W-:Y:S06]  /*0840*/  BRA `(.L_x_215) ;  /* 0x0000000000147947 */ /* 0x000fec0003800000 */
.L_x_209:
[----:B------:R-:W-:Y:S01]  /*0850*/  LOP3.LUT R5, R6, 0x80000000, R5, 0x48, !PT ;  /* 0x8000000006057812 */ /* 0x000fe200078e4805 */
[----:B------:R-:W-:Y:S06]  /*0860*/  BRA `(.L_x_215) ;  /* 0x00000000000c7947 */ /* 0x000fec0003800000 */
.L_x_208:
[----:B------:R-:W0:Y:S01]  /*0870*/  MUFU.RSQ R5, -QNAN ;  /* 0xffc0000000057908 */ /* 0x000e220000001400 */
[----:B------:R-:W-:Y:S05]  /*0880*/  BRA `(.L_x_215) ;  /* 0x0000000000047947 */ /* 0x000fea0003800000 */
.L_x_207:
[----:B------:R-:W-:-:S07]  /*0890*/  FADD.FTZ R5, R0, 255 ;  /* 0x437f000000057421 */ /* 0x000fce0000010000 */
.L_x_215:
[----:B------:R-:W-:Y:S05]  /*08a0*/  BSYNC.RECONVERGENT B0 ;  /* 0x0000000000007941 */ /* 0x000fea0003800200 */
.L_x_204:
[----:B0-----:R-:W-:Y:S02]  /*08b0*/  IMAD.MOV.U32 R3, RZ, RZ, R5 ;  /* 0x000000ffff037224 */ /* 0x001fe400078e0005 */
[----:B------:R-:W-:-:S04]  /*08c0*/  IMAD.MOV.U32 R5, RZ, RZ, 0x0 ;  /* 0x00000000ff057424 */ /* 0x000fc800078e00ff */
[----:B------:R-:W-:Y:S05]  /*08d0*/  RET.REL.NODEC R4 `(_Z26ABS_Difference_Grey_KernelPfPhS0_ii) ;  /* 0xfffffff404c87950 */ /* 0x000fea0003c3ffff */
.L_x_216:
        /* <DEDUP_REMOVED lines=10> */
.L_x_249:


//--------------------- .text._Z16SSIM_Grey_KernelPfPhS0_ii --------------------------
	.section	.text._Z16SSIM_Grey_KernelPfPhS0_ii,"ax",@progbits
	.align	128
        .global         _Z16SSIM_Grey_KernelPfPhS0_ii
        .type           _Z16SSIM_Grey_KernelPfPhS0_ii,@function
        .size           _Z16SSIM_Grey_KernelPfPhS0_ii,(.L_x_250 - _Z16SSIM_Grey_KernelPfPhS0_ii)
        .other          _Z16SSIM_Grey_KernelPfPhS0_ii,@"STO_CUDA_ENTRY STV_DEFAULT"
_Z16SSIM_Grey_KernelPfPhS0_ii:
.text._Z16SSIM_Grey_KernelPfPhS0_ii:
        /* <DEDUP_REMOVED lines=18> */
[----:B------:R-:W-:Y:S01]  /*0120*/  UIMAD UR4, UR9, UR8, URZ ;  /* 0x00000008090472a4 */ /* 0x000fe2000f8e02ff */
[----:B------:R-:W2:Y:S05]  /*0130*/  LDCU.64 UR6, c[0x0][0x358] ;  /* 0x00006b00ff0677ac */ /* 0x000eaa0008000a00 */
[----:B------:R-:W-:-:S02]  /*0140*/  ISETP.GE.AND P6, PT, R10, UR4, PT ;  /* 0x000000040a007c0c */ /* 0x000fc4000bfc6270 */
[----:B------:R-:W-:Y:S02]  /*0150*/  ISETP.GE.AND P5, PT, R15, UR4, PT ;  /* 0x000000040f007c0c */ /* 0x000fe4000bfa6270 */
[C---:B0-----:R-:W-:Y:S02]  /*0160*/  IADD3 R4, P1, PT, R10.reuse, UR12, RZ ;  /* 0x0000000c0a047c10 */ /* 0x041fe4000ff3e0ff */
[----:B-1----:R-:W-:Y:S02]  /*0170*/  IADD3 R2, P0, PT, R10, UR10, RZ ;  /* 0x0000000a0a027c10 */ /* 0x002fe4000ff1e0ff */
[C---:B------:R-:W-:Y:S02]  /*0180*/  IADD3.X R5, PT, PT, R0.reuse, UR13, RZ, P1, !PT ;  /* 0x0000000d00057c10 */ /* 0x040fe40008ffe4ff */
[----:B------:R-:W-:-:S03]  /*0190*/  IADD3.X R3, PT, PT, R0, UR11, RZ, P0, !PT ;  /* 0x0000000b00037c10 */ /* 0x000fc600087fe4ff */
[----:B--2---:R-:W2:Y:S01]  /*01a0*/  @!P6 LDG.E.U8 R6, desc[UR6][R4.64] ;  /* 0x000000060406e981 */ /* 0x004ea2000c1e1100 */
[----:B------:R-:W-:-:S03]  /*01b0*/  VIADD R0, R10, 0x2 ;  /* 0x000000020a007836 */ /* 0x000fc60000000000 */
[----:B------:R-:W3:Y:S04]  /*01c0*/  @!P6 LDG.E.U8 R12, desc[UR6][R2.64] ;  /* 0x00000006020ce981 */ /* 0x000ee8000c1e1100 */
[----:B------:R-:W4:Y:S04]  /*01d0*/  @!P5 LDG.E.U8 R7, desc[UR6][R2.64+0x1] ;  /* 0x000001060207d981 */ /* 0x000f28000c1e1100 */
[----:B------:R-:W5:Y:S01]  /*01e0*/  @!P5 LDG.E.U8 R8, desc[UR6][R4.64+0x1] ;  /* 0x000001060408d981 */ /* 0x000f62000c1e1100 */
[----:B------:R-:W-:Y:S02]  /*01f0*/  ISETP.GE.AND P0, PT, R0, UR4, PT ;  /* 0x0000000400007c0c */ /* 0x000fe4000bf06270 */
[----:B------:R-:W-:-:S04]  /*0200*/  IADD3 R0, PT, PT, R10, 0x3, RZ ;  /* 0x000000030a007810 */ /* 0x000fc80007ffe0ff */
[----:B------:R-:W-:Y:S01]  /*0210*/  ISETP.GE.AND P3, PT, R0, UR4, PT ;  /* 0x0000000400007c0c */ /* 0x000fe2000bf66270 */
[----:B------:R-:W-:-:S05]  /*0220*/  VIADD R0, R10, 0x4 ;  /* 0x000000040a007836 */ /* 0x000fca0000000000 */
[----:B------:R-:W-:Y:S01]  /*0230*/  ISETP.GE.AND P4, PT, R0, UR4, PT ;  /* 0x0000000400007c0c */ /* 0x000fe2000bf86270 */
[----:B------:R-:W5:Y:S01]  /*0240*/  @!P0 LDG.E.U8 R16, desc[UR6][R2.64+0x2] ;  /* 0x0000020602108981 */ /* 0x000f62000c1e1100 */
[----:B------:R-:W-:-:S03]  /*0250*/  VIADD R0, R10, 0x5 ;  /* 0x000000050a007836 */ /* 0x000fc60000000000 */
[----:B------:R-:W5:Y:S02]  /*0260*/  @!P0 LDG.E.U8 R18, desc[UR6][R4.64+0x2] ;  /* 0x0000020604128981 */ /* 0x000f64000c1e1100 */
[----:B------:R-:W-:Y:S02]  /*0270*/  ISETP.GE.AND P1, PT, R0, UR4, PT ;  /* 0x0000000400007c0c */ /* 0x000fe4000bf26270 */
        /* <DEDUP_REMOVED lines=8> */
[----:B------:R-:W-:Y:S01]  /*0300*/  IADD3 R35, PT, PT, R10, UR8, RZ ;  /* 0x000000080a237c10 */ /* 0x000fe2000fffe0ff */
[----:B------:R-:W-:Y:S01]  /*0310*/  IMAD.MOV.U32 R11, RZ, RZ, -0x40800000 ;  /* 0xbf800000ff0b7424 */ /* 0x000fe200078e00ff */
[----:B------:R-:W-:Y:S01]  /*0320*/  ISETP.GE.AND P2, PT, R9, UR4, PT ;  /* 0x0000000409007c0c */ /* 0x000fe2000bf46270 */
[----:B------:R-:W-:Y:S01]  /*0330*/  IMAD.MOV.U32 R13, RZ, RZ, -0x40800000 ;  /* 0xbf800000ff0d7424 */ /* 0x000fe200078e00ff */
[----:B------:R-:W-:Y:S01]  /*0340*/  SHF.R.S32.HI R9, RZ, 0x1f, R35 ;  /* 0x0000001fff097819 */ /* 0x000fe20000011423 */
[----:B------:R-:W-:-:S02]  /*0350*/  VIADD R36, R15, UR8 ;  /* 0x000000080f247c36 */ /* 0x000fc40008000000 */
[----:B------:R-:W-:Y:S02]  /*0360*/  HFMA2 R17, -RZ, RZ, -1.875, 0 ;  /* 0xbf800000ff117431 */ /* 0x000fe400000001ff */
[----:B------:R-:W-:-:S06]  /*0370*/  IMAD.MOV.U32 R14, RZ, RZ, -0x40800000 ;  /* 0xbf800000ff0e7424 */ /* 0x000fcc00078e00ff */
[----:B------:R-:W5:Y:S04]  /*0380*/  @!P2 LDG.E.U8 R31, desc[UR6][R2.64+0x6] ;  /* 0x00000606021fa981 */ /* 0x000f68000c1e1100 */
[----:B------:R-:W5:Y:S01]  /*0390*/  @!P2 LDG.E.U8 R26, desc[UR6][R4.64+0x6] ;  /* 0x00000606041aa981 */ /* 0x000f62000c1e1100 */
[----:B------:R-:W-:Y:S01]  /*03a0*/  IMAD.MOV.U32 R15, RZ, RZ, -0x40800000 ;  /* 0xbf800000ff0f7424 */ /* 0x000fe200078e00ff */
[----:B--2---:R-:W-:Y:S02]  /*03b0*/  @!P6 I2FP.F32.U32 R0, R6 ;  /* 0x000000060000e245 */ /* 0x004fe40000201000 */
[----:B------:R-:W-:Y:S02]  /*03c0*/  IADD3 R6, PT, PT, R10, 0x7, RZ ;  /* 0x000000070a067810 */ /* 0x000fe40007ffe0ff */
[----:B---3--:R-:W-:Y:S01]  /*03d0*/  @!P6 I2FP.F32.U32 R11, R12 ;  /* 0x0000000c000be245 */ /* 0x008fe20000201000 */
[----:B------:R-:W-:Y:S01]  /*03e0*/  IMAD.MOV.U32 R12, RZ, RZ, -0x40800000 ;  /* 0xbf800000ff0c7424 */ /* 0x000fe200078e00ff */
[----:B------:R-:W-:-:S02]  /*03f0*/  ISETP.GE.AND P6, PT, R6, UR4, PT ;  /* 0x0000000406007c0c */ /* 0x000fc4000bfc6270 */
[----:B----4-:R-:W-:Y:S02]  /*0400*/  @!P5 I2FP.F32.U32 R13, R7 ;  /* 0x00000007000dd245 */ /* 0x010fe40000201000 */
[----:B-----5:R-:W-:Y:S02]  /*0410*/  @!P5 I2FP.F32.U32 R12, R8 ;  /* 0x00000008000cd245 */ /* 0x020fe40000201000 */
[----:B------:R-:W-:-:S04]  /*0420*/  IADD3 R6, P5, PT, R35, UR10, RZ ;  /* 0x0000000a23067c10 */ /* 0x000fc8000ffbe0ff */
[----:B------:R-:W-:-:S03]  /*0430*/  IADD3.X R7, PT, PT, R9, UR11, RZ, P5, !PT ;  /* 0x0000000b09077c10 */ /* 0x000fc6000affe4ff */
[----:B------:R-:W2:Y:S01]  /*0440*/  @!P6 LDG.E.U8 R28, desc[UR6][R4.64+0x7] ;  /* 0x00000706041ce981 */ /* 0x000ea2000c1e1100 */
[----:B------:R-:W-:-:S03]  /*0450*/  IADD3 R8, P5, PT, R35, UR12, RZ ;  /* 0x0000000c23087c10 */ /* 0x000fc6000ffbe0ff */
[----:B------:R0:W3:Y:S01]  /*0460*/  @!P6 LDG.E.U8 R27, desc[UR6][R2.64+0x7] ;  /* 0x00000706021be981 */ /* 0x0000e2000c1e1100 */
[----:B------:R-:W-:Y:S02]  /*0470*/  IADD3.X R9, PT, PT, R9, UR13, RZ, P5, !PT ;  /* 0x0000000d09097c10 */ /* 0x000fe4000affe4ff */
[----:B------:R-:W-:Y:S02]  /*0480*/  ISETP.GE.AND P5, PT, R35, UR4, PT ;  /* 0x0000000423007c0c */ /* 0x000fe4000bfa6270 */
[----:B------:R-:W-:Y:S01]  /*0490*/  @!P0 I2FP.F32.U32 R14, R16 ;  /* 0x00000010000e8245 */ /* 0x000fe20000201000 */
[----:B------:R-:W-:Y:S01]  /*04a0*/  VIADD R16, R36, 0x1 ;  /* 0x0000000124107836 */ /* 0x000fe20000000000 */
[----:B------:R-:W-:-:S04]  /*04b0*/  @!P0 I2FP.F32.U32 R17, R18 ;  /* 0x0000001200118245 */ /* 0x000fc80000201000 */
[----:B------:R-:W-:Y:S02]  /*04c0*/  ISETP.GE.AND P0, PT, R16, UR4, PT ;  /* 0x0000000410007c0c */ /* 0x000fe4000bf06270 */
[----:B------:R-:W-:-:S03]  /*04d0*/  MOV R16, 0xbf800000 ;  /* 0xbf80000000107802 */ /* 0x000fc60000000f00 */
[----:B------:R-:W4:Y:S01]  /*04e0*/  @!P5 LDG.E.U8 R29, desc[UR6][R6.64] ;  /* 0x00000006061dd981 */ /* 0x000f22000c1e1100 */
[----:B------:R-:W-:-:S03]  /*04f0*/  @!P3 I2FP.F32.U32 R15, R19 ;  /* 0x00000013000fb245 */ /* 0x000fc60000201000 */
[----:B------:R-:W5:Y:S01]  /*0500*/  @!P5 LDG.E.U8 R30, desc[UR6][R8.64] ;  /* 0x00000006081ed981 */ /* 0x000f62000c1e1100 */
[----:B------:R-:W-:Y:S02]  /*0510*/  @!P3 I2FP.F32.U32 R16, R20 ;  /* 0x000000140010b245 */ /* 0x000fe40000201000 */
[C---:B------:R-:W-:Y:S02]  /*0520*/  ISETP.GE.AND P3, PT, R36.reuse, UR4, PT ;  /* 0x0000000424007c0c */ /* 0x040fe4000bf66270 */
[----:B0-----:R-:W-:Y:S01]  /*0530*/  IADD3 R2, PT, PT, R36, 0x2, RZ ;  /* 0x0000000224027810 */ /* 0x001fe20007ffe0ff */
[----:B------:R-:W-:Y:S01]  /*0540*/  IMAD.MOV.U32 R18, RZ, RZ, -0x40800000 ;  /* 0xbf800000ff127424 */ /* 0x000fe200078e00ff */
[----:B------:R-:W-:Y:S01]  /*0550*/  @!P4 I2FP.F32.U32 R18, R21 ;  /* 0x000000150012c245 */ /* 0x000fe20000201000 */
[----:B------:R-:W-:Y:S01]  /*0560*/  IMAD.MOV.U32 R19, RZ, RZ, -0x40800000 ;  /* 0xbf800000ff137424 */ /* 0x000fe200078e00ff */
[----:B------:R-:W-:Y:S01]  /*0570*/  @!P4 I2FP.F32.U32 R19, R22 ;  /* 0x000000160013c245 */ /* 0x000fe20000201000 */
[----:B------:R-:W5:Y:S01]  /*0580*/  @!P0 LDG.E.U8 R4, desc[UR6][R8.64+0x2] ;  /* 0x0000020608048981 */ /* 0x000f62000c1e1100 */
[----:B------:R-:W-:-:S02]  /*0590*/  ISETP.GE.AND P4, PT, R2, UR4, PT ;  /* 0x0000000402007c0c */ /* 0x000fc4000bf86270 */
[----:B------:R-:W-:Y:S01]  /*05a0*/  IADD3 R3, PT, PT, R36, 0x3, RZ ;  /* 0x0000000324037810 */ /* 0x000fe20007ffe0ff */
[----:B------:R-:W-:Y:S01]  /*05b0*/  IMAD.MOV.U32 R20, RZ, RZ, -0x40800000 ;  /* 0xbf800000ff147424 */ /* 0x000fe200078e00ff */
[----:B------:R-:W-:Y:S01]  /*05c0*/  @!P1 I2FP.F32.U32 R20, R23 ;  /* 0x0000001700149245 */ /* 0x000fe20000201000 */
[----:B------:R-:W-:Y:S01]  /*05d0*/  IMAD.MOV.U32 R21, RZ, RZ, -0x40800000 ;  /* 0xbf800000ff157424 */ /* 0x000fe200078e00ff */
[----:B------:R-:W-:Y:S01]  /*05e0*/  @!P1 I2FP.F32.U32 R21, R24 ;  /* 0x0000001800159245 */ /* 0x000fe20000201000 */
[----:B------:R-:W5:Y:S01]  /*05f0*/  @!P3 LDG.E.U8 R2, desc[UR6][R8.64+0x1] ;  /* 0x000001060802b981 */ /* 0x000f62000c1e1100 */
[----:B------:R-:W-:-:S03]  /*0600*/  ISETP.GE.AND P1, PT, R3, UR4, PT ;  /* 0x0000000403007c0c */ /* 0x000fc6000bf26270 */
[----:B------:R-:W5:Y:S04]  /*0610*/  @!P3 LDG.E.U8 R32, desc[UR6][R6.64+0x1] ;  /* 0x000001060620b981 */ /* 0x000f68000c1e1100 */
[----:B------:R-:W5:Y:S04]  /*0620*/  @!P0 LDG.E.U8 R3, desc[UR6][R6.64+0x2] ;  /* 0x0000020606038981 */ /* 0x000f68000c1e1100 */
[----:B------:R-:W5:Y:S04]  /*0630*/  @!P4 LDG.E.U8 R5, desc[UR6][R6.64+0x3] ;  /* 0x000003060605c981 */ /* 0x000f68000c1e1100 */
[----:B------:R-:W5:Y:S04]  /*0640*/  @!P4 LDG.E.U8 R37, desc[UR6][R8.64+0x3] ;  /* 0x000003060825c981 */ /* 0x000f68000c1e1100 */
[----:B------:R-:W5:Y:S04]  /*0650*/  @!P1 LDG.E.U8 R38, desc[UR6][R6.64+0x4] ;  /* 0x0000040606269981 */ /* 0x000f68000c1e1100 */
[----:B------:R-:W5:Y:S01]  /*0660*/  @!P1 LDG.E.U8 R39, desc[UR6][R8.64+0x4] ;  /* 0x0000040608279981 */ /* 0x000f62000c1e1100 */
[----:B------:R-:W-:Y:S01]  /*0670*/  IMAD.MOV.U32 R25, RZ, RZ, -0x40800000 ;  /* 0xbf800000ff197424 */ /* 0x000fe200078e00ff */
[----:B------:R-:W-:-:S02]  /*0680*/  @!P2 I2FP.F32.U32 R25, R31 ;  /* 0x0000001f0019a245 */ /* 0x000fc40000201000 */
[C---:B------:R-:W-:Y:S01]  /*0690*/  IADD3 R31, PT, PT, R36.reuse, 0x4, RZ ;  /* 0x00000004241f7810 */ /* 0x040fe20007ffe0ff */
        /* <DEDUP_REMOVED lines=10> */
[----:B------:R-:W-:Y:S02]  /*0740*/  MOV R34, 0xbf800000 ;  /* 0xbf80000000227802 */ /* 0x000fe40000000f00 */
[----:B--2---:R-:W-:Y:S02]  /*0750*/  @!P6 I2FP.F32.U32 R23, R28 ;  /* 0x0000001c0017e245 */ /* 0x004fe40000201000 */
[----:B------:R-:W-:-:S02]  /*0760*/  IADD3 R28, PT, PT, R36, 0x5, RZ ;  /* 0x00000005241c7810 */ /* 0x000fc40007ffe0ff */
[----:B---3--:R-:W-:Y:S02]  /*0770*/  @!P6 I2FP.F32.U32 R24, R27 ;  /* 0x0000001b0018e245 */ /* 0x008fe40000201000 */
[----:B------:R-:W-:Y:S01]  /*0780*/  ISETP.GE.AND P6, PT, R28, UR4, PT ;  /* 0x000000041c007c0c */ /* 0x000fe2000bfc6270 */
[----:B------:R-:W-:Y:S01]  /*0790*/  IMAD.MOV.U32 R27, RZ, RZ, -0x40800000 ;  /* 0xbf800000ff1b7424 */ /* 0x000fe200078e00ff */
[----:B----4-:R-:W-:-:S11]  /*07a0*/  @!P5 I2FP.F32.U32 R26, R29 ;  /* 0x0000001d001ad245 */ /* 0x010fd60000201000 */
[----:B------:R-:W2:Y:S01]  /*07b0*/  @!P6 LDG.E.U8 R41, desc[UR6][R6.64+0x6] ;  /* 0x000006060629e981 */ /* 0x000ea2000c1e1100 */
[----:B-----5:R-:W-:-:S03]  /*07c0*/  @!P5 I2FP.F32.U32 R27, R30 ;  /* 0x0000001e001bd245 */ /* 0x020fc60000201000 */
[----:B------:R-:W3:Y:S01]  /*07d0*/  @!P6 LDG.E.U8 R42, desc[UR6][R8.64+0x6] ;  /* 0x00000606082ae981 */ /* 0x000ee2000c1e1100 */
[----:B------:R-:W-:Y:S01]  /*07e0*/  ISETP.GE.AND P5, PT, R31, UR4, PT ;  /* 0x000000041f007c0c */ /* 0x000fe2000bfa6270 */
[----:B------:R-:W-:Y:S02]  /*07f0*/  IMAD.MOV.U32 R31, RZ, RZ, -0x40800000 ;  /* 0xbf800000ff1f7424 */ /* 0x000fe400078e00ff */
[----:B------:R-:W-:Y:S02]  /*0800*/  HFMA2 R28, -RZ, RZ, -1.875, 0 ;  /* 0xbf800000ff1c7431 */ /* 0x000fe400000001ff */
[----:B------:R-:W-:Y:S02]  /*0810*/  IMAD.MOV.U32 R29, RZ, RZ, -0x40800000 ;  /* 0xbf800000ff1d7424 */ /* 0x000fe400078e00ff */
[----:B------:R-:W-:Y:S01]  /*0820*/  IMAD.MOV.U32 R30, RZ, RZ, -0x40800000 ;  /* 0xbf800000ff1e7424 */ /* 0x000fe200078e00ff */
[----:B------:R-:W-:-:S05]  /*0830*/  @!P0 I2FP.F32.U32 R29, R4 ;  /* 0x00000004001d8245 */ /* 0x000fca0000201000 */
[----:B------:R0:W4:Y:S04]  /*0840*/  @!P5 LDG.E.U8 R43, desc[UR6][R6.64+0x7] ;  /* 0x00000706062bd981 */ /* 0x000128000c1e1100 */
[----:B------:R1:W5:Y:S01]  /*0850*/  @!P5 LDG.E.U8 R44, desc[UR6][R8.64+0x7] ;  /* 0x00000706082cd981 */ /* 0x000362000c1e1100 */
[----:B------:R-:W-:Y:S01]  /*0860*/  @!P3 I2FP.F32.U32 R31, R2 ;  /* 0x00000002001fb245 */ /* 0x000fe20000201000 */
[----:B------:R-:W-:Y:S01]  /*0870*/  VIADD R2, R35, UR8 ;  /* 0x0000000823027c36 */ /* 0x000fe20008000000 */
[----:B------:R-:W-:Y:S02]  /*0880*/  IADD3 R4, PT, PT, R36, UR8, RZ ;  /* 0x0000000824047c10 */ /* 0x000fe4000fffe0ff */
[----:B------:R-:W-:Y:S02]  /*0890*/  @!P3 I2FP.F32.U32 R30, R32 ;  /* 0x00000020001eb245 */ /* 0x000fe40000201000 */
[----:B------:R-:W-:-:S02]  /*08a0*/  @!P0 I2FP.F32.U32 R28, R3 ;  /* 0x00000003001c8245 */ /* 0x000fc40000201000 */
[C---:B0-----:R-:W-:Y:S02]  /*08b0*/  IADD3 R6, P0, PT, R2.reuse, UR10, RZ ;  /* 0x0000000a02067c10 */ /* 0x041fe4000ff1e0ff */
[----:B------:R-:W-:Y:S02]  /*08c0*/  @!P4 I2FP.F32.U32 R33, R5 ;  /* 0x000000050021c245 */ /* 0x000fe40000201000 */
[----:B------:R-:W-:Y:S02]  /*08d0*/  SHF.R.S32.HI R5, RZ, 0x1f, R2 ;  /* 0x0000001fff057819 */ /* 0x000fe40000011402 */
[----:B-1----:R-:W-:Y:S01]  /*08e0*/  IADD3 R8, P3, PT, R2, UR12, RZ ;  /* 0x0000000c02087c10 */ /* 0x002fe2000ff7e0ff */
[C---:B------:R-:W-:Y:S01]  /*08f0*/  VIADD R3, R4.reuse, 0x1 ;  /* 0x0000000104037836 */ /* 0x040fe20000000000 */
[C---:B------:R-:W-:Y:S01]  /*0900*/  IADD3.X R7, PT, PT, R5.reuse, UR11, RZ, P0, !PT ;  /* 0x0000000b05077c10 */ /* 0x040fe200087fe4ff */
[----:B------:R-:W-:Y:S01]  /*0910*/  IMAD.MOV.U32 R32, RZ, RZ, -0x40800000 ;  /* 0xbf800000ff207424 */ /* 0x000fe200078e00ff */
[----:B------:R-:W-:Y:S01]  /*0920*/  IADD3.X R9, PT, PT, R5, UR13, RZ, P3, !PT ;  /* 0x0000000d05097c10 */ /* 0x000fe20009ffe4ff */
[----:B------:R-:W-:Y:S01]  /*0930*/  IMAD.MOV.U32 R35, RZ, RZ, -0x40800000 ;  /* 0xbf800000ff237424 */ /* 0x000fe200078e00ff */
[----:B------:R-:W-:-:S02]  /*0940*/  IADD3 R5, PT, PT, R4, 0x2, RZ ;  /* 0x0000000204057810 */ /* 0x000fc40007ffe0ff */
[----:B------:R-:W-:Y:S02]  /*0950*/  @!P4 I2FP.F32.U32 R34, R37 ;  /* 0x000000250022c245 */ /* 0x000fe40000201000 */
[----:B------:R-:W-:Y:S02]  /*0960*/  @!P1 I2FP.F32.U32 R32, R38 ;  /* 0x0000002600209245 */ /* 0x000fe40000201000 */
[----:B------:R-:W-:Y:S02]  /*0970*/  @!P1 I2FP.F32.U32 R35, R39 ;  /* 0x0000002700239245 */ /* 0x000fe40000201000 */
[----:B------:R-:W-:Y:S02]  /*0980*/  ISETP.GE.AND P4, PT, R2, UR4, PT ;  /* 0x0000000402007c0c */ /* 0x000fe4000bf86270 */
[----:B------:R-:W-:Y:S02]  /*0990*/  ISETP.GE.AND P1, PT, R3, UR4, PT ;  /* 0x0000000403007c0c */ /* 0x000fe4000bf26270 */
[----:B------:R-:W-:-:S02]  /*09a0*/  ISETP.GE.AND P0, PT, R4, UR4, PT ;  /* 0x0000000404007c0c */ /* 0x000fc4000bf06270 */
[----:B------:R-:W-:-:S07]  /*09b0*/  ISETP.GE.AND P3, PT, R5, UR4, PT ;  /* 0x0000000405007c0c */ /* 0x000fce000bf66270 */
[----:B------:R-:W5:Y:S04]  /*09c0*/  @!P4 LDG.E.U8 R47, desc[UR6][R6.64] ;  /* 0x00000006062fc981 */ /* 0x000f68000c1e1100 */
[----:B------:R-:W5:Y:S04]  /*09d0*/  @!P1 LDG.E.U8 R48, desc[UR6][R6.64+0x2] ;  /* 0x0000020606309981 */ /* 0x000f68000c1e1100 */
        /* <DEDUP_REMOVED lines=17> */
[----:B------:R-:W-:Y:S02]  /*0af0*/  HFMA2 R45, -RZ, RZ, -1.875, 0 ;  /* 0xbf800000ff2d7431 */ /* 0x000fe400000001ff */
[----:B------:R-:W-:Y:S01]  /*0b00*/  VIADD R64, R2, UR8 ;  /* 0x0000000802407c36 */ /* 0x000fe20008000000 */
[----:B------:R-:W-:Y:S01]  /*0b10*/  MOV R49, 0xbf800000 ;  /* 0xbf80000000317802 */ /* 0x000fe20000000f00 */
[----:B------:R-:W-:Y:S01]  /*0b20*/  VIADD R65, R4, UR8 ;  /* 0x0000000804417c36 */ /* 0x000fe20008000000 */
[----:B--2---:R-:W-:-:S02]  /*0b30*/  @!P6 I2FP.F32.U32 R38, R41 ;  /* 0x000000290026e245 */ /* 0x004fc40000201000 */
[----:B---3--:R-:W-:Y:S02]  /*0b40*/  @!P6 I2FP.F32.U32 R39, R42 ;  /* 0x0000002a0027e245 */ /* 0x008fe40000201000 */
[----:B------:R-:W-:Y:S02]  /*0b50*/  ISETP.GE.AND P6, PT, R40, UR4, PT ;  /* 0x0000000428007c0c */ /* 0x000fe4000bfc6270 */
[----:B------:R-:W-:Y:S01]  /*0b60*/  IADD3 R42, PT, PT, R4, 0x5, RZ ;  /* 0x00000005042a7810 */ /* 0x000fe20007ffe0ff */
[----:B------:R-:W-:Y:S02]  /*0b70*/  IMAD.MOV.U32 R40, RZ, RZ, -0x40800000 ;  /* 0xbf800000ff287424 */ /* 0x000fe400078e00ff */
[----:B------:R-:W-:Y:S01]  /*0b80*/  IMAD.MOV.U32 R41, RZ, RZ, -0x40800000 ;  /* 0xbf800000ff297424 */ /* 0x000fe200078e00ff */
[----:B----4-:R-:W-:-:S07]  /*0b90*/  @!P5 I2FP.F32.U32 R40, R43 ;  /* 0x0000002b0028d245 */ /* 0x010fce0000201000 */
[----:B------:R-:W2:Y:S01]  /*0ba0*/  @!P6 LDG.E.U8 R54, desc[UR6][R6.64+0x5] ;  /* 0x000005060636e981 */ /* 0x000ea2000c1e1100 */
[----:B-----5:R-:W-:-:S03]  /*0bb0*/  @!P5 I2FP.F32.U32 R41, R44 ;  /* 0x0000002c0029d245 */ /* 0x020fc60000201000 */
[----:B------:R-:W3:Y:S01]  /*0bc0*/  @!P6 LDG.E.U8 R55, desc[UR6][R8.64+0x5] ;  /* 0x000005060837e981 */ /* 0x000ee2000c1e1100 */
[----:B------:R-:W-:-:S13]  /*0bd0*/  ISETP.GE.AND P5, PT, R42, UR4, PT ;  /* 0x000000042a007c0c */ /* 0x000fda000bfa6270 */
[----:B------:R-:W4:Y:S04]  /*0be0*/  @!P5 LDG.E.U8 R56, desc[UR6][R6.64+0x6] ;  /* 0x000006060638d981 */ /* 0x000f28000c1e1100 */
[----:B------:R-:W5:Y:S01]  /*0bf0*/  @!P5 LDG.E.U8 R57, desc[UR6][R8.64+0x6] ;  /* 0x000006060839d981 */ /* 0x000f62000c1e1100 */
[----:B------:R-:W-:Y:S02]  /*0c00*/  IMAD.MOV.U32 R42, RZ, RZ, -0x40800000 ;  /* 0xbf800000ff2a7424 */ /* 0x000fe400078e00ff */
[----:B------:R-:W-:Y:S02]  /*0c10*/  IMAD.MOV.U32 R43, RZ, RZ, -0x40800000 ;  /* 0xbf800000ff2b7424 */ /* 0x000fe400078e00ff */
[----:B------:R-:W-:Y:S01]  /*0c20*/  IMAD.MOV.U32 R44, RZ, RZ, -0x40800000 ;  /* 0xbf800000ff2c7424 */ /* 0x000fe200078e00ff */
[----:B------:R-:W-:Y:S01]  /*0c30*/  @!P4 I2FP.F32.U32 R42, R47 ;  /* 0x0000002f002ac245 */ /* 0x000fe20000201000 */
[----:B------:R-:W-:Y:S01]  /*0c40*/  IMAD.MOV.U32 R47, RZ, RZ, -0x40800000 ;  /* 0xbf800000ff2f7424 */ /* 0x000fe200078e00ff */
[----:B------:R-:W-:Y:S01]  /*0c50*/  @!P1 I2FP.F32.U32 R45, R48 ;  /* 0x00000030002d9245 */ /* 0x000fe20000201000 */
[----:B------:R-:W-:Y:S01]  /*0c60*/  IMAD.MOV.U32 R48, RZ, RZ, -0x40800000 ;  /* 0xbf800000ff307424 */ /* 0x000fe200078e00ff */
[----:B------:R-:W-:-:S02]  /*0c70*/  @!P4 I2FP.F32.U32 R43, R3 ;  /* 0x00000003002bc245 */ /* 0x000fc40000201000 */
[----:B------:R-:W-:Y:S02]  /*0c80*/  IADD3 R3, PT, PT, R4, 0x6, RZ ;  /* 0x0000000604037810 */ /* 0x000fe40007ffe0ff */
[----:B------:R-:W-:Y:S01]  /*0c90*/  @!P0 I2FP.F32.U32 R47, R46 ;  /* 0x0000002e002f8245 */ /* 0x000fe20000201000 */
[----:B------:R-:W-:Y:S01]  /*0ca0*/  IMAD.MOV.U32 R46, RZ, RZ, -0x40800000 ;  /* 0xbf800000ff2e7424 */ /* 0x000fe200078e00ff */
[----:B------:R-:W-:Y:S02]  /*0cb0*/  @!P3 I2FP.F32.U32 R48, R51 ;  /* 0x000000330030b245 */ /* 0x000fe40000201000 */
[----:B------:R-:W-:Y:S02]  /*0cc0*/  @!P3 I2FP.F32.U32 R49, R52 ;  /* 0x000000340031b245 */ /* 0x000fe40000201000 */
[----:B------:R-:W-:Y:S02]  /*0cd0*/  ISETP.GE.AND P3, PT, R64, UR4, PT ;  /* 0x0000000440007c0c */ /* 0x000fe4000bf66270 */
[----:B------:R-:W-:-:S02]  /*0ce0*/  @!P0 I2FP.F32.U32 R44, R5 ;  /* 0x00000005002c8245 */ /* 0x000fc40000201000 */
[----:B------:R-:W-:Y:S02]  /*0cf0*/  SHF.R.S32.HI R5, RZ, 0x1f, R64 ;  /* 0x0000001fff057819 */ /* 0x000fe40000011440 */
[----:B------:R-:W-:Y:S02]  /*0d00*/  @!P1 I2FP.F32.U32 R46, R50 ;  /* 0x00000032002e9245 */ /* 0x000fe40000201000 */
[C---:B------:R-:W-:Y:S02]  /*0d10*/  IADD3 R2, P0, PT, R64.reuse, UR10, RZ ;  /* 0x0000000a40027c10 */ /* 0x040fe4000ff1e0ff */
[----:B------:R-:W-:Y:S02]  /*0d20*/  IADD3 R4, P1, PT, R64, UR12, RZ ;  /* 0x0000000c40047c10 */ /* 0x000fe4000ff3e0ff */
[----:B------:R-:W-:Y:S02]  /*0d30*/  IADD3 R50, PT, PT, R65, 0x1, RZ ;  /* 0x0000000141327810 */ /* 0x000fe40007ffe0ff */
[----:B------:R-:W-:-:S02]  /*0d40*/  ISETP.GE.AND P4, PT, R3, UR4, PT ;  /* 0x0000000403007c0c */ /* 0x000fc4000bf86270 */
[C---:B------:R-:W-:Y:S02]  /*0d50*/  IADD3.X R3, PT, PT, R5.reuse, UR11, RZ, P0, !PT ;  /* 0x0000000b05037c10 */ /* 0x040fe400087fe4ff */
[----:B------:R-:W-:Y:S02]  /*0d60*/  IADD3.X R5, PT, PT, R5, UR13, RZ, P1, !PT ;  /* 0x0000000d05057c10 */ /* 0x000fe40008ffe4ff */
[----:B------:R-:W-:Y:S01]  /*0d70*/  ISETP.GE.AND P1, PT, R50, UR4, PT ;  /* 0x0000000432007c0c */ /* 0x000fe2000bf26270 */
[----:B------:R-:W5:Y:S01]  /*0d80*/  @!P3 LDG.E.U8 R61, desc[UR6][R2.64] ;  /* 0x00000006023db981 */ /* 0x000f62000c1e1100 */
[----:B------:R-:W-:-:S03]  /*0d90*/  ISETP.GE.AND P0, PT, R65, UR4, PT ;  /* 0x0000000441007c0c */ /* 0x000fc6000bf06270 */
[----:B------:R-:W5:Y:S04]  /*0da0*/  @!P3 LDG.E.U8 R62, desc[UR6][R4.64] ;  /* 0x00000006043eb981 */ /* 0x000f68000c1e1100 */
[----:B------:R0:W5:Y:S04]  /*0db0*/  @!P4 LDG.E.U8 R6, desc[UR6][R6.64+0x7] ;  /* 0x000007060606c981 */ /* 0x000168000c1e1100 */
[----:B------:R-:W5:Y:S04]  /*0dc0*/  @!P4 LDG.E.U8 R8, desc[UR6][R8.64+0x7] ;  /* 0x000007060808c981 */ /* 0x000f68000c1e1100 */
[----:B------:R-:W5:Y:S04]  /*0dd0*/  @!P1 LDG.E.U8 R67, desc[UR6][R2.64+0x2] ;  /* 0x0000020602439981 */ /* 0x000f68000c1e1100 */
[----:B------:R-:W5:Y:S04]  /*0de0*/  @!P1 LDG.E.U8 R68, desc[UR6][R4.64+0x2] ;  /* 0x0000020604449981 */ /* 0x000f68000c1e1100 */
[----:B------:R-:W5:Y:S04]  /*0df0*/  @!P0 LDG.E.U8 R63, desc[UR6][R2.64+0x1] ;  /* 0x00000106023f8981 */ /* 0x000f68000c1e1100 */
[----:B------:R-:W5:Y:S01]  /*0e00*/  @!P0 LDG.E.U8 R66, desc[UR6][R4.64+0x1] ;  /* 0x0000010604428981 */ /* 0x000f62000c1e1100 */
[----:B0-----:R-:W-:Y:S01]  /*0e10*/  IADD3 R7, PT, PT, R65, 0x2, RZ ;  /* 0x0000000241077810 */ /* 0x001fe20007ffe0ff */
        /* <DEDUP_REMOVED lines=10> */
[----:B------:R-:W-:Y:S02]  /*0ec0*/  IMAD.MOV.U32 R59, RZ, RZ, -0x40800000 ;  /* 0xbf800000ff3b7424 */ /* 0x000fe400078e00ff */
[----:B------:R-:W-:Y:S02]  /*0ed0*/  VIADD R78, R64, UR8 ;  /* 0x00000008404e7c36 */ /* 0x000fe40008000000 */
[----:B------:R-:W-:Y:S02]  /*0ee0*/  IMAD.MOV.U32 R58, RZ, RZ, -0x40800000 ;  /* 0xbf800000ff3a7424 */ /* 0x000fe400078e00ff */
[----:B------:R-:W-:Y:S01]  /*0ef0*/  IMAD.MOV.U32 R60, RZ, RZ, -0x40800000 ;  /* 0xbf800000ff3c7424 */ /* 0x000fe200078e00ff */
[----:B------:R-:W-:-:S02]  /*0f00*/  IADD3 R82, PT, PT, R65, UR8, RZ ;  /* 0x0000000841527c10 */ /* 0x000fc4000fffe0ff */
[----:B--2---:R-:W-:Y:S02]  /*0f10*/  @!P6 I2FP.F32.U32 R52, R54 ;  /* 0x000000360034e245 */ /* 0x004fe40000201000 */
        /* <DEDUP_REMOVED lines=12> */
[----:B------:R-:W-:Y:S01]  /*0fe0*/  IADD3 R7, PT, PT, R65, 0x5, RZ ;  /* 0x0000000541077810 */ /* 0x000fe20007ffe0ff */
[----:B------:R-:W-:Y:S02]  /*0ff0*/  IMAD.MOV.U32 R56, RZ, RZ, -0x40800000 ;  /* 0xbf800000ff387424 */ /* 0x000fe400078e00ff */
[----:B------:R-:W-:Y:S01]  /*1000*/  IMAD.MOV.U32 R57, RZ, RZ, -0x40800000 ;  /* 0xbf800000ff397424 */ /* 0x000fe200078e00ff */
[----:B------:R-:W-:Y:S01]  /*1010*/  @!P3 I2FP.F32.U32 R59, R62 ;  /* 0x0000003e003bb245 */ /* 0x000fe20000201000 */
[----:B------:R-:W-:Y:S01]  /*1020*/  HFMA2 R62, -RZ, RZ, -1.875, 0 ;  /* 0xbf800000ff3e7431 */ /* 0x000fe200000001ff */
[----:B------:R-:W-:Y:S01]  /*1030*/  @!P3 I2FP.F32.U32 R58, R61 ;  /* 0x0000003d003ab245 */ /* 0x000fe20000201000 */
[----:B------:R-:W-:Y:S01]  /*1040*/  IMAD.MOV.U32 R61, RZ, RZ, -0x40800000 ;  /* 0xbf800000ff3d7424 */ /* 0x000fe200078e00ff */
[----:B------:R-:W-:-:S02]  /*1050*/  @!P4 I2FP.F32.U32 R56, R6 ;  /* 0x000000060038c245 */ /* 0x000fc40000201000 */
[----:B------:R-:W-:Y:S02]  /*1060*/  IADD3 R6, PT, PT, R65, 0x6, RZ ;  /* 0x0000000641067810 */ /* 0x000fe40007ffe0ff */
[----:B------:R-:W-:Y:S02]  /*1070*/  @!P4 I2FP.F32.U32 R57, R8 ;  /* 0x000000080039c245 */ /* 0x000fe40000201000 */
[----:B------:R-:W-:Y:S02]  /*1080*/  ISETP.GE.AND P4, PT, R7, UR4, PT ;  /* 0x0000000407007c0c */ /* 0x000fe4000bf86270 */
[----:B------:R-:W-:Y:S02]  /*1090*/  @!P1 I2FP.F32.U32 R62, R67 ;  /* 0x00000043003e9245 */ /* 0x000fe40000201000 */
[----:B------:R-:W-:Y:S02]  /*10a0*/  SHF.R.S32.HI R7, RZ, 0x1f, R78 ;  /* 0x0000001fff077819 */ /* 0x000fe4000001144e */
[----:B------:R-:W-:-:S02]  /*10b0*/  @!P1 I2FP.F32.U32 R61, R68 ;  /* 0x00000044003d9245 */ /* 0x000fc40000201000 */
[----:B------:R-:W-:Y:S02]  /*10c0*/  IADD3 R8, P1, PT, R78, UR10, RZ ;  /* 0x0000000a4e087c10 */ /* 0x000fe4000ff3e0ff */
[----:B------:R-:W-:Y:S01]  /*10d0*/  @!P0 I2FP.F32.U32 R60, R63 ;  /* 0x0000003f003c8245 */ /* 0x000fe20000201000 */
[----:B------:R-:W-:Y:S01]  /*10e0*/  IMAD.MOV.U32 R63, RZ, RZ, -0x40800000 ;  /* 0xbf800000ff3f7424 */ /* 0x000fe200078e00ff */
[----:B------:R-:W-:Y:S01]  /*10f0*/  ISETP.GE.AND P3, PT, R6, UR4, PT ;  /* 0x0000000406007c0c */ /* 0x000fe2000bf66270 */
[----:B------:R-:W5:Y:S01]  /*1100*/  @!P4 LDG.E.U8 R88, desc[UR6][R2.64+0x6] ;  /* 0x000006060258c981 */ /* 0x000f62000c1e1100 */
[----:B------:R-:W-:Y:S02]  /*1110*/  @!P0 I2FP.F32.U32 R63, R66 ;  /* 0x00000042003f8245 */ /* 0x000fe40000201000 */
[----:B------:R-:W-:Y:S01]  /*1120*/  ISETP.GE.AND P0, PT, R78, UR4, PT ;  /* 0x000000044e007c0c */ /* 0x000fe2000bf06270 */
[----:B------:R-:W5:Y:S01]  /*1130*/  @!P4 LDG.E.U8 R74, desc[UR6][R4.64+0x6] ;  /* 0x00000606044ac981 */ /* 0x000f62000c1e1100 */
[----:B------:R-:W-:-:S02]  /*1140*/  IADD3.X R9, PT, PT, R7, UR11, RZ, P1, !PT ;  /* 0x0000000b07097c10 */ /* 0x000fc40008ffe4ff */
[----:B------:R-:W-:-:S04]  /*1150*/  IADD3 R6, P1, PT, R78, UR12, RZ ;  /* 0x0000000c4e067c10 */ /* 0x000fc8000ff3e0ff */
[----:B------:R-:W-:Y:S01]  /*1160*/  IADD3.X R7, PT, PT, R7, UR13, RZ, P1, !PT ;  /* 0x0000000d07077c10 */ /* 0x000fe20008ffe4ff */
[----:B------:R0:W5:Y:S01]  /*1170*/  @!P3 LDG.E.U8 R75, desc[UR6][R2.64+0x7] ;  /* 0x00000706024bb981 */ /* 0x000162000c1e1100 */
[----:B------:R-:W-:-:S03]  /*1180*/  ISETP.GE.AND P1, PT, R82, UR4, PT ;  /* 0x0000000452007c0c */ /* 0x000fc6000bf26270 */
        /* <DEDUP_REMOVED lines=10> */
[----:B0-----:R-:W-:Y:S01]  /*1230*/  IADD3 R2, PT, PT, R82, 0x2, RZ ;  /* 0x0000000252027810 */ /* 0x001fe20007ffe0ff */
[----:B------:R-:W-:Y:S01]  /*1240*/  IMAD.MOV.U32 R67, RZ, RZ, -0x40800000 ;  /* 0xbf800000ff437424 */ /* 0x000fe200078e00ff */
[----:B------:R-:W-:Y:S01]  /*1250*/  ISETP.GE.AND P2, PT, R66, UR4, PT ;  /* 0x0000000442007c0c */ /* 0x000fe2000bf46270 */
[----:B------:R-:W-:Y:S02]  /*1260*/  IMAD.MOV.U32 R66, RZ, RZ, -0x40800000 ;  /* 0xbf800000ff427424 */ /* 0x000fe400078e00ff */
[----:B------:R-:W-:Y:S02]  /*1270*/  IMAD.MOV.U32 R69, RZ, RZ, -0x40800000 ;  /* 0xbf800000ff457424 */ /* 0x000fe400078e00ff */
[----:B------:R-:W-:-:S08]  /*1280*/  IMAD.MOV.U32 R68, RZ, RZ, -0x40800000 ;  /* 0xbf800000ff447424 */ /* 0x000fd000078e00ff */
[----:B------:R-:W5:Y:S04]  /*1290*/  @!P2 LDG.E.U8 R94, desc[UR6][R8.64+0x2] ;  /* 0x00000206085ea981 */ /* 0x000f68000c1e1100 */
[----:B------:R-:W5:Y:S01]  /*12a0*/  @!P2 LDG.E.U8 R83, desc[UR6][R6.64+0x2] ;  /* 0x000002060653a981 */ /* 0x000f62000c1e1100 */
[----:B------:R-:W-:-:S04]  /*12b0*/  IADD3 R96, PT, PT, R78, UR8, RZ ;  /* 0x000000084e607c10 */ /* 0x000fc8000fffe0ff */
[----:B------:R-:W-:Y:S02]  /*12c0*/  SHF.R.S32.HI R3, RZ, 0x1f, R96 ;  /* 0x0000001fff037819 */ /* 0x000fe40000011460 */
[----:B--2---:R-:W-:Y:S02]  /*12d0*/  @!P6 I2FP.F32.U32 R67, R70 ;  /* 0x000000460043e245 */ /* 0x004fe40000201000 */
[----:B---3--:R-:W-:Y:S02]  /*12e0*/  @!P6 I2FP.F32.U32 R66, R71 ;  /* 0x000000470042e245 */ /* 0x008fe40000201000 */
[----:B------:R-:W-:Y:S02]  /*12f0*/  ISETP.GE.AND P6, PT, R2, UR4, PT ;  /* 0x0000000402007c0c */ /* 0x000fe4000bfc6270 */
[----:B------:R-:W-:Y:S02]  /*1300*/  IADD3 R2, PT, PT, R82, 0x3, RZ ;  /* 0x0000000352027810 */ /* 0x000fe40007ffe0ff */
[----:B----4-:R-:W-:-:S09]  /*1310*/  @!P5 I2FP.F32.U32 R69, R72 ;  /* 0x000000480045d245 */ /* 0x010fd20000201000 */
        /* <DEDUP_REMOVED lines=8> */
[----:B------:R-:W-:Y:S02]  /*13a0*/  IMAD.MOV.U32 R70, RZ, RZ, -0x40800000 ;  /* 0xbf800000ff467424 */ /* 0x000fe400078e00ff */
[----:B------:R-:W-:-:S02]  /*13b0*/  IMAD.MOV.U32 R73, RZ, RZ, -0x40800000 ;  /* 0xbf800000ff497424 */ /* 0x000fc400078e00ff */
[----:B------:R-:W-:Y:S01]  /*13c0*/  IMAD.MOV.U32 R72, RZ, RZ, -0x40800000 ;  /* 0xbf800000ff487424 */ /* 0x000fe200078e00ff */
[----:B------:R-:W-:Y:S02]  /*13d0*/  @!P4 I2FP.F32.U32 R71, R88 ;  /* 0x000000580047c245 */ /* 0x000fe40000201000 */
[----:B------:R-:W-:Y:S01]  /*13e0*/  @!P4 I2FP.F32.U32 R70, R74 ;  /* 0x0000004a0046c245 */ /* 0x000fe20000201000 */
[----:B------:R-:W-:Y:S01]  /*13f0*/  IMAD.MOV.U32 R74, RZ, RZ, -0x40800000 ;  /* 0xbf800000ff4a7424 */ /* 0x000fe200078e00ff */
[----:B------:R-:W-:Y:S02]  /*1400*/  ISETP.GE.AND P4, PT, R2, UR4, PT ;  /* 0x0000000402007c0c */ /* 0x000fe4000bf86270 */
[----:B------:R-:W-:Y:S02]  /*1410*/  IADD3 R2, PT, PT, R82, 0x5, RZ ;  /* 0x0000000552027810 */ /* 0x000fe40007ffe0ff */
[----:B------:R-:W-:Y:S02]  /*1420*/  @!P3 I2FP.F32.U32 R73, R75 ;  /* 0x0000004b0049b245 */ /* 0x000fe40000201000 */
[----:B------:R-:W-:Y:S01]  /*1430*/  @!P0 I2FP.F32.U32 R74, R77 ;  /* 0x0000004d004a8245 */ /* 0x000fe20000201000 */
[----:B------:R-:W-:Y:S01]  /*1440*/  HFMA2 R77, -RZ, RZ, -1.875, 0 ;  /* 0xbf800000ff4d7431 */ /* 0x000fe200000001ff */
[----:B------:R-:W-:-:S05]  /*1450*/  @!P3 I2FP.F32.U32 R72, R76 ;  /* 0x0000004c0048b245 */ /* 0x000fca0000201000 */
[----:B------:R-:W5:Y:S01]  /*1460*/  @!P4 LDG.E.U8 R88, desc[UR6][R6.64+0x5] ;  /* 0x000005060658c981 */ /* 0x000f62000c1e1100 */
[----:B------:R-:W-:Y:S01]  /*1470*/  ISETP.GE.AND P3, PT, R2, UR4, PT ;  /* 0x0000000402007c0c */ /* 0x000fe2000bf66270 */
[----:B------:R-:W-:Y:S02]  /*1480*/  VIADD R2, R82, 0x6 ;  /* 0x0000000652027836 */ /* 0x000fe40000000000 */
[----:B------:R-:W-:Y:S01]  /*1490*/  IMAD.MOV.U32 R76, RZ, RZ, -0x40800000 ;  /* 0xbf800000ff4c7424 */ /* 0x000fe200078e00ff */
[----:B------:R-:W-:Y:S01]  /*14a0*/  MOV R75, 0xbf800000 ;  /* 0xbf800000004b7802 */ /* 0x000fe20000000f00 */
[----:B------:R-:W5:Y:S01]  /*14b0*/  @!P4 LDG.E.U8 R95, desc[UR6][R8.64+0x5] ;  /* 0x00000506085fc981 */ /* 0x000f62000c1e1100 */
[----:B------:R-:W-:Y:S02]  /*14c0*/  @!P1 I2FP.F32.U32 R77, R80 ;  /* 0x00000050004d9245 */ /* 0x000fe40000201000 */
[----:B------:R-:W-:Y:S02]  /*14d0*/  @!P0 I2FP.F32.U32 R75, R79 ;  /* 0x0000004f004b8245 */ /* 0x000fe40000201000 */
[----:B------:R-:W-:-:S02]  /*14e0*/  @!P1 I2FP.F32.U32 R76, R81 ;  /* 0x00000051004c9245 */ /* 0x000fc40000201000 */
[----:B------:R-:W-:Y:S01]  /*14f0*/  IADD3 R4, P1, PT, R96, UR10, RZ ;  /* 0x0000000a60047c10 */ /* 0x000fe2000ff3e0ff */
[----:B------:R-:W5:Y:S01]  /*1500*/  @!P3 LDG.E.U8 R97, desc[UR6][R8.64+0x6] ;  /* 0x000006060861b981 */ /* 0x000f62000c1e1100 */
[----:B------:R-:W-:Y:S02]  /*1510*/  ISETP.GE.AND P0, PT, R2, UR4, PT ;  /* 0x0000000402007c0c */ /* 0x000fe4000bf06270 */
[----:B------:R-:W-:Y:S01]  /*1520*/  IADD3.X R5, PT, PT, R3, UR11, RZ, P1, !PT ;  /* 0x0000000b03057c10 */ /* 0x000fe20008ffe4ff */
[----:B------:R-:W5:Y:S01]  /*1530*/  @!P3 LDG.E.U8 R89, desc[UR6][R6.64+0x6] ;  /* 0x000006060659b981 */ /* 0x000f62000c1e1100 */
[----:B------:R-:W-:-:S04]  /*1540*/  IADD3 R2, P1, PT, R96, UR12, RZ ;  /* 0x0000000c60027c10 */ /* 0x000fc8000ff3e0ff */
[----:B------:R-:W-:Y:S02]  /*1550*/  IADD3.X R3, PT, PT, R3, UR13, RZ, P1, !PT ;  /* 0x0000000d03037c10 */ /* 0x000fe40008ffe4ff */
[----:B------:R-:W-:-:S03]  /*1560*/  ISETP.GE.AND P1, PT, R96, UR4, PT ;  /* 0x0000000460007c0c */ /* 0x000fc6000bf26270 */
[----:B------:R-:W5:Y:S04]  /*1570*/  @!P0 LDG.E.U8 R90, desc[UR6][R8.64+0x7] ;  /* 0x00000706085a8981 */ /* 0x000f68000c1e1100 */
[----:B------:R0:W5:Y:S06]  /*1580*/  @!P0 LDG.E.U8 R91, desc[UR6][R6.64+0x7] ;  /* 0x00000706065b8981 */ /* 0x00016c000c1e1100 */
[----:B------:R-:W5:Y:S04]  /*1590*/  @!P1 LDG.E.U8 R92, desc[UR6][R4.64] ;  /* 0x00000006045c9981 */ /* 0x000f68000c1e1100 */
[----:B------:R-:W5:Y:S01]  /*15a0*/  @!P1 LDG.E.U8 R93, desc[UR6][R2.64] ;  /* 0x00000006025d9981 */ /* 0x000f62000c1e1100 */
[----:B------:R-:W-:Y:S01]  /*15b0*/  VIADD R98, R82, UR8 ;  /* 0x0000000852627c36 */ /* 0x000fe20008000000 */
[----:B------:R-:W-:Y:S01]  /*15c0*/  MOV R80, 0xbf800000 ;  /* 0xbf80000000507802 */ /* 0x000fe20000000f00 */
[----:B------:R-:W-:-:S02]  /*15d0*/  IMAD.MOV.U32 R81, RZ, RZ, -0x40800000 ;  /* 0xbf800000ff517424 */ /* 0x000fc400078e00ff */
[----:B------:R-:W-:Y:S01]  /*15e0*/  HFMA2 R78, -RZ, RZ, -1.875, 0 ;  /* 0xbf800000ff4e7431 */ /* 0x000fe200000001ff */
[----:B------:R-:W-:Y:S02]  /*15f0*/  @!P2 I2FP.F32.U32 R81, R94 ;  /* 0x0000005e0051a245 */ /* 0x000fe40000201000 */
[----:B------:R-:W-:Y:S02]  /*1600*/  @!P2 I2FP.F32.U32 R80, R83 ;  /* 0x000000530050a245 */ /* 0x000fe40000201000 */
[C---:B------:R-:W-:Y:S01]  /*1610*/  ISETP.GE.AND P2, PT, R98.reuse, UR4, PT ;  /* 0x0000000462007c0c */ /* 0x040fe2000bf46270 */
[C---:B0-----:R-:W-:Y:S01]  /*1620*/  VIADD R7, R98.reuse, 0x2 ;  /* 0x0000000262077836 */ /* 0x041fe20000000000 */
[----:B------:R-:W-:Y:S01]  /*1630*/  IADD3 R6, PT, PT, R98, 0x1, RZ ;  /* 0x0000000162067810 */ /* 0x000fe20007ffe0ff */
[----:B------:R-:W-:Y:S01]  /*1640*/  IMAD.MOV.U32 R79, RZ, RZ, -0x40800000 ;  /* 0xbf800000ff4f7424 */ /* 0x000fe200078e00ff */
[----:B------:R-:W-:Y:S01]  /*1650*/  MOV R82, 0xbf800000 ;  /* 0xbf80000000527802 */ /* 0x000fe20000000f00 */
[----:B------:R-:W-:-:S08]  /*1660*/  IMAD.MOV.U32 R83, RZ, RZ, -0x40800000 ;  /* 0xbf800000ff537424 */ /* 0x000fd000078e00ff */
[----:B------:R-:W5:Y:S01]  /*1670*/  @!P2 LDG.E.U8 R101, desc[UR6][R4.64+0x1] ;  /* 0x000001060465a981 */ /* 0x000f62000c1e1100 */
[----:B------:R-:W-:Y:S02]  /*1680*/  IADD3 R94, PT, PT, R98, 0x5, RZ ;  /* 0x00000005625e7810 */ /* 0x000fe40007ffe0ff */
[----:B--2---:R-:W-:Y:S02]  /*1690*/  @!P6 I2FP.F32.U32 R79, R84 ;  /* 0x00000054004fe245 */ /* 0x004fe40000201000 */
[----:B---3--:R-:W-:Y:S02]  /*16a0*/  @!P6 I2FP.F32.U32 R78, R85 ;  /* 0x00000055004ee245 */ /* 0x008fe40000201000 */
[----:B------:R-:W-:Y:S02]  /*16b0*/  ISETP.GE.AND P6, PT, R6, UR4, PT ;  /* 0x0000000406007c0c */ /* 0x000fe4000bfc6270 */
[----:B------:R-:W2:Y:S01]  /*16c0*/  @!P2 LDG.E.U8 R6, desc[UR6][R2.64+0x1] ;  /* 0x000001060206a981 */ /* 0x000ea2000c1e1100 */
[----:B----4-:R-:W-:-:S10]  /*16d0*/  @!P5 I2FP.F32.U32 R83, R86 ;  /* 0x000000560053d245 */ /* 0x010fd40000201000 */
[----:B------:R-:W3:Y:S01]  /*16e0*/  @!P6 LDG.E.U8 R8, desc[UR6][R2.64+0x2] ;  /* 0x000002060208e981 */ /* 0x000ee2000c1e1100 */
[----:B-----5:R-:W-:Y:S02]  /*16f0*/  @!P5 I2FP.F32.U32 R82, R87 ;  /* 0x000000570052d245 */ /* 0x020fe40000201000 */
[----:B------:R-:W-:Y:S02]  /*1700*/  ISETP.GE.AND P5, PT, R7, UR4, PT ;  /* 0x0000000407007c0c */ /* 0x000fe4000bfa6270 */
[----:B------:R-:W4:Y:S11]  /*1710*/  @!P6 LDG.E.U8 R7, desc[UR6][R4.64+0x2] ;  /* 0x000002060407e981 */ /* 0x000f36000c1e1100 */
[----:B------:R-:W5:Y:S04]  /*1720*/  @!P5 LDG.E.U8 R9, desc[UR6][R4.64+0x3] ;  /* 0x000003060409d981 */ /* 0x000f68000c1e1100 */
[----:B------:R-:W5:Y:S01]  /*1730*/  @!P5 LDG.E.U8 R99, desc[UR6][R2.64+0x3] ;  /* 0x000003060263d981 */ /* 0x000f62000c1e1100 */
[----:B------:R-:W-:-:S02]  /*1740*/  HFMA2 R85, -RZ, RZ, -1.875, 0 ;  /* 0xbf800000ff557431 */ /* 0x000fc400000001ff */
[----:B------:R-:W-:Y:S01]  /*1750*/  IMAD.MOV.U32 R84, RZ, RZ, -0x40800000 ;  /* 0xbf800000ff547424 */ /* 0x000fe200078e00ff */
[C---:B------:R-:W-:Y:S01]  /*1760*/  IADD3 R86, PT, PT, R98.reuse, 0x3, RZ ;  /* 0x0000000362567810 */ /* 0x040fe20007ffe0ff */
[----:B------:R-:W-:Y:S01]  /*1770*/  IMAD.MOV.U32 R87, RZ, RZ, -0x40800000 ;  /* 0xbf800000ff577424 */ /* 0x000fe200078e00ff */
[----:B------:R-:W-:Y:S01]  /*1780*/  @!P4 I2FP.F32.U32 R84, R88 ;  /* 0x000000580054c245 */ /* 0x000fe20000201000 */
[----:B------:R-:W-:Y:S01]  /*1790*/  VIADD R88, R98, 0x4 ;  /* 0x0000000462587836 */ /* 0x000fe20000000000 */
[----:B------:R-:W-:Y:S02]  /*17a0*/  @!P4 I2FP.F32.U32 R85, R95 ;  /* 0x0000005f0055c245 */ /* 0x000fe40000201000 */
[----:B------:R-:W-:Y:S02]  /*17b0*/  ISETP.GE.AND P4, PT, R86, UR4, PT ;  /* 0x0000000456007c0c */ /* 0x000fe4000bf86270 */
[----:B------:R-:W-:Y:S02]  /*17c0*/  MOV R86, 0xbf800000 ;  /* 0xbf80000000567802 */ /* 0x000fe40000000f00 */
[----:B------:R-:W-:-:S02]  /*17d0*/  @!P3 I2FP.F32.U32 R87, R97 ;  /* 0x000000610057b245 */ /* 0x000fc40000201000 */
[----:B------:R-:W-:Y:S01]  /*17e0*/  @!P3 I2FP.F32.U32 R86, R89 ;  /* 0x000000590056b245 */ /* 0x000fe20000201000 */
[----:B------:R-:W-:Y:S01]  /*17f0*/  HFMA2 R89, -RZ, RZ, -1.875, 0 ;  /* 0xbf800000ff597431 */ /* 0x000fe200000001ff */
[----:B------:R-:W-:Y:S01]  /*1800*/  ISETP.GE.AND P3, PT, R88, UR4, PT ;  /* 0x0000000458007c0c */ /* 0x000fe2000bf66270 */
[----:B------:R-:W-:-:S04]  /*1810*/  IMAD.MOV.U32 R88, RZ, RZ, -0x40800000 ;  /* 0xbf800000ff587424 */ /* 0x000fc800078e00ff */
[----:B------:R-:W5:Y:S04]  /*1820*/  @!P4 LDG.E.U8 R108, desc[UR6][R4.64+0x4] ;  /* 0x00000406046cc981 */ /* 0x000f68000c1e1100 */
[----:B------:R-:W5:Y:S01]  /*1830*/  @!P4 LDG.E.U8 R100, desc[UR6][R2.64+0x4] ;  /* 0x000004060264c981 */ /* 0x000f62000c1e1100 */
[----:B------:R-:W-:Y:S02]  /*1840*/  @!P0 I2FP.F32.U32 R89, R90 ;  /* 0x0000005a00598245 */ /* 0x000fe40000201000 */
[----:B------:R-:W-:Y:S01]  /*1850*/  @!P0 I2FP.F32.U32 R88, R91 ;  /* 0x0000005b00588245 */ /* 0x000fe20000201000 */
[----:B------:R-:W5:Y:S01]  /*1860*/  @!P3 LDG.E.U8 R102, desc[UR6][R4.64+0x5] ;  /* 0x000005060466b981 */ /* 0x000f62000c1e1100 */
[----:B------:R-:W-:Y:S01]  /*1870*/  ISETP.GE.AND P0, PT, R94, UR4, PT ;  /* 0x000000045e007c0c */ /* 0x000fe2000bf06270 */
[----:B------:R-:W-:Y:S01]  /*1880*/  VIADD R94, R98, 0x6 ;  /* 0x00000006625e7836 */ /* 0x000fe20000000000 */
[----:B------:R-:W-:Y:S01]  /*1890*/  MOV R90, 0xbf800000 ;  /* 0xbf800000005a7802 */ /* 0x000fe20000000f00 */
[----:B------:R-:W-:Y:S01]  /*18a0*/  IMAD.MOV.U32 R91, RZ, RZ, -0x40800000 ;  /* 0xbf800000ff5b7424 */ /* 0x000fe200078e00ff */
[----:B------:R-:W5:Y:S01]  /*18b0*/  @!P3 LDG.E.U8 R103, desc[UR6][R2.64+0x5] ;  /* 0x000005060267b981 */ /* 0x000f62000c1e1100 */
[----:B------:R-:W-:-:S02]  /*18c0*/  @!P1 I2FP.F32.U32 R91, R92 ;  /* 0x0000005c005b9245 */ /* 0x000fc40000201000 */
[----:B------:R-:W-:Y:S02]  /*18d0*/  @!P1 I2FP.F32.U32 R90, R93 ;  /* 0x0000005d005a9245 */ /* 0x000fe40000201000 */
[----:B------:R-:W-:-:S04]  /*18e0*/  ISETP.GE.AND P1, PT, R94, UR4, PT ;  /* 0x000000045e007c0c */ /* 0x000fc8000bf26270 */
[----:B------:R-:W5:Y:S04]  /*18f0*/  @!P0 LDG.E.U8 R104, desc[UR6][R4.64+0x6] ;  /* 0x0000060604688981 */ /* 0x000f68000c1e1100 */
[----:B------:R-:W5:Y:S05]  /*1900*/  @!P0 LDG.E.U8 R105, desc[UR6][R2.64+0x6] ;  /* 0x0000060602698981 */ /* 0x000f6a000c1e1100 */
[----:B------:R0:W5:Y:S04]  /*1910*/  @!P1 LDG.E.U8 R106, desc[UR6][R4.64+0x7] ;  /* 0x00000706046a9981 */ /* 0x000168000c1e1100 */
[----:B------:R1:W5:Y:S01]  /*1920*/  @!P1 LDG.E.U8 R107, desc[UR6][R2.64+0x7] ;  /* 0x00000706026b9981 */ /* 0x000362000c1e1100 */
[----:B------:R-:W-:-:S02]  /*1930*/  IMAD.MOV.U32 R93, RZ, RZ, -0x40800000 ;  /* 0xbf800000ff5d7424 */ /* 0x000fc400078e00ff */
[----:B------:R-:W-:Y:S02]  /*1940*/  HFMA2 R94, -RZ, RZ, -1.875, 0 ;  /* 0xbf800000ff5e7431 */ /* 0x000fe400000001ff */
[----:B------:R-:W-:Y:S01]  /*1950*/  HFMA2 R95, -RZ, RZ, -1.875, 0 ;  /* 0xbf800000ff5f7431 */ /* 0x000fe200000001ff */
[----:B------:R-:W-:Y:S01]  /*1960*/  MOV R92, 0xbf800000 ;  /* 0xbf800000005c7802 */ /* 0x000fe20000000f00 */
[----:B------:R-:W-:Y:S01]  /*1970*/  IMAD.MOV.U32 R97, RZ, RZ, -0x40800000 ;  /* 0xbf800000ff617424 */ /* 0x000fe200078e00ff */
[----:B------:R-:W-:Y:S02]  /*1980*/  @!P2 I2FP.F32.U32 R94, R101 ;  /* 0x00000065005ea245 */ /* 0x000fe40000201000 */
[----:B--2---:R-:W-:Y:S01]  /*1990*/  @!P2 I2FP.F32.U32 R93, R6 ;  /* 0x00000006005da245 */ /* 0x004fe20000201000 */
[----:B------:R-:W-:Y:S01]  /*19a0*/  VIADD R6, R96, UR8 ;  /* 0x0000000860067c36 */ /* 0x000fe20008000000 */
[----:B------:R-:W-:-:S04]  /*19b0*/  MOV R96, 0xbf800000 ;  /* 0xbf80000000607802 */ /* 0x000fc80000000f00 */
[----:B0-----:R-:W-:Y:S02]  /*19c0*/  SHF.R.S32.HI R5, RZ, 0x1f, R6 ;  /* 0x0000001fff057819 */ /* 0x001fe40000011406 */
[C---:B-1----:R-:W-:Y:S02]  /*19d0*/  IADD3 R2, P2, PT, R6.reuse, UR10, RZ ;  /* 0x0000000a06027c10 */ /* 0x042fe4000ff5e0ff */
[----:B---3--:R-:W-:Y:S02]  /*19e0*/  @!P6 I2FP.F32.U32 R97, R8 ;  /* 0x000000080061e245 */ /* 0x008fe40000201000 */
[----:B----4-:R-:W-:Y:S02]  /*19f0*/  @!P6 I2FP.F32.U32 R92, R7 ;  /* 0x00000007005ce245 */ /* 0x010fe40000201000 */
[----:B------:R-:W-:Y:S02]  /*1a00*/  ISETP.GE.AND P6, PT, R6, UR4, PT ;  /* 0x0000000406007c0c */ /* 0x000fe4000bfc6270 */
[----:B------:R-:W-:-:S02]  /*1a10*/  IADD3.X R3, PT, PT, R5, UR11, RZ, P2, !PT ;  /* 0x0000000b05037c10 */ /* 0x000fc400097fe4ff */
[----:B-----5:R-:W-:Y:S01]  /*1a20*/  @!P5 I2FP.F32.U32 R95, R9 ;  /* 0x00000009005fd245 */ /* 0x020fe20000201000 */
[----:B------:R-:W-:Y:S01]  /*1a30*/  VIADD R9, R98, UR8 ;  /* 0x0000000862097c36 */ /* 0x000fe20008000000 */
[----:B------:R-:W-:-:S07]  /*1a40*/  @!P5 I2FP.F32.U32 R96, R99 ;  /* 0x000000630060d245 */ /* 0x000fce0000201000 */
[----:B------:R-:W2:Y:S01]  /*1a50*/  @!P6 LDG.E.U8 R109, desc[UR6][R2.64] ;  /* 0x00000006026de981 */ /* 0x000ea2000c1e1100 */
[----:B------:R-:W-:Y:S02]  /*1a60*/  IADD3 R4, P5, PT, R6, UR12, RZ ;  /* 0x0000000c06047c10 */ /* 0x000fe4000ffbe0ff */
[C---:B------:R-:W-:Y:S02]  /*1a70*/  ISETP.GE.AND P2, PT, R9.reuse, UR4, PT ;  /* 0x0000000409007c0c */ /* 0x040fe4000bf46270 */
[----:B------:R-:W-:Y:S02]  /*1a80*/  IADD3 R7, PT, PT, R9, 0x1, RZ ;  /* 0x0000000109077810 */ /* 0x000fe40007ffe0ff */
[----:B------:R-:W-:Y:S02]  /*1a90*/  IADD3.X R5, PT, PT, R5, UR13, RZ, P5, !PT ;  /* 0x0000000d05057c10 */ /* 0x000fe4000affe4ff */
[----:B------:R-:W-:-:S03]  /*1aa0*/  ISETP.GE.AND P5, PT, R7, UR4, PT ;  /* 0x0000000407007c0c */ /* 0x000fc6000bfa6270 */
[----:B------:R-:W3:Y:S04]  /*1ab0*/  @!P6 LDG.E.U8 R7, desc[UR6][R4.64] ;  /* 0x000000060407e981 */ /* 0x000ee8000c1e1100 */
[----:B------:R-:W4:Y:S04]  /*1ac0*/  @!P2 LDG.E.U8 R110, desc[UR6][R4.64+0x1] ;  /* 0x00000106046ea981 */ /* 0x000f28000c1e1100 */
[----:B------:R-:W5:Y:S04]  /*1ad0*/  @!P2 LDG.E.U8 R8, desc[UR6][R2.64+0x1] ;  /* 0x000001060208a981 */ /* 0x000f68000c1e1100 */
[----:B------:R-:W5:Y:S04]  /*1ae0*/  @!P5 LDG.E.U8 R112, desc[UR6][R2.64+0x2] ;  /* 0x000002060270d981 */ /* 0x000f68000c1e1100 */
[----:B------:R-:W5:Y:S01]  /*1af0*/  @!P5 LDG.E.U8 R113, desc[UR6][R4.64+0x2] ;  /* 0x000002060471d981 */ /* 0x000f62000c1e1100 */
[----:B------:R-:W-:-:S02]  /*1b00*/  HFMA2 R98, -RZ, RZ, -1.875, 0 ;  /* 0xbf800000ff627431 */ /* 0x000fc400000001ff */
[C---:B------:R-:W-:Y:S02]  /*1b10*/  VIADD R101, R9.reuse, 0x2 ;  /* 0x0000000209657836 */ /* 0x040fe40000000000 */
[----:B------:R-:W-:Y:S01]  /*1b20*/  IMAD.MOV.U32 R99, RZ, RZ, -0x40800000 ;  /* 0xbf800000ff637424 */ /* 0x000fe200078e00ff */
[----:B------:R-:W-:Y:S02]  /*1b30*/  @!P4 I2FP.F32.U32 R99, R108 ;  /* 0x0000006c0063c245 */ /* 0x000fe40000201000 */
[----:B------:R-:W-:Y:S02]  /*1b40*/  IADD3 R108, PT, PT, R9, 0x3, RZ ;  /* 0x00000003096c7810 */ /* 0x000fe40007ffe0ff */
[----:B------:R-:W-:Y:S02]  /*1b50*/  @!P4 I2FP.F32.U32 R98, R100 ;  /* 0x000000640062c245 */ /* 0x000fe40000201000 */
[----:B------:R-:W-:Y:S01]  /*1b60*/  ISETP.GE.AND P4, PT, R101, UR4, PT ;  /* 0x0000000465007c0c */ /* 0x000fe2000bf86270 */
[----:B------:R-:W-:Y:S01]  /*1b70*/  IMAD.MOV.U32 R100, RZ, RZ, -0x40800000 ;  /* 0xbf800000ff647424 */ /* 0x000fe200078e00ff */
[----:B------:R-:W-:-:S02]  /*1b80*/  MOV R101, 0xbf800000 ;  /* 0xbf80000000657802 */ /* 0x000fc40000000f00 */
[----:B------:R-:W-:Y:S01]  /*1b90*/  @!P3 I2FP.F32.U32 R101, R102 ;  /* 0x000000660065b245 */ /* 0x000fe20000201000 */
[----:B------:R-:W-:Y:S01]  /*1ba0*/  HFMA2 R102, -RZ, RZ, -1.875, 0 ;  /* 0xbf800000ff667431 */ /* 0x000fe200000001ff */
[----:B------:R-:W-:Y:S02]  /*1bb0*/  @!P3 I2FP.F32.U32 R100, R103 ;  /* 0x000000670064b245 */ /* 0x000fe40000201000 */
[----:B------:R-:W-:Y:S01]  /*1bc0*/  ISETP.GE.AND P3, PT, R108, UR4, PT ;  /* 0x000000046c007c0c */ /* 0x000fe2000bf66270 */
[----:B------:R-:W-:-:S04]  /*1bd0*/  VIADD R108, R9, 0x4 ;  /* 0x00000004096c7836 */ /* 0x000fc80000000000 */
[----:B------:R-:W5:Y:S01]  /*1be0*/  @!P4 LDG.E.U8 R114, desc[UR6][R4.64+0x3] ;  /* 0x000003060472c981 */ /* 0x000f62000c1e1100 */
[----:B------:R-:W-:-:S03]  /*1bf0*/  IMAD.MOV.U32 R103, RZ, RZ, -0x40800000 ;  /* 0xbf800000ff677424 */ /* 0x000fc600078e00ff */
[----:B------:R-:W5:Y:S01]  /*1c00*/  @!P4 LDG.E.U8 R118, desc[UR6][R2.64+0x3] ;  /* 0x000003060276c981 */ /* 0x000f62000c1e1100 */
[----:B------:R-:W-:Y:S02]  /*1c10*/  @!P0 I2FP.F32.U32 R103, R104 ;  /* 0x0000006800678245 */ /* 0x000fe40000201000 */
[----:B------:R-:W-:Y:S02]  /*1c20*/  @!P0 I2FP.F32.U32 R102, R105 ;  /* 0x0000006900668245 */ /* 0x000fe40000201000 */
[----:B------:R-:W-:Y:S01]  /*1c30*/  ISETP.GE.AND P0, PT, R108, UR4, PT ;  /* 0x000000046c007c0c */ /* 0x000fe2000bf06270 */
[----:B------:R-:W5:Y:S01]  /*1c40*/  @!P3 LDG.E.U8 R117, desc[UR6][R4.64+0x4] ;  /* 0x000004060475b981 */ /* 0x000f62000c1e1100 */
[----:B------:R-:W-:Y:S01]  /*1c50*/  IADD3 R108, PT, PT, R9, 0x5, RZ ;  /* 0x00000005096c7810 */ /* 0x000fe20007ffe0ff */
[----:B------:R-:W-:Y:S01]  /*1c60*/  IMAD.MOV.U32 R104, RZ, RZ, -0x40800000 ;  /* 0xbf800000ff687424 */ /* 0x000fe200078e00ff */
[----:B------:R-:W-:Y:S01]  /*1c70*/  MOV R105, 0xbf800000 ;  /* 0xbf80000000697802 */ /* 0x000fe20000000f00 */
[----:B------:R-:W5:Y:S01]  /*1c80*/  @!P3 LDG.E.U8 R115, desc[UR6][R2.64+0x4] ;  /* 0x000004060273b981 */ /* 0x000f62000c1e1100 */
[----:B------:R-:W-:-:S02]  /*1c90*/  @!P1 I2FP.F32.U32 R105, R106 ;  /* 0x0000006a00699245 */ /* 0x000fc40000201000 */
[----:B------:R-:W-:Y:S02]  /*1ca0*/  @!P1 I2FP.F32.U32 R104, R107 ;  /* 0x0000006b00689245 */ /* 0x000fe40000201000 */
[----:B------:R-:W-:-:S03]  /*1cb0*/  ISETP.GE.AND P1, PT, R108, UR4, PT ;  /* 0x000000046c007c0c */ /* 0x000fc6000bf26270 */
[----:B------:R-:W5:Y:S04]  /*1cc0*/  @!P0 LDG.E.U8 R119, desc[UR6][R2.64+0x5] ;  /* 0x0000050602778981 */ /* 0x000f68000c1e1100 */
[----:B------:R-:W5:Y:S06]  /*1cd0*/  @!P0 LDG.E.U8 R120, desc[UR6][R4.64+0x5] ;  /* 0x0000050604788981 */ /* 0x000f6c000c1e1100 */
[----:B------:R-:W5:Y:S04]  /*1ce0*/  @!P1 LDG.E.U8 R121, desc[UR6][R2.64+0x6] ;  /* 0x0000060602799981 */ /* 0x000f68000c1e1100 */
[----:B------:R-:W5:Y:S01]  /*1cf0*/  @!P1 LDG.E.U8 R122, desc[UR6][R4.64+0x6] ;  /* 0x00000606047a9981 */ /* 0x000f62000c1e1100 */
[----:B------:R-:W-:-:S02]  /*1d00*/  HFMA2 R107, -RZ, RZ, -1.875, 0 ;  /* 0xbf800000ff6b7431 */ /* 0x000fc400000001ff */
[C---:B------:R-:W-:Y:S02]  /*1d10*/  VIADD R111, R9.reuse, 0x6 ;  /* 0x00000006096f7836 */ /* 0x040fe40000000000 */
[----:B------:R-:W-:Y:S01]  /*1d20*/  IMAD.MOV.U32 R108, RZ, RZ, -0x40800000 ;  /* 0xbf800000ff6c7424 */ /* 0x000fe200078e00ff */
[----:B------:R-:W-:Y:S01]  /*1d30*/  MOV R106, 0xbf800000 ;  /* 0xbf800000006a7802 */ /* 0x000fe20000000f00 */
[----:B------:R-:W-:Y:S01]  /*1d40*/  VIADD R126, R9, UR8 ;  /* 0x00000008097e7c36 */ /* 0x000fe20008000000 */
[----:B--2---:R-:W-:Y:S01]  /*1d50*/  @!P6 I2FP.F32.U32 R108, R109 ;  /* 0x0000006d006ce245 */ /* 0x004fe20000201000 */
[----:B------:R-:W-:Y:S01]  /*1d60*/  IMAD.MOV.U32 R109, RZ, RZ, -0x40800000 ;  /* 0xbf800000ff6d7424 */ /* 0x000fe200078e00ff */
[----:B---3--:R-:W-:Y:S02]  /*1d70*/  @!P6 I2FP.F32.U32 R107, R7 ;  /* 0x00000007006be245 */ /* 0x008fe40000201000 */
[----:B------:R-:W-:Y:S02]  /*1d80*/  ISETP.GE.AND P6, PT, R111, UR4, PT ;  /* 0x000000046f007c0c */ /* 0x000fe4000bfc6270 */
[----:B----4-:R-:W-:Y:S01]  /*1d90*/  @!P2 I2FP.F32.U32 R109, R110 ;  /* 0x0000006e006da245 */ /* 0x010fe20000201000 */
[----:B------:R-:W-:Y:S01]  /*1da0*/  HFMA2 R110, -RZ, RZ, -1.875, 0 ;  /* 0xbf800000ff6e7431 */ /* 0x000fe200000001ff */
[----:B-----5:R-:W-:-:S02]  /*1db0*/  @!P2 I2FP.F32.U32 R106, R8 ;  /* 0x00000008006aa245 */ /* 0x020fc40000201000 */
[----:B------:R-:W-:Y:S01]  /*1dc0*/  IADD3 R8, PT, PT, R6, UR8, RZ ;  /* 0x0000000806087c10 */ /* 0x000fe2000fffe0ff */
[----:B------:R-:W-:Y:S01]  /*1dd0*/  IMAD.MOV.U32 R111, RZ, RZ, -0x40800000 ;  /* 0xbf800000ff6f7424 */ /* 0x000fe200078e00ff */
[----:B------:R-:W-:Y:S02]  /*1de0*/  @!P5 I2FP.F32.U32 R111, R112 ;  /* 0x00000070006fd245 */ /* 0x000fe40000201000 */
[----:B------:R-:W-:-:S03]  /*1df0*/  SHF.R.S32.HI R116, RZ, 0x1f, R8 ;  /* 0x0000001fff747819 */ /* 0x000fc60000011408 */
[----:B------:R0:W2:Y:S01]  /*1e00*/  @!P6 LDG.E.U8 R2, desc[UR6][R2.64+0x7] ;  /* 0x000007060202e981 */ /* 0x0000a2000c1e1100 */
[C---:B------:R-:W-:Y:S02]  /*1e10*/  IADD3 R6, P2, PT, R8.reuse, UR10, RZ ;  /* 0x0000000a08067c10 */ /* 0x040fe4000ff5e0ff */
[----:B------:R-:W-:Y:S01]  /*1e20*/  @!P5 I2FP.F32.U32 R110, R113 ;  /* 0x00000071006ed245 */ /* 0x000fe20000201000 */
[----:B------:R-:W3:Y:S01]  /*1e30*/  @!P6 LDG.E.U8 R4, desc[UR6][R4.64+0x7] ;  /* 0x000007060404e981 */ /* 0x000ee2000c1e1100 */
[----:B------:R-:W-:Y:S02]  /*1e40*/  ISETP.GE.AND P5, PT, R8, UR4, PT ;  /* 0x0000000408007c0c */ /* 0x000fe4000bfa6270 */
[----:B------:R-:W-:Y:S02]  /*1e50*/  IADD3.X R7, PT, PT, R116, UR11, RZ, P2, !PT ;  /* 0x0000000b74077c10 */ /* 0x000fe400097fe4ff */
[----:B------:R-:W-:-:S04]  /*1e60*/  IADD3 R8, P2, PT, R8, UR12, RZ ;  /* 0x0000000c08087c10 */ /* 0x000fc8000ff5e0ff */
[----:B------:R-:W-:Y:S02]  /*1e70*/  IADD3.X R9, PT, PT, R116, UR13, RZ, P2, !PT ;  /* 0x0000000d74097c10 */ /* 0x000fe400097fe4ff */
[----:B------:R-:W-:-:S03]  /*1e80*/  ISETP.GE.AND P2, PT, R126, UR4, PT ;  /* 0x000000047e007c0c */ /* 0x000fc6000bf46270 */
[----:B------:R-:W4:Y:S04]  /*1e90*/  @!P5 LDG.E.U8 R123, desc[UR6][R6.64] ;  /* 0x00000006067bd981 */ /* 0x000f28000c1e1100 */
[----:B------:R-:W5:Y:S01]  /*1ea0*/  @!P5 LDG.E.U8 R125, desc[UR6][R8.64] ;  /* 0x00000006087dd981 */ /* 0x000f62000c1e1100 */
[----:B------:R-:W-:Y:S01]  /*1eb0*/  IMAD.MOV.U32 R113, RZ, RZ, -0x40800000 ;  /* 0xbf800000ff717424 */ /* 0x000fe200078e00ff */
[----:B------:R-:W-:Y:S01]  /*1ec0*/  IADD3 R116, PT, PT, R126, 0x1, RZ ;  /* 0x000000017e747810 */ /* 0x000fe20007ffe0ff */
[----:B0-----:R-:W-:Y:S01]  /*1ed0*/  HFMA2 R3, -RZ, RZ, -1.875, 0 ;  /* 0xbf800000ff037431 */ /* 0x001fe200000001ff */
[----:B------:R-:W-:Y:S02]  /*1ee0*/  MOV R112, 0xbf800000 ;  /* 0xbf80000000707802 */ /* 0x000fe40000000f00 */
[----:B------:R-:W5:Y:S01]  /*1ef0*/  @!P2 LDG.E.U8 R5, desc[UR6][R6.64+0x1] ;  /* 0x000001060605a981 */ /* 0x000f62000c1e1100 */
[----:B------:R-:W-:-:S03]  /*1f00*/  @!P4 I2FP.F32.U32 R113, R114 ;  /* 0x000000720071c245 */ /* 0x000fc60000201000 */
[----:B------:R-:W5:Y:S01]  /*1f10*/  @!P2 LDG.E.U8 R114, desc[UR6][R8.64+0x1] ;  /* 0x000001060872a981 */ /* 0x000f62000c1e1100 */
[----:B------:R-:W-:Y:S01]  /*1f20*/  @!P4 I2FP.F32.U32 R112, R118 ;  /* 0x000000760070c245 */ /* 0x000fe20000201000 */
[----:B------:R-:W-:Y:S01]  /*1f30*/  VIADD R118, R126, 0x2 ;  /* 0x000000027e767836 */ /* 0x000fe20000000000 */
[----:B------:R-:W-:Y:S01]  /*1f40*/  ISETP.GE.AND P4, PT, R116, UR4, PT ;  /* 0x0000000474007c0c */ /* 0x000fe2000bf86270 */
[----:B------:R-:W-:Y:S01]  /*1f50*/  IMAD.MOV.U32 R116, RZ, RZ, -0x40800000 ;  /* 0xbf800000ff747424 */ /* 0x000fe200078e00ff */
[----:B------:R-:W-:Y:S02]  /*1f60*/  @!P3 I2FP.F32.U32 R3, R117 ;  /* 0x000000750003b245 */ /* 0x000fe40000201000 */
[----:B------:R-:W-:Y:S02]  /*1f70*/  IADD3 R117, PT, PT, R126, 0x3, RZ ;  /* 0x000000037e757810 */ /* 0x000fe40007ffe0ff */
[----:B------:R-:W-:Y:S01]  /*1f80*/  @!P3 I2FP.F32.U32 R116, R115 ;  /* 0x000000730074b245 */ /* 0x000fe20000201000 */
[----:B------:R-:W-:Y:S01]  /*1f90*/  IMAD.MOV.U32 R115, RZ, RZ, -0x40800000 ;  /* 0xbf800000ff737424 */ /* 0x000fe200078e00ff */
[----:B------:R-:W-:-:S05]  /*1fa0*/  ISETP.GE.AND P3, PT, R118, UR4, PT ;  /* 0x0000000476007c0c */ /* 0x000fca000bf66270 */
[----:B------:R-:W5:Y:S01]  /*1fb0*/  @!P4 LDG.E.U8 R127, desc[UR6][R6.64+0x2] ;  /* 0x00000206067fc981 */ /* 0x000f62000c1e1100 */
[----:B------:R-:W-:-:S03]  /*1fc0*/  MOV R118, 0xbf800000 ;  /* 0xbf80000000767802 */ /* 0x000fc60000000f00 */
[----:B------:R-:W5:Y:S01]  /*1fd0*/  @!P4 LDG.E.U8 R129, desc[UR6][R8.64+0x2] ;  /* 0x000002060881c981 */ /* 0x000f62000c1e1100 */
[----:B------:R-:W-:Y:S02]  /*1fe0*/  @!P0 I2FP.F32.U32 R118, R119 ;  /* 0x0000007700768245 */ /* 0x000fe40000201000 */
[----:B------:R-:W-:Y:S02]  /*1ff0*/  @!P0 I2FP.F32.U32 R115, R120 ;  /* 0x0000007800738245 */ /* 0x000fe40000201000 */
[----:B------:R-:W-:Y:S01]  /*2000*/  ISETP.GE.AND P0, PT, R117, UR4, PT ;  /* 0x0000000475007c0c */ /* 0x000fe2000bf06270 */
[----:B------:R-:W-:Y:S02]  /*2010*/  HFMA2 R117, -RZ, RZ, -1.875, 0 ;  /* 0xbf800000ff757431 */ /* 0x000fe400000001ff */
[----:B------:R-:W-:Y:S01]  /*2020*/  VIADD R119, R126, 0x4 ;  /* 0x000000047e777836 */ /* 0x000fe20000000000 */
[----:B------:R-:W5:Y:S01]  /*2030*/  @!P3 LDG.E.U8 R130, desc[UR6][R6.64+0x3] ;  /* 0x000003060682b981 */ /* 0x000f62000c1e1100 */
[----:B------:R-:W-:Y:S01]  /*2040*/  IMAD.MOV.U32 R120, RZ, RZ, -0x40800000 ;  /* 0xbf800000ff787424 */ /* 0x000fe200078e00ff */
[----:B------:R-:W-:-:S02]  /*2050*/  @!P1 I2FP.F32.U32 R120, R121 ;  /* 0x0000007900789245 */ /* 0x000fc40000201000 */
[----:B------:R-:W5:Y:S01]  /*2060*/  @!P3 LDG.E.U8 R131, desc[UR6][R8.64+0x3] ;  /* 0x000003060883b981 */ /* 0x000f62000c1e1100 */
[----:B------:R-:W-:Y:S02]  /*2070*/  @!P1 I2FP.F32.U32 R117, R122 ;  /* 0x0000007a00759245 */ /* 0x000fe40000201000 */
[----:B------:R-:W-:Y:S02]  /*2080*/  ISETP.GE.AND P1, PT, R119, UR4, PT ;  /* 0x0000000477007c0c */ /* 0x000fe4000bf26270 */
[----:B------:R-:W5:Y:S04]  /*2090*/  @!P0 LDG.E.U8 R132, desc[UR6][R6.64+0x4] ;  /* 0x0000040606848981 */ /* 0x000f68000c1e1100 */
[----:B------:R-:W5:Y:S07]  /*20a0*/  @!P0 LDG.E.U8 R133, desc[UR6][R8.64+0x4] ;  /* 0x0000040608858981 */ /* 0x000f6e000c1e1100 */
[----:B------:R-:W5:Y:S04]  /*20b0*/  @!P1 LDG.E.U8 R134, desc[UR6][R6.64+0x5] ;  /* 0x0000050606869981 */ /* 0x000f68000c1e1100 */
[----:B------:R-:W5:Y:S01]  /*20c0*/  @!P1 LDG.E.U8 R135, desc[UR6][R8.64+0x5] ;  /* 0x0000050608879981 */ /* 0x000f62000c1e1100 */
[----:B------:R-:W-:Y:S01]  /*20d0*/  MOV R122, 0xbf800000 ;  /* 0xbf800000007a7802 */ /* 0x000fe20000000f00 */
[----:B------:R-:W-:-:S02]  /*20e0*/  IMAD.MOV.U32 R119, RZ, RZ, -0x40800000 ;  /* 0xbf800000ff777424 */ /* 0x000fc400078e00ff */
[----:B------:R-:W-:Y:S02]  /*20f0*/  HFMA2 R121, -RZ, RZ, -1.875, 0 ;  /* 0xbf800000ff797431 */ /* 0x000fe400000001ff */
[----:B------:R-:W-:Y:S02]  /*2100*/  IMAD.MOV.U32 R124, RZ, RZ, -0x40800000 ;  /* 0xbf800000ff7c7424 */ /* 0x000fe400078e00ff */
[----:B------:R-:W-:Y:S01]  /*2110*/  HFMA2 R128, -RZ, RZ, -1.875, 0 ;  /* 0xbf800000ff807431 */ /* 0x000fe200000001ff */
[----:B--2---:R-:W-:Y:S02]  /*2120*/  @!P6 I2FP.F32.U32 R122, R2 ;  /* 0x00000002007ae245 */ /* 0x004fe40000201000 */
[----:B------:R-:W-:Y:S02]  /*2130*/  IADD3 R2, PT, PT, R126, 0x5, RZ ;  /* 0x000000057e027810 */ /* 0x000fe40007ffe0ff */
[----:B---3--:R-:W-:Y:S02]  /*2140*/  @!P6 I2FP.F32.U32 R119, R4 ;  /* 0x000000040077e245 */ /* 0x008fe40000201000 */
[----:B------:R-:W-:Y:S01]  /*2150*/  ISETP.GE.AND P6, PT, R2, UR4, PT ;  /* 0x0000000402007c0c */ /* 0x000fe2000bfc6270 */
[----:B------:R-:W-:Y:S01]  /*2160*/  VIADD R126, R126, 0x6 ;  /* 0x000000067e7e7836 */ /* 0x000fe20000000000 */
[----:B----4-:R-:W-:-:S11]  /*2170*/  @!P5 I2FP.F32.U32 R124, R123 ;  /* 0x0000007b007cd245 */ /* 0x010fd60000201000 */
[----:B------:R-:W2:Y:S01]  /*2180*/  @!P6 LDG.E.U8 R139, desc[UR6][R6.64+0x6] ;  /* 0x00000606068be981 */ /* 0x000ea2000c1e1100 */
[----:B-----5:R-:W-:-:S03]  /*2190*/  @!P5 I2FP.F32.U32 R121, R125 ;  /* 0x0000007d0079d245 */ /* 0x020fc60000201000 */
[----:B------:R-:W3:Y:S01]  /*21a0*/  @!P6 LDG.E.U8 R136, desc[UR6][R8.64+0x6] ;  /* 0x000006060888e981 */ /* 0x000ee2000c1e1100 */
[----:B------:R-:W-:Y:S01]  /*21b0*/  ISETP.GE.AND P5, PT, R126, UR4, PT ;  /* 0x000000047e007c0c */ /* 0x000fe2000bfa6270 */
[----:B------:R-:W-:Y:S01]  /*21c0*/  IMAD.MOV.U32 R123, RZ, RZ, -0x40800000 ;  /* 0xbf800000ff7b7424 */ /* 0x000fe200078e00ff */
[----:B------:R-:W-:Y:S02]  /*21d0*/  MOV R126, 0xbf800000 ;  /* 0xbf800000007e7802 */ /* 0x000fe40000000f00 */
[----:B------:R-:W-:-:S09]  /*21e0*/  @!P2 I2FP.F32.U32 R126, R5 ;  /* 0x00000005007ea245 */ /* 0x000fd20000201000 */
[----:B------:R0:W4:Y:S04]  /*21f0*/  @!P5 LDG.E.U8 R137, desc[UR6][R6.64+0x7] ;  /* 0x000007060689d981 */ /* 0x000128000c1e1100 */
[----:B------:R1:W5:Y:S01]  /*2200*/  @!P5 LDG.E.U8 R138, desc[UR6][R8.64+0x7] ;  /* 0x00000706088ad981 */ /* 0x000362000c1e1100 */
[----:B------:R-:W-:Y:S01]  /*2210*/  IMAD.MOV.U32 R125, RZ, RZ, -0x40800000 ;  /* 0xbf800000ff7d7424 */ /* 0x000fe200078e00ff */
[----:B------:R-:W-:Y:S02]  /*2220*/  CS2R R4, SRZ ;  /* 0x0000000000047805 */ /* 0x000fe4000001ff00 */
[----:B------:R-:W-:Y:S01]  /*2230*/  MOV R2, RZ ;  /* 0x000000ff00027202 */ /* 0x000fe20000000f00 */
[----:B0-----:R-:W-:Y:S02]  /*2240*/  HFMA2 R7, -RZ, RZ, -1.875, 0 ;  /* 0xbf800000ff077431 */ /* 0x001fe400000001ff */
[----:B-1----:R-:W-:Y:S01]  /*2250*/  HFMA2 R9, -RZ, RZ, -1.875, 0 ;  /* 0xbf800000ff097431 */ /* 0x002fe200000001ff */
[----:B------:R-:W-:-:S02]  /*2260*/  @!P2 I2FP.F32.U32 R123, R114 ;  /* 0x00000072007ba245 */ /* 0x000fc40000201000 */
[----:B------:R-:W-:-:S04]  /*2270*/  FSETP.GE.AND P2, PT, R0, RZ, PT ;  /* 0x000000ff0000720b */ /* 0x000fc80003f46000 */
[----:B------:R-:W-:Y:S01]  /*2280*/  FSETP.LTU.OR P2, PT, R11, RZ, !P2 ;  /* 0x000000ff0b00720b */ /* 0x000fe20005749400 */
[----:B------:R-:W-:Y:S01]  /*2290*/  IMAD.MOV.U32 R114, RZ, RZ, RZ ;  /* 0x000000ffff727224 */ /* 0x000fe200078e00ff */
[----:B------:R-:W-:Y:S02]  /*22a0*/  @!P4 I2FP.F32.U32 R128, R127 ;  /* 0x0000007f0080c245 */ /* 0x000fe40000201000 */
[----:B------:R-:W-:Y:S02]  /*22b0*/  @!P4 I2FP.F32.U32 R125, R129 ;  /* 0x00000081007dc245 */ /* 0x000fe40000201000 */
[----:B------:R-:W-:-:S07]  /*22c0*/  FSETP.GE.AND P4, PT, R12, RZ, PT ;  /* 0x000000ff0c00720b */ /* 0x000fce0003f86000 */
[CC--:B------:R-:W-:Y:S01]  /*22d0*/  @!P2 FMUL R4, R0.reuse, R0.reuse ;  /* 0x000000000004a220 */ /* 0x0c0fe20000400000 */
[----:B------:R-:W-:Y:S01]  /*22e0*/  @!P2 FFMA R2, R0, R11, RZ ;  /* 0x0000000b0002a223 */ /* 0x000fe200000000ff */
[----:B------:R-:W-:Y:S01]  /*22f0*/  @!P2 MOV R114, R0 ;  /* 0x000000000072a202 */ /* 0x000fe20000000f00 */
[----:B------:R-:W-:Y:S01]  /*2300*/  IMAD.MOV.U32 R0, RZ, RZ, -0x40800000 ;  /* 0xbf800000ff007424 */ /* 0x000fe200078e00ff */
[----:B------:R-:W-:Y:S02]  /*2310*/  FSETP.LTU.OR P4, PT, R13, RZ, !P4 ;  /* 0x000000ff0d00720b */ /* 0x000fe40006789400 */
[----:B------:R-:W-:Y:S02]  /*2320*/  @!P3 I2FP.F32.U32 R0, R130 ;  /* 0x000000820000b245 */ /* 0x000fe40000201000 */
[----:B------:R-:W-:Y:S02]  /*2330*/  @!P3 I2FP.F32.U32 R7, R131 ;  /* 0x000000830007b245 */ /* 0x000fe40000201000 */
[----:B------:R-:W-:Y:S01]  /*2340*/  FSETP.GE.AND P3, PT, R17, RZ, PT ;  /* 0x000000ff1100720b */ /* 0x000fe20003f66000 */
[----:B------:R-:W-:-:S03]  /*2350*/  IMAD.MOV.U32 R6, RZ, RZ, -0x40800000 ;  /* 0xbf800000ff067424 */ /* 0x000fc600078e00ff */
[----:B------:R-:W-:Y:S02]  /*2360*/  FSETP.LTU.OR P3, PT, R14, RZ, !P3 ;  /* 0x000000ff0e00720b */ /* 0x000fe40005f69400 */
[----:B------:R-:W-:Y:S02]  /*2370*/  @!P0 I2FP.F32.U32 R6, R132 ;  /* 0x0000008400068245 */ /* 0x000fe40000201000 */
[----:B------:R-:W-:Y:S01]  /*2380*/  @!P0 I2FP.F32.U32 R9, R133 ;  /* 0x0000008500098245 */ /* 0x000fe20000201000 */
[----:B------:R-:W-:Y:S01]  /*2390*/  IMAD.MOV.U32 R129, RZ, RZ, RZ ;  /* 0x000000ffff817224 */ /* 0x000fe200078e00ff */
[----:B------:R-:W-:Y:S01]  /*23a0*/  FSETP.GE.AND P0, PT, R16, RZ, PT ;  /* 0x000000ff1000720b */ /* 0x000fe20003f06000 */
[----:B------:R-:W-:Y:S01]  /*23b0*/  IMAD.MOV.U32 R127, RZ, RZ, RZ ;  /* 0x000000ffff7f7224 */ /* 0x000fe200078e00ff */
[-C--:B------:R-:W-:Y:S01]  /*23c0*/  @!P2 MOV R129, R11.reuse ;  /* 0x0000000b0081a202 */ /* 0x080fe20000000f00 */
[----:B------:R-:W-:Y:S01]  /*23d0*/  @!P2 FMUL R5, R11, R11 ;  /* 0x0000000b0b05a220 */ /* 0x000fe20000400000 */
[----:B------:R-:W-:Y:S01]  /*23e0*/  @!P2 MOV R127, 0x1 ;  /* 0x00000001007fa802 */ /* 0x000fe20000000f00 */
[----:B------:R-:W-:Y:S01]  /*23f0*/  IMAD.MOV.U32 R8, RZ, RZ, -0x40800000 ;  /* 0xbf800000ff087424 */ /* 0x000fe200078e00ff */
[----:B------:R-:W-:-:S02]  /*2400*/  MOV R11, 0xbf800000 ;  /* 0xbf800000000b7802 */ /* 0x000fc40000000f00 */
[----:B------:R-:W-:Y:S02]  /*2410*/  FSETP.LTU.OR P0, PT, R15, RZ, !P0 ;  /* 0x000000ff0f00720b */ /* 0x000fe40004709400 */
[----:B------:R-:W-:Y:S02]  /*2420*/  @!P1 I2FP.F32.U32 R8, R134 ;  /* 0x0000008600089245 */ /* 0x000fe40000201000 */
[----:B------:R-:W-:Y:S02]  /*2430*/  @!P1 I2FP.F32.U32 R11, R135 ;  /* 0x00000087000b9245 */ /* 0x000fe40000201000 */
        /* <DEDUP_REMOVED lines=307> */
[----:B------:R-:W-:Y:S01]  /*3770*/  FSETP.GE.AND P0, PT, R96, RZ, PT ;  /* 0x000000ff6000720b */ /* 0x000fe20003f06000 */
[-C--:B------:R-:W-:Y:S01]  /*3780*/  @!P1 FFMA R2, R88, R89.reuse, R2 ;  /* 0x0000005958029223 */ /* 0x080fe20000000002 */
[----:B------:R-:W-:Y:S01]  /*3790*/  @!P2 IADD3 R127, PT, PT, R127, 0x1, RZ ;  /* 0x000000017f7fa810 */ /* 0x000fe20007ffe0ff */
[----:B------:R-:W-:Y:S01]  /*37a0*/  @!P1 FADD R114, R114, R88 ;  /* 0x0000005872729221 */ /* 0x000fe20000000000 */
[----:B------:R-:W-:Y:S01]  /*37b0*/  @!P1 FFMA R4, R88, R88, R4 ;  /* 0x0000005858049223 */ /* 0x000fe20000000004 */
[----:B------:R-:W-:Y:S01]  /*37c0*/  @!P1 FADD R129, R129, R89 ;  /* 0x0000005981819221 */ /* 0x000fe20000000000 */
[----:B------:R-:W-:Y:S01]  /*37d0*/  @!P1 FFMA R5, R89, R89, R5 ;  /* 0x0000005959059223 */ /* 0x000fe20000000005 */
[----:B------:R-:W-:Y:S02]  /*37e0*/  FSETP.LTU.OR P0, PT, R95, RZ, !P0 ;  /* 0x000000ff5f00720b */ /* 0x000fe40004709400 */
[----:B------:R-:W-:Y:S01]  /*37f0*/  FSETP.GE.AND P1, PT, R98, RZ, PT ;  /* 0x000000ff6200720b */ /* 0x000fe20003f26000 */
[----:B------:R-:W-:Y:S01]  /*3800*/  @!P2 FFMA R2, R90, R91, R2 ;  /* 0x0000005b5a02a223 */ /* 0x000fe20000000002 */
[----:B------:R-:W-:Y:S01]  /*3810*/  @!P2 FADD R114, R114, R90 ;  /* 0x0000005a7272a221 */ /* 0x000fe20000000000 */
[----:B------:R-:W-:Y:S01]  /*3820*/  @!P2 FFMA R4, R90, R90, R4 ;  /* 0x0000005a5a04a223 */ /* 0x000fe20000000004 */
[----:B------:R-:W-:-:S02]  /*3830*/  @!P4 VIADD R127, R127, 0x1 ;  /* 0x000000017f7fc836 */ /* 0x000fc40000000000 */
        /* <DEDUP_REMOVED lines=11> */
[CC--:B------:R-:W-:Y:S01]  /*38f0*/  @!P3 FFMA R2, R97.reuse, R92.reuse, R2 ;  /* 0x0000005c6102b223 */ /* 0x0c0fe20000000002 */
[----:B------:R-:W-:Y:S01]  /*3900*/  FSETP.GE.AND P4, PT, R102, RZ, PT ;  /* 0x000000ff6600720b */ /* 0x000fe20003f86000 */
[----:B------:R-:W-:Y:S01]  /*3910*/  @!P3 FADD R114, R114, R97 ;  /* 0x000000617272b221 */ /* 0x000fe20000000000 */
[----:B------:R-:W-:Y:S01]  /*3920*/  @!P3 FFMA R4, R97, R97, R4 ;  /* 0x000000616104b223 */ /* 0x000fe20000000004 */
[----:B------:R-:W-:Y:S01]  /*3930*/  @!P3 FADD R129, R129, R92 ;  /* 0x0000005c8181b221 */ /* 0x000fe20000000000 */
[----:B------:R-:W-:Y:S01]  /*3940*/  @!P3 FFMA R5, R92, R92, R5 ;  /* 0x0000005c5c05b223 */ /* 0x000fe20000000005 */
[----:B------:R-:W-:Y:S01]  /*3950*/  @!P0 VIADD R127, R127, 0x1 ;  /* 0x000000017f7f8836 */ /* 0x000fe20000000000 */
[----:B------:R-:W-:Y:S01]  /*3960*/  FSETP.LTU.OR P4, PT, R103, RZ, !P4 ;  /* 0x000000ff6700720b */ /* 0x000fe20006789400 */
[-C--:B------:R-:W-:Y:S01]  /*3970*/  @!P0 FFMA R2, R96, R95.reuse, R2 ;  /* 0x0000005f60028223 */ /* 0x080fe20000000002 */
[----:B------:R-:W-:Y:S01]  /*3980*/  FSETP.GE.AND P3, PT, R104, RZ, PT ;  /* 0x000000ff6800720b */ /* 0x000fe20003f66000 */
[----:B------:R-:W-:Y:S01]  /*3990*/  @!P0 FADD R114, R114, R96 ;  /* 0x0000006072728221 */ /* 0x000fe20000000000 */
[----:B------:R-:W-:Y:S01]  /*39a0*/  @!P0 FFMA R4, R96, R96, R4 ;  /* 0x0000006060048223 */ /* 0x000fe20000000004 */
[----:B------:R-:W-:Y:S01]  /*39b0*/  @!P0 FADD R129, R129, R95 ;  /* 0x0000005f81818221 */ /* 0x000fe20000000000 */
[----:B------:R-:W-:Y:S01]  /*39c0*/  @!P0 FFMA R5, R95, R95, R5 ;  /* 0x0000005f5f058223 */ /* 0x000fe20000000005 */
[----:B------:R-:W-:Y:S01]  /*39d0*/  FSETP.LTU.OR P3, PT, R105, RZ, !P3 ;  /* 0x000000ff6900720b */ /* 0x000fe20005f69400 */
[-C--:B------:R-:W-:Y:S01]  /*39e0*/  @!P1 FFMA R2, R98, R99.reuse, R2 ;  /* 0x0000006362029223 */ /* 0x080fe20000000002 */
[----:B------:R-:W-:Y:S01]  /*39f0*/  FSETP.GE.AND P0, PT, R107, RZ, PT ;  /* 0x000000ff6b00720b */ /* 0x000fe20003f06000 */
[----:B------:R-:W-:Y:S01]  /*3a00*/  @!P1 FADD R114, R114, R98 ;  /* 0x0000006272729221 */ /* 0x000fe20000000000 */
[----:B------:R-:W-:Y:S01]  /*3a10*/  @!P1 IADD3 R127, PT, PT, R127, 0x1, RZ ;  /* 0x000000017f7f9810 */ /* 0x000fe20007ffe0ff */
[----:B------:R-:W-:Y:S01]  /*3a20*/  @!P1 FFMA R4, R98, R98, R4 ;  /* 0x0000006262049223 */ /* 0x000fe20000000004 */
        /* <DEDUP_REMOVED lines=15> */
[----:B------:R-:W-:Y:S01]  /*3b20*/  @!P4 IADD3 R127, PT, PT, R127, 0x1, RZ ;  /* 0x000000017f7fc810 */ /* 0x000fe20007ffe0ff */
        /* <DEDUP_REMOVED lines=9> */
[----:B------:R-:W-:Y:S01]  /*3bc0*/  @!P3 VIADD R127, R127, 0x1 ;  /* 0x000000017f7fb836 */ /* 0x000fe20000000000 */
[----:B------:R-:W-:Y:S01]  /*3bd0*/  FSETP.LTU.OR P4, PT, R112, RZ, !P4 ;  /* 0x000000ff7000720b */ /* 0x000fe20006789400 */
[----:B------:R-:W-:Y:S01]  /*3be0*/  @!P0 FFMA R2, R107, R108, R2 ;  /* 0x0000006c6b028223 */ /* 0x000fe20000000002 */
[----:B------:R-:W-:Y:S01]  /*3bf0*/  FSETP.GE.AND P3, PT, R3, RZ, PT ;  /* 0x000000ff0300720b */ /* 0x000fe20003f66000 */
[----:B------:R-:W-:Y:S01]  /*3c00*/  @!P0 FADD R114, R114, R107 ;  /* 0x0000006b72728221 */ /* 0x000fe20000000000 */
[----:B------:R-:W-:Y:S01]  /*3c10*/  @!P0 FFMA R4, R107, R107, R4 ;  /* 0x0000006b6b048223 */ /* 0x000fe20000000004 */
[----:B------:R-:W-:Y:S01]  /*3c20*/  @!P0 IADD3 R127, PT, PT, R127, 0x1, RZ ;  /* 0x000000017f7f8810 */ /* 0x000fe20007ffe0ff */
[C---:B------:R-:W-:Y:S01]  /*3c30*/  @!P1 FFMA R2, R109.reuse, R106, R2 ;  /* 0x0000006a6d029223 */ /* 0x040fe20000000002 */
[----:B------:R-:W-:Y:S01]  /*3c40*/  FSETP.LTU.OR P3, PT, R116, RZ, !P3 ;  /* 0x000000ff7400720b */ /* 0x000fe20005f69400 */
[----:B------:R-:W-:Y:S01]  /*3c50*/  @!P1 FADD R114, R114, R109 ;  /* 0x0000006d72729221 */ /* 0x000fe20000000000 */
[----:B------:R-:W-:Y:S01]  /*3c60*/  @!P1 FFMA R4, R109, R109, R4 ;  /* 0x0000006d6d049223 */ /* 0x000fe20000000004 */
[----:B------:R-:W-:Y:S01]  /*3c70*/  @!P0 FADD R129, R129, R108 ;  /* 0x0000006c81818221 */ /* 0x000fe20000000000 */
[----:B------:R-:W-:Y:S01]  /*3c80*/  @!P0 FFMA R5, R108, R108, R5 ;  /* 0x0000006c6c058223 */ /* 0x000fe20000000005 */
[----:B------:R-:W-:Y:S01]  /*3c90*/  @!P2 FFMA R2, R110, R111, R2 ;  /* 0x0000006f6e02a223 */ /* 0x000fe20000000002 */
[----:B------:R-:W-:Y:S01]  /*3ca0*/  @!P2 FADD R114, R114, R110 ;  /* 0x0000006e7272a221 */ /* 0x000fe20000000000 */
[----:B------:R-:W-:Y:S01]  /*3cb0*/  @!P2 FFMA R4, R110, R110, R4 ;  /* 0x0000006e6e04a223 */ /* 0x000fe20000000004 */
[----:B------:R-:W-:Y:S01]  /*3cc0*/  @!P1 VIADD R127, R127, 0x1 ;  /* 0x000000017f7f9836 */ /* 0x000fe20000000000 */
[----:B------:R-:W-:Y:S01]  /*3cd0*/  FSETP.GE.AND P0, PT, R115, RZ, PT ;  /* 0x000000ff7300720b */ /* 0x000fe20003f06000 */
[C---:B------:R-:W-:Y:S01]  /*3ce0*/  @!P4 FFMA R2, R113.reuse, R112, R2 ;  /* 0x000000707102c223 */ /* 0x040fe20000000002 */
[----:B------:R-:W-:Y:S01]  /*3cf0*/  @!P4 FADD R114, R114, R113 ;  /* 0x000000717272c221 */ /* 0x000fe20000000000 */
[----:B------:R-:W-:Y:S01]  /*3d00*/  @!P4 FFMA R4, R113, R113, R4 ;  /* 0x000000717104c223 */ /* 0x000fe20000000004 */
[----:B------:R-:W-:Y:S01]  /*3d10*/  @!P1 FADD R129, R129, R106 ;  /* 0x0000006a81819221 */ /* 0x000fe20000000000 */
[----:B------:R-:W-:Y:S01]  /*3d20*/  @!P1 FFMA R5, R106, R106, R5 ;  /* 0x0000006a6a059223 */ /* 0x000fe20000000005 */
[----:B------:R-:W-:-:S02]  /*3d30*/  FSETP.LTU.OR P0, PT, R118, RZ, !P0 ;  /* 0x000000ff7600720b */ /* 0x000fc40004709400 */
[----:B------:R-:W-:Y:S02]  /*3d40*/  @!P2 IADD3 R127, PT, PT, R127, 0x1, RZ ;  /* 0x000000017f7fa810 */ /* 0x000fe40007ffe0ff */
[----:B------:R-:W-:Y:S01]  /*3d50*/  FSETP.GE.AND P1, PT, R117, RZ, PT ;  /* 0x000000ff7500720b */ /* 0x000fe20003f26000 */
[C---:B------:R-:W-:Y:S01]  /*3d60*/  @!P3 FFMA R2, R3.reuse, R116, R2 ;  /* 0x000000740302b223 */ /* 0x040fe20000000002 */
        /* <DEDUP_REMOVED lines=23> */
[-C--:B------:R-:W-:Y:S01]  /*3ee0*/  @!P0 FFMA R5, R118, R118.reuse, R5 ;  /* 0x0000007676058223 */ /* 0x080fe20000000005 */
[C---:B------:R-:W-:Y:S01]  /*3ef0*/  @!P0 FFMA R2, R115.reuse, R118, R2 ;  /* 0x0000007673028223 */ /* 0x040fe20000000002 */
[----:B------:R-:W-:Y:S01]  /*3f00*/  @!P0 FADD R114, R114, R115 ;  /* 0x0000007372728221 */ /* 0x000fe20000000000 */
        /* <DEDUP_REMOVED lines=49> */
[----:B------:R-:W-:Y:S01]  /*4220*/  @!P0 FADD R114, R114, R123 ;  /* 0x0000007b72728221 */ /* 0x000fe20000000000 */
[-C--:B------:R-:W-:Y:S01]  /*4230*/  @!P0 FFMA R5, R126, R126.reuse, R5 ;  /* 0x0000007e7e058223 */ /* 0x080fe20000000005 */
[C---:B------:R-:W-:Y:S01]  /*4240*/  @!P0 FFMA R4, R123.reuse, R123, R4 ;  /* 0x0000007b7b048223 */ /* 0x040fe20000000004 */
[----:B------:R-:W-:Y:S01]  /*4250*/  @!P0 FFMA R2, R123, R126, R2 ;  /* 0x0000007e7b028223 */ /* 0x000fe20000000002 */
[----:B------:R-:W-:Y:S01]  /*4260*/  @!P2 FADD R129, R129, R12 ;  /* 0x0000000c8181a221 */ /* 0x000fe20000000000 */
[-C--:B------:R-:W-:Y:S01]  /*4270*/  @!P5 FFMA R5, R128, R128.reuse, R5 ;  /* 0x000000808005d223 */ /* 0x080fe20000000005 */
[----:B------:R-:W-:Y:S01]  /*4280*/  @!P5 FADD R114, R114, R125 ;  /* 0x0000007d7272d221 */ /* 0x000fe20000000000 */
[C---:B------:R-:W-:Y:S01]  /*4290*/  @!P5 FFMA R2, R125.reuse, R128, R2 ;  /* 0x000000807d02d223 */ /* 0x040fe20000000002 */
[----:B------:R-:W-:Y:S01]  /*42a0*/  @!P5 FFMA R4, R125, R125, R4 ;  /* 0x0000007d7d04d223 */ /* 0x000fe20000000004 */
[----:B------:R-:W-:Y:S01]  /*42b0*/  @!P3 FADD R129, R129, R14 ;  /* 0x0000000e8181b221 */ /* 0x000fe20000000000 */
[-C--:B------:R-:W-:Y:S01]  /*42c0*/  @!P1 FFMA R5, R0, R0.reuse, R5 ;  /* 0x0000000000059223 */ /* 0x080fe20000000005 */
[C---:B------:R-:W-:Y:S01]  /*42d0*/  @!P1 FFMA R2, R7.reuse, R0, R2 ;  /* 0x0000000007029223 */ /* 0x040fe20000000002 */
[----:B------:R-:W-:Y:S01]  /*42e0*/  @!P1 FADD R114, R114, R7 ;  /* 0x0000000772729221 */ /* 0x000fe20000000000 */
[----:B------:R-:W-:Y:S01]  /*42f0*/  @!P1 FFMA R4, R7, R7, R4 ;  /* 0x0000000707049223 */ /* 0x000fe20000000004 */
[----:B------:R-:W1:Y:S01]  /*4300*/  FCHK P0, R129, R16 ;  /* 0x0000001081007302 */ /* 0x000e620000000000 */
[----:B0-----:R-:W-:Y:S01]  /*4310*/  FFMA R0, -R16, R15, 1 ;  /* 0x3f80000010007423 */ /* 0x001fe2000000010f */
[CC--:B------:R-:W-:Y:S01]  /*4320*/  @!P4 FFMA R2, R9.reuse, R6.reuse, R2 ;  /* 0x000000060902c223 */ /* 0x0c0fe20000000002 */
[----:B------:R-:W-:Y:S01]  /*4330*/  @!P4 FADD R114, R114, R9 ;  /* 0x000000097272c221 */ /* 0x000fe20000000000 */
[----:B------:R-:W-:Y:S01]  /*4340*/  @!P4 FFMA R4, R9, R9, R4 ;  /* 0x000000090904c223 */ /* 0x000fe20000000004 */
[----:B------:R-:W-:Y:S01]  /*4350*/  @!P4 FFMA R5, R6, R6, R5 ;  /* 0x000000060605c223 */ /* 0x000fe20000000005 */
[----:B------:R-:W-:Y:S01]  /*4360*/  FFMA R0, R15, R0, R15 ;  /* 0x000000000f007223 */ /* 0x000fe2000000000f */
[CC--:B------:R-:W-:Y:S01]  /*4370*/  @!P6 FFMA R2, R11.reuse, R8.reuse, R2 ;  /* 0x000000080b02e223 */ /* 0x0c0fe20000000002 */
[----:B------:R-:W-:Y:S01]  /*4380*/  @!P6 FADD R114, R114, R11 ;  /* 0x0000000b7272e221 */ /* 0x000fe20000000000 */
[----:B------:R-:W-:Y:S01]  /*4390*/  @!P6 FFMA R4, R11, R11, R4 ;  /* 0x0000000b0b04e223 */ /* 0x000fe20000000004 */
[----:B------:R-:W-:Y:S01]  /*43a0*/  @!P6 FFMA R5, R8, R8, R5 ;  /* 0x000000080805e223 */ /* 0x000fe20000000005 */
[----:B------:R-:W-:Y:S01]  /*43b0*/  FFMA R7, R0, R129, RZ ;  /* 0x0000008100077223 */ /* 0x000fe200000000ff */
[CC--:B------:R-:W-:Y:S01]  /*43c0*/  @!P2 FFMA R2, R3.reuse, R12.reuse, R2 ;  /* 0x0000000c0302a223 */ /* 0x0c0fe20000000002 */
[----:B------:R-:W-:Y:S01]  /*43d0*/  @!P2 FADD R114, R114, R3 ;  /* 0x000000037272a221 */ /* 0x000fe20000000000 */
[----:B------:R-:W-:Y:S01]  /*43e0*/  @!P2 FFMA R4, R3, R3, R4 ;  /* 0x000000030304a223 */ /* 0x000fe20000000004 */
[----:B------:R-:W-:Y:S01]  /*43f0*/  @!P2 FFMA R5, R12, R12, R5 ;  /* 0x0000000c0c05a223 */ /* 0x000fe20000000005 */
[----:B------:R-:W-:Y:S01]  /*4400*/  FFMA R3, -R16, R7, R129 ;  /* 0x0000000710037223 */ /* 0x000fe20000000181 */
[----:B------:R-:W-:Y:S01]  /*4410*/  BSSY.RECONVERGENT B0, `(.L_x_217) ;  /* 0x000000c000007945 */ /* 0x000fe20003800200 */
[CC--:B------:R-:W-:Y:S01]  /*4420*/  @!P3 FFMA R2, R13.reuse, R14.reuse, R2 ;  /* 0x0000000e0d02b223 */ /* 0x0c0fe20000000002 */
        /* <DEDUP_REMOVED lines=8> */
[----:B------:R-:W-:Y:S05]  /*44b0*/  CALL.REL.NOINC `($__internal_5_$__cuda_sm3x_div_rn_noftz_f32_slowpath) ;  /* 0x0000000400787944 */ /* 0x000fea0003c00000 */
[----:B------:R-:W-:-:S07]  /*44c0*/  MOV R8, R0 ;  /* 0x0000000000087202 */ /* 0x000fce0000000f00 */
.L_x_218:
[----:B------:R-:W-:Y:S05]  /*44d0*/  BSYNC.RECONVERGENT B0 ;  /* 0x0000000000007941 */ /* 0x000fea0003800200 */
.L_x_217:
        /* <DEDUP_REMOVED lines=12> */
[----:B------:R-:W-:Y:S05]  /*45a0*/  CALL.REL.NOINC `($__internal_5_$__cuda_sm3x_div_rn_noftz_f32_slowpath) ;  /* 0x00000004003c7944 */ /* 0x000fea0003c00000 */
[----:B------:R-:W-:-:S07]  /*45b0*/  IMAD.MOV.U32 R9, RZ, RZ, R0 ;  /* 0x000000ffff097224 */ /* 0x000fce00078e0000 */
.L_x_220:
[----:B------:R-:W-:Y:S05]  /*45c0*/  BSYNC.RECONVERGENT B0 ;  /* 0x0000000000007941 */ /* 0x000fea0003800200 */
.L_x_219:
        /* <DEDUP_REMOVED lines=12> */
[----:B------:R-:W-:Y:S05]  /*4690*/  CALL.REL.NOINC `($__internal_5_$__cuda_sm3x_div_rn_noftz_f32_slowpath) ;  /* 0x0000000400007944 */ /* 0x000fea0003c00000 */
[----:B------:R-:W-:-:S07]  /*46a0*/  MOV R3, R0 ;  /* 0x0000000000037202 */ /* 0x000fce0000000f00 */
.L_x_222:
[----:B------:R-:W-:Y:S05]  /*46b0*/  BSYNC.RECONVERGENT B0 ;  /* 0x0000000000007941 */ /* 0x000fea0003800200 */
.L_x_221:
        /* <DEDUP_REMOVED lines=16> */
.L_x_224:
[----:B------:R-:W-:Y:S05]  /*47c0*/  BSYNC.RECONVERGENT B0 ;  /* 0x0000000000007941 */ /* 0x000fea0003800200 */
.L_x_223:
        /* <DEDUP_REMOVED lines=15> */
.L_x_226:
[----:B------:R-:W-:Y:S05]  /*48c0*/  BSYNC.RECONVERGENT B0 ;  /* 0x0000000000007941 */ /* 0x000fea0003800200 */
.L_x_225:
[----:B------:R-:W-:Y:S01]  /*48d0*/  FADD R2, R18, R17 ;  /* 0x0000001112027221 */ /* 0x000fe20000000000 */
[----:B------:R-:W-:Y:S01]  /*48e0*/  FADD R3, R15, R20 ;  /* 0x000000140f037221 */ /* 0x000fe20000000000 */
[----:B------:R-:W-:Y:S01]  /*48f0*/  FFMA R0, R9, -R8, R0 ;  /* 0x8000000809007223 */ /* 0x000fe20000000000 */
[----:B------:R-:W-:Y:S01]  /*4900*/  BSSY.RECONVERGENT B0, `(.L_x_227) ;  /* 0x0000015000007945 */ /* 0x000fe20003800200 */
[----:B------:R-:W-:Y:S01]  /*4910*/  FADD R2, R2, 6.5025000572204589844 ;  /* 0x40d0147b02027421 */ /* 0x000fe20000000000 */
[----:B------:R-:W-:-:S04]  /*4920*/  FADD R3, R3, 58.52249908447265625 ;  /* 0x426a170a03037421 */ /* 0x000fc80000000000 */
[----:B------:R-:W-:Y:S01]  /*4930*/  FMUL R7, R2, R3 ;  /* 0x0000000302077220 */ /* 0x000fe20000400000 */
[----:B------:R-:W-:Y:S02]  /*4940*/  HFMA2 R3, -RZ, RZ, 2, 0 ;  /* 0x40000000ff037431 */ /* 0x000fe400000001ff */
[----:B------:R-:W-:Y:S01]  /*4950*/  FADD R2, R8, R8 ;  /* 0x0000000808027221 */ /* 0x000fe20000000000 */
[----:B------:R-:W0:Y:S03]  /*4960*/  MUFU.RCP R4, R7 ;  /* 0x0000000700047308 */ /* 0x000e260000001000 */
[----:B------:R-:W-:Y:S01]  /*4970*/  FFMA R2, R2, R9, 6.5025000572204589844 ;  /* 0x40d0147b02027423 */ /* 0x000fe20000000009 */
        /* <DEDUP_REMOVED lines=11> */
[----:B------:R-:W-:Y:S05]  /*4a30*/  CALL.REL.NOINC `($__internal_5_$__cuda_sm3x_div_rn_noftz_f32_slowpath) ;  /* 0x0000000000187944 */ /* 0x000fea0003c00000 */
[----:B------:R-:W-:-:S07]  /*4a40*/  MOV R5, R0 ;  /* 0x0000000000057202 */ /* 0x000fce0000000f00 */
.L_x_228:
[----:B------:R-:W-:Y:S05]  /*4a50*/  BSYNC.RECONVERGENT B0 ;  /* 0x0000000000007941 */ /* 0x000fea0003800200 */
.L_x_227:
[----:B------:R-:W0:Y:S02]  /*4a60*/  LDC.64 R2, c[0x0][0x380] ;  /* 0x0000e000ff027b82 */ /* 0x000e240000000a00 */
[----:B0-----:R-:W-:-:S05]  /*4a70*/  IMAD.WIDE R10, R10, 0x4, R2 ;  /* 0x000000040a0a7825 */ /* 0x001fca00078e0202 */
[----:B------:R-:W-:Y:S01]  /*4a80*/  STG.E desc[UR6][R10.64], R5 ;  /* 0x000000050a007986 */ /* 0x000fe2000c101906 */
[----:B------:R-:W-:Y:S05]  /*4a90*/  EXIT ;  /* 0x000000000000794d */ /* 0x000fea0003800000 */
        .weak           $__internal_5_$__cuda_sm3x_div_rn_noftz_f32_slowpath
        .type           $__internal_5_$__cuda_sm3x_div_rn_noftz_f32_slowpath,@function
        .size           $__internal_5_$__cuda_sm3x_div_rn_noftz_f32_slowpath,(.L_x_250 - $__internal_5_$__cuda_sm3x_div_rn_noftz_f32_slowpath)
$__internal_5_$__cuda_sm3x_div_rn_noftz_f32_slowpath:
[----:B------:R-:W-:Y:S01]  /*4aa0*/  SHF.R.U32.HI R7, RZ, 0x17, R3 ;  /* 0x00000017ff077819 */ /* 0x000fe20000011603 */
[----:B------:R-:W-:Y:S01]  /*4ab0*/  BSSY.RECONVERGENT B1, `(.L_x_229) ;  /* 0x0000062000017945 */ /* 0x000fe20003800200 */
[----:B------:R-:W-:Y:S02]  /*4ac0*/  SHF.R.U32.HI R6, RZ, 0x17, R0 ;  /* 0x00000017ff067819 */ /* 0x000fe40000011600 */
[----:B------:R-:W-:Y:S02]  /*4ad0*/  LOP3.LUT R22, R7, 0xff, RZ, 0xc0, !PT ;  /* 0x000000ff07167812 */ /* 0x000fe400078ec0ff */
[----:B------:R-:W-:-:S03]  /*4ae0*/  LOP3.LUT R14, R6, 0xff, RZ, 0xc0, !PT ;  /* 0x000000ff060e7812 */ /* 0x000fc600078ec0ff */
[----:B------:R-:W-:Y:S01]  /*4af0*/  VIADD R11, R22, 0xffffffff ;  /* 0xffffffff160b7836 */ /* 0x000fe20000000000 */
[----:B------:R-:W-:-:S04]  /*4b00*/  IADD3 R7, PT, PT, R14, -0x1, RZ ;  /* 0xffffffff0e077810 */ /* 0x000fc80007ffe0ff */
        /* <DEDUP_REMOVED lines=27> */
.L_x_230:
[----:B------:R-:W-:Y:S01]  /*4cc0*/  LEA R12, R22, 0xc0800000, 0x17 ;  /* 0xc0800000160c7811 */ /* 0x000fe200078eb8ff */
[----:B------:R-:W-:Y:S04]  /*4cd0*/  BSSY.RECONVERGENT B2, `(.L_x_235) ;  /* 0x0000036000027945 */ /* 0x000fe80003800200 */
[----:B------:R-:W-:Y:S01]  /*4ce0*/  IMAD.IADD R12, R3, 0x1, -R12 ;  /* 0x00000001030c7824 */ /* 0x000fe200078e0a0c */
[----:B------:R-:W-:-:S03]  /*4cf0*/  IADD3 R3, PT, PT, R14, -0x7f, RZ ;  /* 0xffffff810e037810 */ /* 0x000fc60007ffe0ff */
[----:B------:R-:W0:Y:S01]  /*4d00*/  MUFU.RCP R7, R12 ;  /* 0x0000000c00077308 */ /* 0x000e220000001000 */
[----:B------:R-:W-:Y:S01]  /*4d10*/  FADD.FTZ R11, -R12, -RZ ;  /* 0x800000ff0c0b7221 */ /* 0x000fe20000010100 */
[C---:B------:R-:W-:Y:S01]  /*4d20*/  IMAD R0, R3.reuse, -0x800000, R0 ;  /* 0xff80000003007824 */ /* 0x040fe200078e0200 */
[----:B------:R-:W-:-:S05]  /*4d30*/  IADD3 R3, PT, PT, R3, 0x7f, -R22 ;  /* 0x0000007f03037810 */ /* 0x000fca0007ffe816 */
        /* <DEDUP_REMOVED lines=10> */
[----:B------:R-:W-:-:S05]  /*4de0*/  IADD3 R12, PT, PT, R0, R3, RZ ;  /* 0x00000003000c7210 */ /* 0x000fca0007ffe0ff */
        /* <DEDUP_REMOVED lines=11> */
[----:B------:R-:W-:Y:S01]  /*4ea0*/  IADD3 R11, PT, PT, R12, 0x20, RZ ;  /* 0x000000200c0b7810 */ /* 0x000fe20007ffe0ff */
[-CC-:B------:R-:W-:Y:S01]  /*4eb0*/  FFMA.RM R3, R24, R14.reuse, R19.reuse ;  /* 0x0000000e18037223 */ /* 0x180fe20000004013 */
[----:B------:R-:W-:Y:S02]  /*4ec0*/  ISETP.NE.AND P2, PT, R12, RZ, PT ;  /* 0x000000ff0c00720c */ /* 0x000fe40003f45270 */
[----:B------:R-:W-:Y:S01]  /*4ed0*/  LOP3.LUT R6, R0, 0x7fffff, RZ, 0xc0, !PT ;  /* 0x007fffff00067812 */ /* 0x000fe200078ec0ff */
[----:B------:R-:W-:Y:S01]  /*4ee0*/  FFMA.RP R0, R24, R14, R19 ;  /* 0x0000000e18007223 */ /* 0x000fe20000008013 */
[----:B------:R-:W-:Y:S01]  /*4ef0*/  ISETP.NE.AND P1, PT, R12, RZ, PT ;  /* 0x000000ff0c00720c */ /* 0x000fe20003f25270 */
[----:B------:R-:W-:Y:S01]  /*4f00*/  IMAD.MOV R12, RZ, RZ, -R12 ;  /* 0x000000ffff0c7224 */ /* 0x000fe200078e0a0c */
[----:B------:R-:W-:Y:S02]  /*4f10*/  LOP3.LUT R6, R6, 0x800000, RZ, 0xfc, !PT ;  /* 0x0080000006067812 */ /* 0x000fe400078efcff */
[----:B------:R-:W-:-:S02]  /*4f20*/  FSETP.NEU.FTZ.AND P0, PT, R0, R3, PT ;  /* 0x000000030000720b */ /* 0x000fc40003f1d000 */
[----:B------:R-:W-:Y:S02]  /*4f30*/  SHF.L.U32 R11, R6, R11, RZ ;  /* 0x0000000b060b7219 */ /* 0x000fe400000006ff */
[----:B------:R-:W-:Y:S02]  /*4f40*/  SEL R3, R12, RZ, P2 ;  /* 0x000000ff0c037207 */ /* 0x000fe40001000000 */
[----:B------:R-:W-:Y:S02]  /*4f50*/  ISETP.NE.AND P1, PT, R11, RZ, P1 ;  /* 0x000000ff0b00720c */ /* 0x000fe40000f25270 */
[----:B------:R-:W-:Y:S02]  /*4f60*/  SHF.R.U32.HI R3, RZ, R3, R6 ;  /* 0x00000003ff037219 */ /* 0x000fe40000011606 */
[----:B------:R-:W-:Y:S02]  /*4f70*/  PLOP3.LUT P0, PT, P0, P1, PT, 0xf8, 0x8f ;  /* 0x00000000008f781c */ /* 0x000fe40000703f70 */
[----:B------:R-:W-:-:S02]  /*4f80*/  SHF.R.U32.HI R11, RZ, 0x1, R3 ;  /* 0x00000001ff0b7819 */ /* 0x000fc40000011603 */
[----:B------:R-:W-:-:S04]  /*4f90*/  SEL R0, RZ, 0x1, !P0 ;  /* 0x00000001ff007807 */ /* 0x000fc80004000000 */
[----:B------:R-:W-:-:S04]  /*4fa0*/  LOP3.LUT R0, R0, 0x1, R11, 0xf8, !PT ;  /* 0x0000000100007812 */ /* 0x000fc800078ef80b */
[----:B------:R-:W-:-:S04]  /*4fb0*/  LOP3.LUT R0, R0, R3, RZ, 0xc0, !PT ;  /* 0x0000000300007212 */ /* 0x000fc800078ec0ff */
[----:B------:R-:W-:-:S04]  /*4fc0*/  IADD3 R0, PT, PT, R11, R0, RZ ;  /* 0x000000000b007210 */ /* 0x000fc80007ffe0ff */
[----:B------:R-:W-:Y:S01]  /*4fd0*/  LOP3.LUT R7, R0, R7, RZ, 0xfc, !PT ;  /* 0x0000000700077212 */ /* 0x000fe200078efcff */
[----:B------:R-:W-:Y:S06]  /*4fe0*/  BRA `(.L_x_238) ;  /* 0x0000000000107947 */ /* 0x000fec0003800000 */
.L_x_237:
[----:B------:R-:W-:-:S04]  /*4ff0*/  LOP3.LUT R7, R7, 0x80000000, RZ, 0xc0, !PT ;  /* 0x8000000007077812 */ /* 0x000fc800078ec0ff */
[----:B------:R-:W-:Y:S01]  /*5000*/  LOP3.LUT R7, R7, 0x7f800000, RZ, 0xfc, !PT ;  /* 0x7f80000007077812 */ /* 0x000fe200078efcff */
[----:B------:R-:W-:Y:S06]  /*5010*/  BRA `(.L_x_238) ;  /* 0x0000000000047947 */ /* 0x000fec0003800000 */
.L_x_236:
[----:B------:R-:W-:-:S07]  /*5020*/  IMAD R7, R3, 0x800000, R7 ;  /* 0x0080000003077824 */ /* 0x000fce00078e0207 */
.L_x_238:
[----:B------:R-:W-:Y:S05]  /*5030*/  BSYNC.RECONVERGENT B2 ;  /* 0x0000000000027941 */ /* 0x000fea0003800200 */
.L_x_235:
[----:B------:R-:W-:Y:S05]  /*5040*/  BRA `(.L_x_239) ;  /* 0x0000000000207947 */ /* 0x000fea0003800000 */
.L_x_234:
[----:B------:R-:W-:-:S04]  /*5050*/  LOP3.LUT R0, R3, 0x80000000, R0, 0x48, !PT ;  /* 0x8000000003007812 */ /* 0x000fc800078e4800 */
[----:B------:R-:W-:Y:S01]  /*5060*/  LOP3.LUT R7, R0, 0x7f800000, RZ, 0xfc, !PT ;  /* 0x7f80000000077812 */ /* 0x000fe200078efcff */
[----:B------:R-:W-:Y:S06]  /*5070*/  BRA `(.L_x_239) ;  /* 0x0000000000147947 */ /* 0x000fec0003800000 */
.L_x_233:
[----:B------:R-:W-:Y:S01]  /*5080*/  LOP3.LUT R7, R3, 0x80000000, R0, 0x48, !PT ;  /* 0x8000000003077812 */ /* 0x000fe200078e4800 */
[----:B------:R-:W-:Y:S06]  /*5090*/  BRA `(.L_x_239) ;  /* 0x00000000000c7947 */ /* 0x000fec0003800000 */
.L_x_232:
[----:B------:R-:W0:Y:S01]  /*50a0*/  MUFU.RSQ R7, -QNAN ;  /* 0xffc0000000077908 */ /* 0x000e220000001400 */
[----:B------:R-:W-:Y:S05]  /*50b0*/  BRA `(.L_x_239) ;  /* 0x0000000000047947 */ /* 0x000fea0003800000 */
.L_x_231:
[----:B------:R-:W-:-:S07]  /*50c0*/  FADD.FTZ R7, R0, R3 ;  /* 0x0000000300077221 */ /* 0x000fce0000010000 */
.L_x_239:
[----:B------:R-:W-:Y:S05]  /*50d0*/  BSYNC.RECONVERGENT B1 ;  /* 0x0000000000017941 */ /* 0x000fea0003800200 */
.L_x_229:
[----:B0-----:R-:W-:Y:S01]  /*50e0*/  MOV R0, R7 ;  /* 0x0000000700007202 */ /* 0x001fe20000000f00 */
[----:B------:R-:W-:Y:S02]  /*50f0*/  HFMA2 R7, -RZ, RZ, 0, 0 ;  /* 0x00000000ff077431 */ /* 0x000fe400000001ff */
[----:B------:R-:W-:-:S04]  /*5100*/  IMAD.MOV.U32 R6, RZ, RZ, R13 ;  /* 0x000000ffff067224 */ /* 0x000fc800078e000d */
[----:B------:R-:W-:Y:S05]  /*5110*/  RET.REL.NODEC R6 `(_Z16SSIM_Grey_KernelPfPhS0_ii) ;  /* 0xffffffac06b87950 */ /* 0x000fea0003c3ffff */
.L_x_240:
        /* <DEDUP_REMOVED lines=14> */
.L_x_250:


//--------------------- .text._Z12MapMulKernelPfS_S_ii --------------------------
	.section	.text._Z12MapMulKernelPfS_S_ii,"ax",@progbits
	.align	128
        .global         _Z12MapMulKernelPfS_S_ii
        .type           _Z12MapMulKernelPfS_S_ii,@function
        .size           _Z12MapMulKernelPfS_S_ii,(.L_x_257 - _Z12MapMulKernelPfS_S_ii)
        .other          _Z12MapMulKernelPfS_S_ii,@"STO_CUDA_ENTRY STV_DEFAULT"
_Z12MapMulKernelPfS_S_ii:
.text._Z12MapMulKernelPfS_S_ii:
        /* <DEDUP_REMOVED lines=10> */
[----:B--2---:R-:W-:-:S04]  /*00a0*/  IMAD R3, R2, UR5, R5 ;  /* 0x0000000502037c24 */ /* 0x004fc8000f8e0205 */
[----:B------:R-:W-:Y:S01]  /*00b0*/  IMAD R9, R0, UR6, R3 ;  /* 0x0000000600097c24 */ /* 0x000fe2000f8e0203 */
[----:B------:R-:W-:-:S13]  /*00c0*/  ISETP.GE.OR P0, PT, R3, UR6, P0 ;  /* 0x0000000603007c0c */ /* 0x000fda0008706670 */
[----:B------:R-:W-:Y:S05]  /*00d0*/  @P0 EXIT ;  /* 0x000000000000094d */ /* 0x000fea0003800000 */
[----:B------:R-:W0:Y:S01]  /*00e0*/  LDC.64 R2, c[0x0][0x388] ;  /* 0x0000e200ff027b82 */ /* 0x000e220000000a00 */
[----:B------:R-:W1:Y:S07]  /*00f0*/  LDCU.64 UR4, c[0x0][0x358] ;  /* 0x00006b00ff0477ac */ /* 0x000e6e0008000a00 */
[----:B------:R-:W2:Y:S08]  /*0100*/  LDC.64 R4, c[0x0][0x390] ;  /* 0x0000e400ff047b82 */ /* 0x000eb00000000a00 */
[----:B------:R-:W3:Y:S01]  /*0110*/  LDC.64 R6, c[0x0][0x380] ;  /* 0x0000e000ff067b82 */ /* 0x000ee20000000a00 */
[----:B0-----:R-:W-:-:S06]  /*0120*/  IMAD.WIDE R2, R9, 0x4, R2 ;  /* 0x0000000409027825 */ /* 0x001fcc00078e0202 */
[----:B-1----:R-:W4:Y:S01]  /*0130*/  LDG.E R2, desc[UR4][R2.64] ;  /* 0x0000000402027981 */ /* 0x002f22000c1e1900 */
[----:B--2---:R-:W-:-:S06]  /*0140*/  IMAD.WIDE R4, R9, 0x4, R4 ;  /* 0x0000000409047825 */ /* 0x004fcc00078e0204 */
[----:B------:R-:W4:Y:S01]  /*0150*/  LDG.E R5, desc[UR4][R4.64] ;  /* 0x0000000404057981 */ /* 0x000f22000c1e1900 */
[----:B---3--:R-:W-:-:S04]  /*0160*/  IMAD.WIDE R6, R9, 0x4, R6 ;  /* 0x0000000409067825 */ /* 0x008fc800078e0206 */
[----:B----4-:R-:W-:-:S05]  /*0170*/  FMUL R9, R2, R5 ;  /* 0x0000000502097220 */ /* 0x010fca0000400000 */
[----:B------:R-:W-:Y:S01]  /*0180*/  STG.E desc[UR4][R6.64], R9 ;  /* 0x0000000906007986 */ /* 0x000fe2000c101904 */
[----:B------:R-:W-:Y:S05]  /*0190*/  EXIT ;  /* 0x000000000000794d */ /* 0x000fea0003800000 */
.L_x_241:
        /* <DEDUP_REMOVED lines=14> */
.L_x_257:


//--------------------- .text._Z16rgbaToRGB_KernelPhP6RGBA_ti --------------------------
	.section	.text._Z16rgbaToRGB_KernelPhP6RGBA_ti,"ax",@progbits
	.align	128
        .global         _Z16rgbaToRGB_KernelPhP6RGBA_ti
        .type           _Z16rgbaToRGB_KernelPhP6RGBA_ti,@function
        .size           _Z16rgbaToRGB_KernelPhP6RGBA_ti,(.L_x_258 - _Z16rgbaToRGB_KernelPhP6RGBA_ti)
        .other          _Z16rgbaToRGB_KernelPhP6RGBA_ti,@"STO_CUDA_ENTRY STV_DEFAULT"
_Z16rgbaToRGB_KernelPhP6RGBA_ti:
.text._Z16rgbaToRGB_KernelPhP6RGBA_ti:
[----:B------:R-:W-:Y:S01]  /*0000*/  LDC R1, c[0x0][0x37c] ;  /* 0x0000df00ff017b82 */ /* 0x000fe20000000800 */
[----:B------:R-:W0:Y:S07]  /*0010*/  S2R R0, SR_TID.X ;  /* 0x0000000000007919 */ /* 0x000e2e0000002100 */
[----:B------:R-:W0:Y:S01]  /*0020*/  S2UR UR4, SR_CTAID.X ;  /* 0x00000000000479c3 */ /* 0x000e220000002500 */
[----:B------:R-:W1:Y:S01]  /*0030*/  LDCU UR5, c[0x0][0x390] ;  /* 0x00007200ff0577ac */ /* 0x000e620008000800 */
[----:B------:R-:W2:Y:S06]  /*0040*/  LDCU.64 UR6, c[0x0][0x358] ;  /* 0x00006b00ff0677ac */ /* 0x000eac0008000a00 */
[----:B------:R-:W0:Y:S02]  /*0050*/  LDC R5, c[0x0][0x360] ;  /* 0x0000d800ff057b82 */ /* 0x000e240000000800 */
[----:B0-----:R-:W-:-:S05]  /*0060*/  IMAD R5, R5, UR4, R0 ;  /* 0x0000000405057c24 */ /* 0x001fca000f8e0200 */
[----:B-1----:R-:W-:-:S13]  /*0070*/  ISETP.GE.AND P0, PT, R5, UR5, PT ;  /* 0x0000000505007c0c */ /* 0x002fda000bf06270 */
[----:B------:R-:W0:Y:S02]  /*0080*/  @!P0 LDC.64 R2, c[0x0][0x388] ;  /* 0x0000e200ff028b82 */ /* 0x000e240000000a00 */
[----:B0-----:R-:W-:-:S06]  /*0090*/  @!P0 IMAD.WIDE R2, R5, 0x4, R2 ;  /* 0x0000000405028825 */ /* 0x001fcc00078e0202 */
[----:B--2---:R-:W2:Y:S01]  /*00a0*/  @!P0 LDG.E R3, desc[UR6][R2.64] ;  /* 0x0000000602038981 */ /* 0x004ea2000c1e1900 */
[----:B------:R-:W0:Y:S01]  /*00b0*/  S2UR UR5, SR_CgaCtaId ;  /* 0x00000000000579c3 */ /* 0x000e220000008800 */
[----:B------:R-:W-:Y:S02]  /*00c0*/  UMOV UR4, 0x400 ;  /* 0x0000040000047882 */ /* 0x000fe40000000000 */
[----:B0-----:R-:W-:-:S06]  /*00d0*/  ULEA UR4, UR5, UR4, 0x18 ;  /* 0x0000000405047291 */ /* 0x001fcc000f8ec0ff */
[----:B------:R-:W-:-:S05]  /*00e0*/  LEA R0, R0, UR4, 0x2 ;  /* 0x0000000400007c11 */ /* 0x000fca000f8e10ff */
[----:B--2---:R0:W-:Y:S01]  /*00f0*/  @!P0 STS [R0], R3 ;  /* 0x0000000300008388 */ /* 0x0041e20000000800 */
[----:B------:R-:W-:Y:S06]  /*0100*/  BAR.SYNC.DEFER_BLOCKING 0x0 ;  /* 0x0000000000007b1d */ /* 0x000fec0000010000 */
[----:B------:R-:W-:Y:S05]  /*0110*/  @P0 EXIT ;  /* 0x000000000000094d */ /* 0x000fea0003800000 */
[----:B0-----:R-:W0:Y:S01]  /*0120*/  LDS R0, [R0] ;  /* 0x0000000000007984 */ /* 0x001e220000000800 */
[----:B------:R-:W1:Y:S01]  /*0130*/  LDCU.64 UR4, c[0x0][0x380] ;  /* 0x00007000ff0477ac */ /* 0x000e620008000a00 */
[----:B------:R-:W-:-:S05]  /*0140*/  IMAD R5, R5, 0x3, RZ ;  /* 0x0000000305057824 */ /* 0x000fca00078e02ff */
[----:B-1----:R-:W-:-:S04]  /*0150*/  IADD3 R2, P0, PT, R5, UR4, RZ ;  /* 0x0000000405027c10 */ /* 0x002fc8000ff1e0ff */
[----:B------:R-:W-:Y:S02]  /*0160*/  LEA.HI.X.SX32 R3, R5, UR5, 0x1, P0 ;  /* 0x0000000505037c11 */ /* 0x000fe400080f0eff */
[C---:B0-----:R-:W-:Y:S02]  /*0170*/  PRMT R5, R0.reuse, 0x7770, RZ ;  /* 0x0000777000057816 */ /* 0x041fe400000000ff */
[C---:B------:R-:W-:Y:S02]  /*0180*/  PRMT R7, R0.reuse, 0x7771, RZ ;  /* 0x0000777100077816 */ /* 0x040fe400000000ff */
[----:B------:R-:W-:Y:S01]  /*0190*/  PRMT R9, R0, 0x7772, RZ ;  /* 0x0000777200097816 */ /* 0x000fe200000000ff */
[----:B------:R-:W-:Y:S04]  /*01a0*/  STG.E.U8 desc[UR6][R2.64], R5 ;  /* 0x0000000502007986 */ /* 0x000fe8000c101106 */
[----:B------:R-:W-:Y:S04]  /*01b0*/  STG.E.U8 desc[UR6][R2.64+0x1], R7 ;  /* 0x0000010702007986 */ /* 0x000fe8000c101106 */
[----:B------:R-:W-:Y:S01]  /*01c0*/  STG.E.U8 desc[UR6][R2.64+0x2], R9 ;  /* 0x0000020902007986 */ /* 0x000fe2000c101106 */
[----:B------:R-:W-:Y:S05]  /*01d0*/  EXIT ;  /* 0x000000000000794d */ /* 0x000fea0003800000 */
.L_x_242:
        /* <DEDUP_REMOVED lines=10> */
.L_x_258:


//--------------------- .text._Z16rgbToRGBA_KernelP6RGBA_tPhi --------------------------
	.section	.text._Z16rgbToRGBA_KernelP6RGBA_tPhi,"ax",@progbits
	.align	128
        .global         _Z16rgbToRGBA_KernelP6RGBA_tPhi
        .type           _Z16rgbToRGBA_KernelP6RGBA_tPhi,@function
        .size           _Z16rgbToRGBA_KernelP6RGBA_tPhi,(.L_x_259 - _Z16rgbToRGBA_KernelP6RGBA_tPhi)
        .other          _Z16rgbToRGBA_KernelP6RGBA_tPhi,@"STO_CUDA_ENTRY STV_DEFAULT"
_Z16rgbToRGBA_KernelP6RGBA_tPhi:
.text._Z16rgbToRGBA_KernelP6RGBA_tPhi:
[----:B------:R-:W-:Y:S01]  /*0000*/  LDC R1, c[0x0][0x37c] ;  /* 0x0000df00ff017b82 */ /* 0x000fe20000000800 */
[----:B------:R-:W0:Y:S07]  /*0010*/  S2R R15, SR_TID.X ;  /* 0x00000000000f7919 */ /* 0x000e2e0000002100 */
[----:B------:R-:W0:Y:S01]  /*0020*/  S2UR UR4, SR_CTAID.X ;  /* 0x00000000000479c3 */ /* 0x000e220000002500 */
[----:B------:R-:W1:Y:S07]  /*0030*/  LDCU UR5, c[0x0][0x390] ;  /* 0x00007200ff0577ac */ /* 0x000e6e0008000800 */
[----:B------:R-:W0:Y:S02]  /*0040*/  LDC R0, c[0x0][0x360] ;  /* 0x0000d800ff007b82 */ /* 0x000e240000000800 */
[----:B0-----:R-:W-:-:S05]  /*0050*/  IMAD R5, R0, UR4, R15 ;  /* 0x0000000400057c24 */ /* 0x001fca000f8e020f */
[----:B-1----:R-:W-:Y:S01]  /*0060*/  ISETP.GE.AND P0, PT, R5, UR5, PT ;  /* 0x0000000505007c0c */ /* 0x002fe2000bf06270 */
[----:B------:R-:W0:-:S12]  /*0070*/  LDCU.64 UR4, c[0x0][0x358] ;  /* 0x00006b00ff0477ac */ /* 0x000e180008000a00 */
[----:B------:R-:W1:Y:S01]  /*0080*/  @!P0 LDC.64 R2, c[0x0][0x388] ;  /* 0x0000e200ff028b82 */ /* 0x000e620000000a00 */
[----:B------:R-:W-:-:S05]  /*0090*/  @!P0 IMAD R0, R5, 0x3, RZ ;  /* 0x0000000305008824 */ /* 0x000fca00078e02ff */
[----:B-1----:R-:W-:-:S04]  /*00a0*/  @!P0 IADD3 R2, P1, PT, R0, R2, RZ ;  /* 0x0000000200028210 */ /* 0x002fc80007f3e0ff */
[----:B------:R-:W-:-:S05]  /*00b0*/  @!P0 LEA.HI.X.SX32 R3, R0, R3, 0x1, P1 ;  /* 0x0000000300038211 */ /* 0x000fca00008f0eff */
[----:B0-----:R-:W2:Y:S04]  /*00c0*/  @!P0 LDG.E.U8 R7, desc[UR4][R2.64] ;  /* 0x0000000402078981 */ /* 0x001ea8000c1e1100 */
[----:B------:R-:W3:Y:S04]  /*00d0*/  @!P0 LDG.E.U8 R9, desc[UR4][R2.64+0x1] ;  /* 0x0000010402098981 */ /* 0x000ee8000c1e1100 */
[----:B------:R-:W4:Y:S01]  /*00e0*/  @!P0 LDG.E.U8 R11, desc[UR4][R2.64+0x2] ;  /* 0x00000204020b8981 */ /* 0x000f22000c1e1100 */
[----:B------:R-:W-:Y:S01]  /*00f0*/  MOV R0, 0x400 ;  /* 0x0000040000007802 */ /* 0x000fe20000000f00 */
[----:B------:R-:W0:Y:S03]  /*0100*/  S2R R13, SR_CgaCtaId ;  /* 0x00000000000d7919 */ /* 0x000e260000008800 */
[----:B0-----:R-:W-:-:S05]  /*0110*/  LEA R0, R13, R0, 0x18 ;  /* 0x000000000d007211 */ /* 0x001fca00078ec0ff */
[----:B------:R-:W-:-:S05]  /*0120*/  IMAD R0, R15, 0x3, R0 ;  /* 0x000000030f007824 */ /* 0x000fca00078e0200 */
[----:B--2---:R0:W-:Y:S04]  /*0130*/  @!P0 STS.U8 [R0], R7 ;  /* 0x0000000700008388 */ /* 0x0041e80000000000 */
[----:B---3--:R0:W-:Y:S04]  /*0140*/  @!P0 STS.U8 [R0+0x1], R9 ;  /* 0x0000010900008388 */ /* 0x0081e80000000000 */
[----:B----4-:R0:W-:Y:S01]  /*0150*/  @!P0 STS.U8 [R0+0x2], R11 ;  /* 0x0000020b00008388 */ /* 0x0101e20000000000 */
[----:B------:R-:W-:Y:S06]  /*0160*/  BAR.SYNC.DEFER_BLOCKING 0x0 ;  /* 0x0000000000007b1d */ /* 0x000fec0000010000 */
[----:B------:R-:W-:Y:S05]  /*0170*/  @P0 EXIT ;  /* 0x000000000000094d */ /* 0x000fea0003800000 */
[----:B------:R-:W-:Y:S01]  /*0180*/  LDS.U8 R4, [R0+0x1] ;  /* 0x0000010000047984 */ /* 0x000fe20000000000 */
[----:B------:R-:W1:Y:S01]  /*0190*/  LDC.64 R2, c[0x0][0x380] ;  /* 0x0000e000ff027b82 */ /* 0x000e620000000a00 */
[----:B------:R-:W-:Y:S02]  /*01a0*/  UMOV UR6, 0x3340 ;  /* 0x0000334000067882 */ /* 0x000fe40000000000 */
[----:B0-----:R-:W0:Y:S01]  /*01b0*/  LDS.U8 R7, [R0] ;  /* 0x0000000000077984 */ /* 0x001e220000000000 */
[----:B------:R-:W-:-:S03]  /*01c0*/  IMAD.U32 R9, RZ, RZ, UR6 ;  /* 0x00000006ff097e24 */ /* 0x000fc6000f8e00ff */
[----:B------:R-:W2:Y:S01]  /*01d0*/  LDS.U8 R6, [R0+0x2] ;  /* 0x0000020000067984 */ /* 0x000ea20000000000 */
[----:B-1----:R-:W-:Y:S01]  /*01e0*/  IMAD.WIDE R2, R5, 0x4, R2 ;  /* 0x0000000405027825 */ /* 0x002fe200078e0202 */
[----:B0-----:R-:W-:Y:S02]  /*01f0*/  PRMT R4, R7, 0x3340, R4 ;  /* 0x0000334007047816 */ /* 0x001fe40000000004 */
[----:B--2---:R-:W-:-:S04]  /*0200*/  PRMT R7, R6, R9, 0xffff ;  /* 0x0000ffff06077416 */ /* 0x004fc80000000009 */
[----:B------:R-:W-:-:S05]  /*0210*/  PRMT R7, R4, 0x5410, R7 ;  /* 0x0000541004077816 */ /* 0x000fca0000000007 */
[----:B------:R-:W-:Y:S01]  /*0220*/  STG.E desc[UR4][R2.64], R7 ;  /* 0x0000000702007986 */ /* 0x000fe2000c101904 */
[----:B------:R-:W-:Y:S05]  /*0230*/  EXIT ;  /* 0x000000000000794d */ /* 0x000fea0003800000 */
.L_x_243:
        /* <DEDUP_REMOVED lines=12> */
.L_x_259:


//--------------------- .text._Z19RGB2GreyscaleKernelPhS_ii --------------------------
	.section	.text._Z19RGB2GreyscaleKernelPhS_ii,"ax",@progbits
	.align	128
        .global         _Z19RGB2GreyscaleKernelPhS_ii
        .type           _Z19RGB2GreyscaleKernelPhS_ii,@function
        .size           _Z19RGB2GreyscaleKernelPhS_ii,(.L_x_260 - _Z19RGB2GreyscaleKernelPhS_ii)
        .other          _Z19RGB2GreyscaleKernelPhS_ii,@"STO_CUDA_ENTRY STV_DEFAULT"
_Z19RGB2GreyscaleKernelPhS_ii:
.text._Z19RGB2GreyscaleKernelPhS_ii:
        /* <DEDUP_REMOVED lines=13> */
[----:B------:R-:W0:Y:S01]  /*00d0*/  LDCU.128 UR8, c[0x0][0x380] ;  /* 0x00007000ff0877ac */ /* 0x000e220008000c00 */
[----:B------:R-:W-:Y:S01]  /*00e0*/  IMAD R0, R0, UR6, R3 ;  /* 0x0000000600007c24 */ /* 0x000fe2000f8e0203 */
[----:B------:R-:W1:Y:S03]  /*00f0*/  LDCU.64 UR4, c[0x0][0x358] ;  /* 0x00006b00ff0477ac */ /* 0x000e660008000a00 */
[----:B------:R-:W-:-:S05]  /*0100*/  IMAD R3, R0, 0x3, RZ ;  /* 0x0000000300037824 */ /* 0x000fca00078e02ff */
[----:B0-----:R-:W-:-:S04]  /*0110*/  IADD3 R2, P0, PT, R3, UR8, RZ ;  /* 0x0000000803027c10 */ /* 0x001fc8000ff1e0ff */
[----:B------:R-:W-:-:S05]  /*0120*/  LEA.HI.X.SX32 R3, R3, UR9, 0x1, P0 ;  /* 0x0000000903037c11 */ /* 0x000fca00080f0eff */
[----:B-1----:R-:W2:Y:S04]  /*0130*/  LDG.E.U8 R4, desc[UR4][R2.64] ;  /* 0x0000000402047981 */ /* 0x002ea8000c1e1100 */
[----:B------:R-:W3:Y:S04]  /*0140*/  LDG.E.U8 R5, desc[UR4][R2.64+0x1] ;  /* 0x0000010402057981 */ /* 0x000ee8000c1e1100 */
[----:B------:R-:W4:Y:S01]  /*0150*/  LDG.E.U8 R6, desc[UR4][R2.64+0x2] ;  /* 0x0000020402067981 */ /* 0x000f22000c1e1100 */
[----:B--2---:R-:W-:Y:S02]  /*0160*/  IMAD R4, R4, 0x15, RZ ;  /* 0x0000001504047824 */ /* 0x004fe400078e02ff */
[----:B---3--:R-:W-:-:S02]  /*0170*/  IMAD R5, R5, 0x47, RZ ;  /* 0x0000004705057824 */ /* 0x008fc400078e02ff */
[----:B------:R-:W-:Y:S02]  /*0180*/  IMAD R4, R4, 0x147b, RZ ;  /* 0x0000147b04047824 */ /* 0x000fe400078e02ff */
[----:B----4-:R-:W-:Y:S02]  /*0190*/  IMAD R6, R6, 0x7, RZ ;  /* 0x0000000706067824 */ /* 0x010fe400078e02ff */
[----:B------:R-:W-:Y:S01]  /*01a0*/  IMAD R8, R5, 0x147b, RZ ;  /* 0x0000147b05087824 */ /* 0x000fe200078e02ff */
[----:B------:R-:W-:Y:S01]  /*01b0*/  SHF.R.U32.HI R5, RZ, 0x13, R4 ;  /* 0x00000013ff057819 */ /* 0x000fe20000011604 */
[----:B------:R-:W-:Y:S01]  /*01c0*/  IMAD R7, R6, 0x51f, RZ ;  /* 0x0000051f06077824 */ /* 0x000fe200078e02ff */
[----:B------:R-:W-:Y:S02]  /*01d0*/  IADD3 R4, P0, PT, R0, UR10, RZ ;  /* 0x0000000a00047c10 */ /* 0x000fe4000ff1e0ff */
[----:B------:R-:W-:Y:S02]  /*01e0*/  LEA.HI R6, R8, R5, RZ, 0xd ;  /* 0x0000000508067211 */ /* 0x000fe400078f68ff */
[----:B------:R-:W-:-:S02]  /*01f0*/  LEA.HI.X.SX32 R5, R0, UR11, 0x1, P0 ;  /* 0x0000000b00057c11 */ /* 0x000fc400080f0eff */
[----:B------:R-:W-:-:S05]  /*0200*/  LEA.HI R3, R7, R6, RZ, 0xf ;  /* 0x0000000607037211 */ /* 0x000fca00078f78ff */
[----:B------:R-:W-:Y:S01]  /*0210*/  STG.E.U8 desc[UR4][R4.64], R3 ;  /* 0x0000000304007986 */ /* 0x000fe2000c101104 */
[----:B------:R-:W-:Y:S05]  /*0220*/  EXIT ;  /* 0x000000000000794d */ /* 0x000fea0003800000 */
.L_x_244:
        /* <DEDUP_REMOVED lines=13> */
.L_x_260:


//--------------------- .nv.shared._Z30Artifact_Shared_Memory_Kernel2PfPhS0_ii --------------------------
	.section	.nv.shared._Z30Artifact_Shared_Memory_Kernel2PfPhS0_ii,"aw",@nobits
	.sectionflags	@""
	.align	16
.nv.shared._Z30Artifact_Shared_Memory_Kernel2PfPhS0_ii:
	.zero		1056


//--------------------- .nv.shared.reserved.0     --------------------------
	.section	.nv.shared.reserved.0,"aw",@nobits
	.weak		__nv_reservedSMEM_offset_0_alias
	.size		__nv_reservedSMEM_offset_0_alias, 0, 64
	.other		__nv_reservedSMEM_offset_0_alias,@"STO_CUDA_RESERVED_SHARED STV_DEFAULT"
__nv_reservedSMEM_offset_0_alias:
	.zero		0
	.zero		64


//--------------------- .nv.shared._Z30Artifact_Shared_Memory_Kernel3PfPhS0_ii --------------------------
	.section	.nv.shared._Z30Artifact_Shared_Memory_Kernel3PfPhS0_ii,"aw",@nobits
	.sectionflags	@""
	.align	16
	.zero		1024


//--------------------- .nv.shared._Z29Artifact_Shared_Memory_KernelPfPhS0_ii --------------------------
	.section	.nv.shared._Z29Artifact_Shared_Memory_KernelPfPhS0_ii,"aw",@nobits
	.sectionflags	@""
	.align	16
	.zero		1024


//--------------------- .nv.shared._Z20Artifact_Grey_KernelPfPhS0_ii --------------------------
	.section	.nv.shared._Z20Artifact_Grey_KernelPfPhS0_ii,"aw",@nobits
	.sectionflags	@""
	.align	16
	.zero		1024


//--------------------- .nv.shared._Z26ABS_Difference_Grey_KernelPfPhS0_ii --------------------------
	.section	.nv.shared._Z26ABS_Difference_Grey_KernelPfPhS0_ii,"aw",@nobits
	.sectionflags	@""
	.align	16
	.zero		1024


//--------------------- .nv.shared._Z16SSIM_Grey_KernelPfPhS0_ii --------------------------
	.section	.nv.shared._Z16SSIM_Grey_KernelPfPhS0_ii,"aw",@nobits
	.sectionflags	@""
	.align	16
	.zero		1024


//--------------------- .nv.shared._Z12MapMulKernelPfS_S_ii --------------------------
	.section	.nv.shared._Z12MapMulKernelPfS_S_ii,"aw",@nobits
	.sectionflags	@""
	.align	16
	.zero		1024


//--------------------- .nv.shared._Z16rgbaToRGB_KernelPhP6RGBA_ti --------------------------
	.section	.nv.shared._Z16rgbaToRGB_KernelPhP6RGBA_ti,"aw",@nobits
	.sectionflags	@""
	.align	16
.nv.shared._Z16rgbaToRGB_KernelPhP6RGBA_ti:
	.zero		2048


//--------------------- .nv.shared._Z16rgbToRGBA_KernelP6RGBA_tPhi --------------------------
	.section	.nv.shared._Z16rgbToRGBA_KernelP6RGBA_tPhi,"aw",@nobits
	.sectionflags	@""
	.align	16
.nv.shared._Z16rgbToRGBA_KernelP6RGBA_tPhi:
	.zero		1792


//--------------------- .nv.shared._Z19RGB2GreyscaleKernelPhS_ii --------------------------
	.section	.nv.shared._Z19RGB2GreyscaleKernelPhS_ii,"aw",@nobits
	.sectionflags	@""
	.align	16
	.zero		1024


//--------------------- .nv.constant0._Z30Artifact_Shared_Memory_Kernel2PfPhS0_ii --------------------------
	.section	.nv.constant0._Z30Artifact_Shared_Memory_Kernel2PfPhS0_ii,"a",@progbits
	.sectionflags	@""
	.align	4
.nv.constant0._Z30Artifact_Shared_Memory_Kernel2PfPhS0_ii:
	.zero		928


//--------------------- .nv.constant0._Z30Artifact_Shared_Memory_Kernel3PfPhS0_ii --------------------------
	.section	.nv.constant0._Z30Artifact_Shared_Memory_Kernel3PfPhS0_ii,"a",@progbits
	.sectionflags	@""
	.align	4
.nv.constant0._Z30Artifact_Shared_Memory_Kernel3PfPhS0_ii:
	.zero		928


//--------------------- .nv.constant0._Z29Artifact_Shared_Memory_KernelPfPhS0_ii --------------------------
	.section	.nv.constant0._Z29Artifact_Shared_Memory_KernelPfPhS0_ii,"a",@progbits
	.sectionflags	@""
	.align	4
.nv.constant0._Z29Artifact_Shared_Memory_KernelPfPhS0_ii:
	.zero		928


//--------------------- .nv.constant0._Z20Artifact_Grey_KernelPfPhS0_ii --------------------------
	.section	.nv.constant0._Z20Artifact_Grey_KernelPfPhS0_ii,"a",@progbits
	.sectionflags	@""
	.align	4
.nv.constant0._Z20Artifact_Grey_KernelPfPhS0_ii:
	.zero		928


//--------------------- .nv.constant0._Z26ABS_Difference_Grey_KernelPfPhS0_ii --------------------------
	.section	.nv.constant0._Z26ABS_Difference_Grey_KernelPfPhS0_ii,"a",@progbits
	.sectionflags	@""
	.align	4
.nv.constant0._Z26ABS_Difference_Grey_KernelPfPhS0_ii:
	.zero		928


//--------------------- .nv.constant0._Z16SSIM_Grey_KernelPfPhS0_ii --------------------------
	.section	.nv.constant0._Z16SSIM_Grey_KernelPfPhS0_ii,"a",@progbits
	.sectionflags	@""
	.align	4
.nv.constant0._Z16SSIM_Grey_KernelPfPhS0_ii:
	.zero		928


//--------------------- .nv.constant0._Z12MapMulKernelPfS_S_ii --------------------------
	.section	.nv.constant0._Z12MapMulKernelPfS_S_ii,"a",@progbits
	.sectionflags	@""
	.align	4
.nv.constant0._Z12MapMulKernelPfS_S_ii:
	.zero		928


//--------------------- .nv.constant0._Z16rgbaToRGB_KernelPhP6RGBA_ti --------------------------
	.section	.nv.constant0._Z16rgbaToRGB_KernelPhP6RGBA_ti,"a",@progbits
	.sectionflags	@""
	.align	4
.nv.constant0._Z16rgbaToRGB_KernelPhP6RGBA_ti:
	.zero		916


//--------------------- .nv.constant0._Z16rgbToRGBA_KernelP6RGBA_tPhi --------------------------
	.section	.nv.constant0._Z16rgbToRGBA_KernelP6RGBA_tPhi,"a",@progbits
	.sectionflags	@""
	.align	4
.nv.constant0._Z16rgbToRGBA_KernelP6RGBA_tPhi:
	.zero		916


//--------------------- .nv.constant0._Z19RGB2GreyscaleKernelPhS_ii --------------------------
	.section	.nv.constant0._Z19RGB2GreyscaleKernelPhS_ii,"a",@progbits
	.sectionflags	@""
	.align	4
.nv.constant0._Z19RGB2GreyscaleKernelPhS_ii:
	.zero		920


//--------------------- SYMBOLS --------------------------

	.type		.nv.reservedSmem.offset0,@object
	.size		.nv.reservedSmem.offset0,0x4
	.type		.nv.reservedSmem.cap,@object
	.size		.nv.reservedSmem.cap,0x4
